	.target	sm_90a

	.elftype	@"ET_EXEC"


//--------------------- .note.nv.tkinfo           --------------------------
	.section	.note.nv.tkinfo,"",@"SHT_NOTE"
	.sectionflags	@"SHF_NOTE_NV_TKINFO"
	.tkinfo
        /*0018*/ 	.word	0x00000002
        /*0030*/ 	.string	""
        /*0030*/ 	.string	"ptxas"
        /*0030*/ 	.string	"Cuda compilation tools, release 13.0, V13.0.88"
        /*0030*/ 	.string	"Build cuda_13.0.r13.0/compiler.36424714_0"
        /*0030*/ 	.string	"-arch sm_90a -m 64 "



//--------------------- .note.nv.cuinfo           --------------------------
	.section	.note.nv.cuinfo,"",@"SHT_NOTE"
	.sectionflags	@"SHF_NOTE_NV_CUINFO"
        /*0018*/ 	.short	0x0002
        /*001a*/ 	.short	0x005a
        /*001c*/ 	.short	0x0082
	.zero		2


//--------------------- .nv.info                  --------------------------
	.section	.nv.info,"",@"SHT_CUDA_INFO"
	.align	4


	//----- nvinfo : EIATTR_REGCOUNT
	.align		4
        /*0000*/ 	.byte	0x04, 0x2f
        /*0002*/ 	.short	(.L_39 - .L_38)
	.align		4
.L_38:
        /*0004*/ 	.word	index@(_ZN2at6native29vectorized_elementwise_kernelILi8EZZZNS0_66_GLOBAL__N__d53a5ca4_28_ActivationLeakyReluKernel_cu_9e10b42f_310417leaky_relu_kernelERNS_18TensorIteratorBaseERKN3c106ScalarEENKUlvE_clEvENKUlvE_clEvEUldE_St5arrayIPcLm2EEEEviT0_T1_)
        /*0008*/ 	.word	0x00000020


	//----- nvinfo : EIATTR_FRAME_SIZE
	.align		4
.L_39:
        /*000c*/ 	.byte	0x04, 0x11
        /*000e*/ 	.short	(.L_41 - .L_40)
	.align		4
.L_40:
        /*0010*/ 	.word	index@(_ZN2at6native29vectorized_elementwise_kernelILi8EZZZNS0_66_GLOBAL__N__d53a5ca4_28_ActivationLeakyReluKernel_cu_9e10b42f_310417leaky_relu_kernelERNS_18TensorIteratorBaseERKN3c106ScalarEENKUlvE_clEvENKUlvE_clEvEUldE_St5arrayIPcLm2EEEEviT0_T1_)
        /*0014*/ 	.word	0x00000000


	//----- nvinfo : EIATTR_REGCOUNT
	.align		4
.L_41:
        /*0018*/ 	.byte	0x04, 0x2f
        /*001a*/ 	.short	(.L_43 - .L_42)
	.align		4
.L_42:
        /*001c*/ 	.word	index@(_ZN2at6native29vectorized_elementwise_kernelILi4EZZZNS0_66_GLOBAL__N__d53a5ca4_28_ActivationLeakyReluKernel_cu_9e10b42f_310417leaky_relu_kernelERNS_18TensorIteratorBaseERKN3c106ScalarEENKUlvE_clEvENKUlvE_clEvEUldE_St5arrayIPcLm2EEEEviT0_T1_)
        /*0020*/ 	.word	0x00000020


	//----- nvinfo : EIATTR_FRAME_SIZE
	.align		4
.L_43:
        /*0024*/ 	.byte	0x04, 0x11
        /*0026*/ 	.short	(.L_45 - .L_44)
	.align		4
.L_44:
        /*0028*/ 	.word	index@(_ZN2at6native29vectorized_elementwise_kernelILi4EZZZNS0_66_GLOBAL__N__d53a5ca4_28_ActivationLeakyReluKernel_cu_9e10b42f_310417leaky_relu_kernelERNS_18TensorIteratorBaseERKN3c106ScalarEENKUlvE_clEvENKUlvE_clEvEUldE_St5arrayIPcLm2EEEEviT0_T1_)
        /*002c*/ 	.word	0x00000000


	//----- nvinfo : EIATTR_REGCOUNT
	.align		4
.L_45:
        /*0030*/ 	.byte	0x04, 0x2f
        /*0032*/ 	.short	(.L_47 - .L_46)
	.align		4
.L_46:
        /*0034*/ 	.word	index@(_ZN2at6native29vectorized_elementwise_kernelILi2EZZZNS0_66_GLOBAL__N__d53a5ca4_28_ActivationLeakyReluKernel_cu_9e10b42f_310417leaky_relu_kernelERNS_18TensorIteratorBaseERKN3c106ScalarEENKUlvE_clEvENKUlvE_clEvEUldE_St5arrayIPcLm2EEEEviT0_T1_)
        /*0038*/ 	.word	0x00000020


	//----- nvinfo : EIATTR_FRAME_SIZE
	.align		4
.L_47:
        /*003c*/ 	.byte	0x04, 0x11
        /*003e*/ 	.short	(.L_49 - .L_48)
	.align		4
.L_48:
        /*0040*/ 	.word	index@(_ZN2at6native29vectorized_elementwise_kernelILi2EZZZNS0_66_GLOBAL__N__d53a5ca4_28_ActivationLeakyReluKernel_cu_9e10b42f_310417leaky_relu_kernelERNS_18TensorIteratorBaseERKN3c106ScalarEENKUlvE_clEvENKUlvE_clEvEUldE_St5arrayIPcLm2EEEEviT0_T1_)
        /*0044*/ 	.word	0x00000000


	//----- nvinfo : EIATTR_REGCOUNT
	.align		4
.L_49:
        /*0048*/ 	.byte	0x04, 0x2f
        /*004a*/ 	.short	(.L_51 - .L_50)
	.align		4
.L_50:
        /*004c*/ 	.word	index@(_ZN2at6native27unrolled_elementwise_kernelIZZZNS0_66_GLOBAL__N__d53a5ca4_28_ActivationLeakyReluKernel_cu_9e10b42f_310417leaky_relu_kernelERNS_18TensorIteratorBaseERKN3c106ScalarEENKUlvE_clEvENKUlvE_clEvEUldE_St5arrayIPcLm2EELi4E23TrivialOffsetCalculatorILi1EjESG_NS0_6memory15LoadWithoutCastENSH_16StoreWithoutCastEEEviT_T0_T2_T3_T4_T5_)
        /*0050*/ 	.word	0x0000001c


	//----- nvinfo : EIATTR_FRAME_SIZE
	.align		4
.L_51:
        /*0054*/ 	.byte	0x04, 0x11
        /*0056*/ 	.short	(.L_53 - .L_52)
	.align		4
.L_52:
        /*0058*/ 	.word	index@(_ZN2at6native27unrolled_elementwise_kernelIZZZNS0_66_GLOBAL__N__d53a5ca4_28_ActivationLeakyReluKernel_cu_9e10b42f_310417leaky_relu_kernelERNS_18TensorIteratorBaseERKN3c106ScalarEENKUlvE_clEvENKUlvE_clEvEUldE_St5arrayIPcLm2EELi4E23TrivialOffsetCalculatorILi1EjESG_NS0_6memory15LoadWithoutCastENSH_16StoreWithoutCastEEEviT_T0_T2_T3_T4_T5_)
        /*005c*/ 	.word	0x00000000


	//----- nvinfo : EIATTR_REGCOUNT
	.align		4
.L_53:
        /*0060*/ 	.byte	0x04, 0x2f
        /*0062*/ 	.short	(.L_55 - .L_54)
	.align		4
.L_54:
        /*0064*/ 	.word	index@(_ZN2at6native18elementwise_kernelILi128ELi2EZNS0_22gpu_kernel_impl_nocastIZZZNS0_66_GLOBAL__N__d53a5ca4_28_ActivationLeakyReluKernel_cu_9e10b42f_310417leaky_relu_kernelERNS_18TensorIteratorBaseERKN3c106ScalarEENKUlvE_clEvENKUlvE_clEvEUldE_EEvS5_RKT_EUliE_EEviT1_)
        /*0068*/ 	.word	0x00000012


	//----- nvinfo : EIATTR_FRAME_SIZE
	.align		4
.L_55:
        /*006c*/ 	.byte	0x04, 0x11
        /*006e*/ 	.short	(.L_57 - .L_56)
	.align		4
.L_56:
        /*0070*/ 	.word	index@(_ZN2at6native18elementwise_kernelILi128ELi2EZNS0_22gpu_kernel_impl_nocastIZZZNS0_66_GLOBAL__N__d53a5ca4_28_ActivationLeakyReluKernel_cu_9e10b42f_310417leaky_relu_kernelERNS_18TensorIteratorBaseERKN3c106ScalarEENKUlvE_clEvENKUlvE_clEvEUldE_EEvS5_RKT_EUliE_EEviT1_)
        /*0074*/ 	.word	0x00000000


	//----- nvinfo : EIATTR_REGCOUNT
	.align		4
.L_57:
        /*0078*/ 	.byte	0x04, 0x2f
        /*007a*/ 	.short	(.L_59 - .L_58)
	.align		4
.L_58:
        /*007c*/ 	.word	index@(_ZN2at6native27unrolled_elementwise_kernelIZZZNS0_66_GLOBAL__N__d53a5ca4_28_ActivationLeakyReluKernel_cu_9e10b42f_310417leaky_relu_kernelERNS_18TensorIteratorBaseERKN3c106ScalarEENKUlvE_clEvENKUlvE_clEvEUldE_St5arrayIPcLm2EELi4E23TrivialOffsetCalculatorILi1EjESG_NS0_6memory12LoadWithCastILi1EEENSH_13StoreWithCastILi1EEEEEviT_T0_T2_T3_T4_T5_)
        /*0080*/ 	.word	0x00000022


	//----- nvinfo : EIATTR_FRAME_SIZE
	.align		4
.L_59:
        /*0084*/ 	.byte	0x04, 0x11
        /*0086*/ 	.short	(.L_61 - .L_60)
	.align		4
.L_60:
        /*0088*/ 	.word	index@(_ZN2at6native27unrolled_elementwise_kernelIZZZNS0_66_GLOBAL__N__d53a5ca4_28_ActivationLeakyReluKernel_cu_9e10b42f_310417leaky_relu_kernelERNS_18TensorIteratorBaseERKN3c106ScalarEENKUlvE_clEvENKUlvE_clEvEUldE_St5arrayIPcLm2EELi4E23TrivialOffsetCalculatorILi1EjESG_NS0_6memory12LoadWithCastILi1EEENSH_13StoreWithCastILi1EEEEEviT_T0_T2_T3_T4_T5_)
        /*008c*/ 	.word	0x00000000


	//----- nvinfo : EIATTR_REGCOUNT
	.align		4
.L_61:
        /*0090*/ 	.byte	0x04, 0x2f
        /*0092*/ 	.short	(.L_63 - .L_62)
	.align		4
.L_62:
        /*0094*/ 	.word	index@(_ZN2at6native18elementwise_kernelILi128ELi4EZNS0_15gpu_kernel_implIZZZNS0_66_GLOBAL__N__d53a5ca4_28_ActivationLeakyReluKernel_cu_9e10b42f_310417leaky_relu_kernelERNS_18TensorIteratorBaseERKN3c106ScalarEENKUlvE_clEvENKUlvE_clEvEUldE_EEvS5_RKT_EUliE_EEviT1_)
        /*0098*/ 	.word	0x0000001a


	//----- nvinfo : EIATTR_FRAME_SIZE
	.align		4
.L_63:
        /*009c*/ 	.byte	0x04, 0x11
        /*009e*/ 	.short	(.L_65 - .L_64)
	.align		4
.L_64:
        /*00a0*/ 	.word	index@(_ZN2at6native18elementwise_kernelILi128ELi4EZNS0_15gpu_kernel_implIZZZNS0_66_GLOBAL__N__d53a5ca4_28_ActivationLeakyReluKernel_cu_9e10b42f_310417leaky_relu_kernelERNS_18TensorIteratorBaseERKN3c106ScalarEENKUlvE_clEvENKUlvE_clEvEUldE_EEvS5_RKT_EUliE_EEviT1_)
        /*00a4*/ 	.word	0x00000000


	//----- nvinfo : EIATTR_REGCOUNT
	.align		4
.L_65:
        /*00a8*/ 	.byte	0x04, 0x2f
        /*00aa*/ 	.short	(.L_67 - .L_66)
	.align		4
.L_66:
        /*00ac*/ 	.word	index@(_ZN2at6native29vectorized_elementwise_kernelILi8EZZZNS0_66_GLOBAL__N__d53a5ca4_28_ActivationLeakyReluKernel_cu_9e10b42f_310417leaky_relu_kernelERNS_18TensorIteratorBaseERKN3c106ScalarEENKUlvE_clEvENKUlvE0_clEvEUlfE_St5arrayIPcLm2EEEEviT0_T1_)
        /*00b0*/ 	.word	0x00000020


	//----- nvinfo : EIATTR_FRAME_SIZE
	.align		4
.L_67:
        /*00b4*/ 	.byte	0x04, 0x11
        /*00b6*/ 	.short	(.L_69 - .L_68)
	.align		4
.L_68:
        /*00b8*/ 	.word	index@(_ZN2at6native29vectorized_elementwise_kernelILi8EZZZNS0_66_GLOBAL__N__d53a5ca4_28_ActivationLeakyReluKernel_cu_9e10b42f_310417leaky_relu_kernelERNS_18TensorIteratorBaseERKN3c106ScalarEENKUlvE_clEvENKUlvE0_clEvEUlfE_St5arrayIPcLm2EEEEviT0_T1_)
        /*00bc*/ 	.word	0x00000000


	//----- nvinfo : EIATTR_REGCOUNT
	.align		4
.L_69:
        /*00c0*/ 	.byte	0x04, 0x2f
        /*00c2*/ 	.short	(.L_71 - .L_70)
	.align		4
.L_70:
        /*00c4*/ 	.word	index@(_ZN2at6native29vectorized_elementwise_kernelILi4EZZZNS0_66_GLOBAL__N__d53a5ca4_28_ActivationLeakyReluKernel_cu_9e10b42f_310417leaky_relu_kernelERNS_18TensorIteratorBaseERKN3c106ScalarEENKUlvE_clEvENKUlvE0_clEvEUlfE_St5arrayIPcLm2EEEEviT0_T1_)
        /*00c8*/ 	.word	0x00000020


	//----- nvinfo : EIATTR_FRAME_SIZE
	.align		4
.L_71:
        /*00cc*/ 	.byte	0x04, 0x11
        /*00ce*/ 	.short	(.L_73 - .L_72)
	.align		4
.L_72:
        /*00d0*/ 	.word	index@(_ZN2at6native29vectorized_elementwise_kernelILi4EZZZNS0_66_GLOBAL__N__d53a5ca4_28_ActivationLeakyReluKernel_cu_9e10b42f_310417leaky_relu_kernelERNS_18TensorIteratorBaseERKN3c106ScalarEENKUlvE_clEvENKUlvE0_clEvEUlfE_St5arrayIPcLm2EEEEviT0_T1_)
        /*00d4*/ 	.word	0x00000000


	//----- nvinfo : EIATTR_REGCOUNT
	.align		4
.L_73:
        /*00d8*/ 	.byte	0x04, 0x2f
        /*00da*/ 	.short	(.L_75 - .L_74)
	.align		4
.L_74:
        /*00dc*/ 	.word	index@(_ZN2at6native29vectorized_elementwise_kernelILi2EZZZNS0_66_GLOBAL__N__d53a5ca4_28_ActivationLeakyReluKernel_cu_9e10b42f_310417leaky_relu_kernelERNS_18TensorIteratorBaseERKN3c106ScalarEENKUlvE_clEvENKUlvE0_clEvEUlfE_St5arrayIPcLm2EEEEviT0_T1_)
        /*00e0*/ 	.word	0x00000020


	//----- nvinfo : EIATTR_FRAME_SIZE
	.align		4
.L_75:
        /*00e4*/ 	.byte	0x04, 0x11
        /*00e6*/ 	.short	(.L_77 - .L_76)
	.align		4
.L_76:
        /*00e8*/ 	.word	index@(_ZN2at6native29vectorized_elementwise_kernelILi2EZZZNS0_66_GLOBAL__N__d53a5ca4_28_ActivationLeakyReluKernel_cu_9e10b42f_310417leaky_relu_kernelERNS_18TensorIteratorBaseERKN3c106ScalarEENKUlvE_clEvENKUlvE0_clEvEUlfE_St5arrayIPcLm2EEEEviT0_T1_)
        /*00ec*/ 	.word	0x00000000


	//----- nvinfo : EIATTR_REGCOUNT
	.align		4
.L_77:
        /*00f0*/ 	.byte	0x04, 0x2f
        /*00f2*/ 	.short	(.L_79 - .L_78)
	.align		4
.L_78:
        /*00f4*/ 	.word	index@(_ZN2at6native27unrolled_elementwise_kernelIZZZNS0_66_GLOBAL__N__d53a5ca4_28_ActivationLeakyReluKernel_cu_9e10b42f_310417leaky_relu_kernelERNS_18TensorIteratorBaseERKN3c106ScalarEENKUlvE_clEvENKUlvE0_clEvEUlfE_St5arrayIPcLm2EELi4E23TrivialOffsetCalculatorILi1EjESG_NS0_6memory15LoadWithoutCastENSH_16StoreWithoutCastEEEviT_T0_T2_T3_T4_T5_)
        /*00f8*/ 	.word	0x00000016


	//----- nvinfo : EIATTR_FRAME_SIZE
	.align		4
.L_79:
        /*00fc*/ 	.byte	0x04, 0x11
        /*00fe*/ 	.short	(.L_81 - .L_80)
	.align		4
.L_80:
        /*0100*/ 	.word	index@(_ZN2at6native27unrolled_elementwise_kernelIZZZNS0_66_GLOBAL__N__d53a5ca4_28_ActivationLeakyReluKernel_cu_9e10b42f_310417leaky_relu_kernelERNS_18TensorIteratorBaseERKN3c106ScalarEENKUlvE_clEvENKUlvE0_clEvEUlfE_St5arrayIPcLm2EELi4E23TrivialOffsetCalculatorILi1EjESG_NS0_6memory15LoadWithoutCastENSH_16StoreWithoutCastEEEviT_T0_T2_T3_T4_T5_)
        /*0104*/ 	.word	0x00000000


	//----- nvinfo : EIATTR_REGCOUNT
	.align		4
.L_81:
        /*0108*/ 	.byte	0x04, 0x2f
        /*010a*/ 	.short	(.L_83 - .L_82)
	.align		4
.L_82:
        /*010c*/ 	.word	index@(_ZN2at6native18elementwise_kernelILi128ELi2EZNS0_22gpu_kernel_impl_nocastIZZZNS0_66_GLOBAL__N__d53a5ca4_28_ActivationLeakyReluKernel_cu_9e10b42f_310417leaky_relu_kernelERNS_18TensorIteratorBaseERKN3c106ScalarEENKUlvE_clEvENKUlvE0_clEvEUlfE_EEvS5_RKT_EUliE_EEviT1_)
        /*0110*/ 	.word	0x00000012


	//----- nvinfo : EIATTR_FRAME_SIZE
	.align		4
.L_83:
        /*0114*/ 	.byte	0x04, 0x11
        /*0116*/ 	.short	(.L_85 - .L_84)
	.align		4
.L_84:
        /*0118*/ 	.word	index@(_ZN2at6native18elementwise_kernelILi128ELi2EZNS0_22gpu_kernel_impl_nocastIZZZNS0_66_GLOBAL__N__d53a5ca4_28_ActivationLeakyReluKernel_cu_9e10b42f_310417leaky_relu_kernelERNS_18TensorIteratorBaseERKN3c106ScalarEENKUlvE_clEvENKUlvE0_clEvEUlfE_EEvS5_RKT_EUliE_EEviT1_)
        /*011c*/ 	.word	0x00000000


	//----- nvinfo : EIATTR_REGCOUNT
	.align		4
.L_85:
        /*0120*/ 	.byte	0x04, 0x2f
        /*0122*/ 	.short	(.L_87 - .L_86)
	.align		4
.L_86:
        /*0124*/ 	.word	index@(_ZN2at6native27unrolled_elementwise_kernelIZZZNS0_66_GLOBAL__N__d53a5ca4_28_ActivationLeakyReluKernel_cu_9e10b42f_310417leaky_relu_kernelERNS_18TensorIteratorBaseERKN3c106ScalarEENKUlvE_clEvENKUlvE0_clEvEUlfE_St5arrayIPcLm2EELi4E23TrivialOffsetCalculatorILi1EjESG_NS0_6memory12LoadWithCastILi1EEENSH_13StoreWithCastILi1EEEEEviT_T0_T2_T3_T4_T5_)
        /*0128*/ 	.word	0x0000001e


	//----- nvinfo : EIATTR_FRAME_SIZE
	.align		4
.L_87:
        /*012c*/ 	.byte	0x04, 0x11
        /*012e*/ 	.short	(.L_89 - .L_88)
	.align		4
.L_88:
        /*0130*/ 	.word	index@(_ZN2at6native27unrolled_elementwise_kernelIZZZNS0_66_GLOBAL__N__d53a5ca4_28_ActivationLeakyReluKernel_cu_9e10b42f_310417leaky_relu_kernelERNS_18TensorIteratorBaseERKN3c106ScalarEENKUlvE_clEvENKUlvE0_clEvEUlfE_St5arrayIPcLm2EELi4E23TrivialOffsetCalculatorILi1EjESG_NS0_6memory12LoadWithCastILi1EEENSH_13StoreWithCastILi1EEEEEviT_T0_T2_T3_T4_T5_)
        /*0134*/ 	.word	0x00000000


	//----- nvinfo : EIATTR_REGCOUNT
	.align		4
.L_89:
        /*0138*/ 	.byte	0x04, 0x2f
        /*013a*/ 	.short	(.L_91 - .L_90)
	.align		4
.L_90:
        /*013c*/ 	.word	index@(_ZN2at6native18elementwise_kernelILi128ELi4EZNS0_15gpu_kernel_implIZZZNS0_66_GLOBAL__N__d53a5ca4_28_ActivationLeakyReluKernel_cu_9e10b42f_310417leaky_relu_kernelERNS_18TensorIteratorBaseERKN3c106ScalarEENKUlvE_clEvENKUlvE0_clEvEUlfE_EEvS5_RKT_EUliE_EEviT1_)
        /*0140*/ 	.word	0x0000001a


	//----- nvinfo : EIATTR_FRAME_SIZE
	.align		4
.L_91:
        /*0144*/ 	.byte	0x04, 0x11
        /*0146*/ 	.short	(.L_93 - .L_92)
	.align		4
.L_92:
        /*0148*/ 	.word	index@(_ZN2at6native18elementwise_kernelILi128ELi4EZNS0_15gpu_kernel_implIZZZNS0_66_GLOBAL__N__d53a5ca4_28_ActivationLeakyReluKernel_cu_9e10b42f_310417leaky_relu_kernelERNS_18TensorIteratorBaseERKN3c106ScalarEENKUlvE_clEvENKUlvE0_clEvEUlfE_EEvS5_RKT_EUliE_EEviT1_)
        /*014c*/ 	.word	0x00000000


	//----- nvinfo : EIATTR_REGCOUNT
	.align		4
.L_93:
        /*0150*/ 	.byte	0x04, 0x2f
        /*0152*/ 	.short	(.L_95 - .L_94)
	.align		4
.L_94:
        /*0154*/ 	.word	index@(_ZN2at6native29vectorized_elementwise_kernelILi8EZZZNS0_66_GLOBAL__N__d53a5ca4_28_ActivationLeakyReluKernel_cu_9e10b42f_310417leaky_relu_kernelERNS_18TensorIteratorBaseERKN3c106ScalarEENKUlvE_clEvENKUlvE1_clEvEUlNS5_4HalfEE_St5arrayIPcLm2EEEEviT0_T1_)
        /*0158*/ 	.word	0x00000020


	//----- nvinfo : EIATTR_FRAME_SIZE
	.align		4
.L_95:
        /*015c*/ 	.byte	0x04, 0x11
        /*015e*/ 	.short	(.L_97 - .L_96)
	.align		4
.L_96:
        /*0160*/ 	.word	index@(_ZN2at6native29vectorized_elementwise_kernelILi8EZZZNS0_66_GLOBAL__N__d53a5ca4_28_ActivationLeakyReluKernel_cu_9e10b42f_310417leaky_relu_kernelERNS_18TensorIteratorBaseERKN3c106ScalarEENKUlvE_clEvENKUlvE1_clEvEUlNS5_4HalfEE_St5arrayIPcLm2EEEEviT0_T1_)
        /*0164*/ 	.word	0x00000000


	//----- nvinfo : EIATTR_REGCOUNT
	.align		4
.L_97:
        /*0168*/ 	.byte	0x04, 0x2f
        /*016a*/ 	.short	(.L_99 - .L_98)
	.align		4
.L_98:
        /*016c*/ 	.word	index@(_ZN2at6native29vectorized_elementwise_kernelILi4EZZZNS0_66_GLOBAL__N__d53a5ca4_28_ActivationLeakyReluKernel_cu_9e10b42f_310417leaky_relu_kernelERNS_18TensorIteratorBaseERKN3c106ScalarEENKUlvE_clEvENKUlvE1_clEvEUlNS5_4HalfEE_St5arrayIPcLm2EEEEviT0_T1_)
        /*0170*/ 	.word	0x00000020


	//----- nvinfo : EIATTR_FRAME_SIZE
	.align		4
.L_99:
        /*0174*/ 	.byte	0x04, 0x11
        /*0176*/ 	.short	(.L_101 - .L_100)
	.align		4
.L_100:
        /*0178*/ 	.word	index@(_ZN2at6native29vectorized_elementwise_kernelILi4EZZZNS0_66_GLOBAL__N__d53a5ca4_28_ActivationLeakyReluKernel_cu_9e10b42f_310417leaky_relu_kernelERNS_18TensorIteratorBaseERKN3c106ScalarEENKUlvE_clEvENKUlvE1_clEvEUlNS5_4HalfEE_St5arrayIPcLm2EEEEviT0_T1_)
        /*017c*/ 	.word	0x00000000


	//----- nvinfo : EIATTR_REGCOUNT
	.align		4
.L_101:
        /*0180*/ 	.byte	0x04, 0x2f
        /*0182*/ 	.short	(.L_103 - .L_102)
	.align		4
.L_102:
        /*0184*/ 	.word	index@(_ZN2at6native29vectorized_elementwise_kernelILi2EZZZNS0_66_GLOBAL__N__d53a5ca4_28_ActivationLeakyReluKernel_cu_9e10b42f_310417leaky_relu_kernelERNS_18TensorIteratorBaseERKN3c106ScalarEENKUlvE_clEvENKUlvE1_clEvEUlNS5_4HalfEE_St5arrayIPcLm2EEEEviT0_T1_)
        /*0188*/ 	.word	0x00000020


	//----- nvinfo : EIATTR_FRAME_SIZE
	.align		4
.L_103:
        /*018c*/ 	.byte	0x04, 0x11
        /*018e*/ 	.short	(.L_105 - .L_104)
	.align		4
.L_104:
        /*0190*/ 	.word	index@(_ZN2at6native29vectorized_elementwise_kernelILi2EZZZNS0_66_GLOBAL__N__d53a5ca4_28_ActivationLeakyReluKernel_cu_9e10b42f_310417leaky_relu_kernelERNS_18TensorIteratorBaseERKN3c106ScalarEENKUlvE_clEvENKUlvE1_clEvEUlNS5_4HalfEE_St5arrayIPcLm2EEEEviT0_T1_)
        /*0194*/ 	.word	0x00000000


	//----- nvinfo : EIATTR_REGCOUNT
	.align		4
.L_105:
        /*0198*/ 	.byte	0x04, 0x2f
        /*019a*/ 	.short	(.L_107 - .L_106)
	.align		4
.L_106:
        /*019c*/ 	.word	index@(_ZN2at6native27unrolled_elementwise_kernelIZZZNS0_66_GLOBAL__N__d53a5ca4_28_ActivationLeakyReluKernel_cu_9e10b42f_310417leaky_relu_kernelERNS_18TensorIteratorBaseERKN3c106ScalarEENKUlvE_clEvENKUlvE1_clEvEUlNS5_4HalfEE_St5arrayIPcLm2EELi4E23TrivialOffsetCalculatorILi1EjESH_NS0_6memory15LoadWithoutCastENSI_16StoreWithoutCastEEEviT_T0_T2_T3_T4_T5_)
        /*01a0*/ 	.word	0x00000018


	//----- nvinfo : EIATTR_FRAME_SIZE
	.align		4
.L_107:
        /*01a4*/ 	.byte	0x04, 0x11
        /*01a6*/ 	.short	(.L_109 - .L_108)
	.align		4
.L_108:
        /*01a8*/ 	.word	index@(_ZN2at6native27unrolled_elementwise_kernelIZZZNS0_66_GLOBAL__N__d53a5ca4_28_ActivationLeakyReluKernel_cu_9e10b42f_310417leaky_relu_kernelERNS_18TensorIteratorBaseERKN3c106ScalarEENKUlvE_clEvENKUlvE1_clEvEUlNS5_4HalfEE_St5arrayIPcLm2EELi4E23TrivialOffsetCalculatorILi1EjESH_NS0_6memory15LoadWithoutCastENSI_16StoreWithoutCastEEEviT_T0_T2_T3_T4_T5_)
        /*01ac*/ 	.word	0x00000000


	//----- nvinfo : EIATTR_REGCOUNT
	.align		4
.L_109:
        /*01b0*/ 	.byte	0x04, 0x2f
        /*01b2*/ 	.short	(.L_111 - .L_110)
	.align		4
.L_110:
        /*01b4*/ 	.word	index@(_ZN2at6native18elementwise_kernelILi128ELi4EZNS0_22gpu_kernel_impl_nocastIZZZNS0_66_GLOBAL__N__d53a5ca4_28_ActivationLeakyReluKernel_cu_9e10b42f_310417leaky_relu_kernelERNS_18TensorIteratorBaseERKN3c106ScalarEENKUlvE_clEvENKUlvE1_clEvEUlNS6_4HalfEE_EEvS5_RKT_EUliE_EEviT1_)
        /*01b8*/ 	.word	0x00000012


	//----- nvinfo : EIATTR_FRAME_SIZE
	.align		4
.L_111:
        /*01bc*/ 	.byte	0x04, 0x11
        /*01be*/ 	.short	(.L_113 - .L_112)
	.align		4
.L_112:
        /*01c0*/ 	.word	index@(_ZN2at6native18elementwise_kernelILi128ELi4EZNS0_22gpu_kernel_impl_nocastIZZZNS0_66_GLOBAL__N__d53a5ca4_28_ActivationLeakyReluKernel_cu_9e10b42f_310417leaky_relu_kernelERNS_18TensorIteratorBaseERKN3c106ScalarEENKUlvE_clEvENKUlvE1_clEvEUlNS6_4HalfEE_EEvS5_RKT_EUliE_EEviT1_)
        /*01c4*/ 	.word	0x00000000


	//----- nvinfo : EIATTR_REGCOUNT
	.align		4
.L_113:
        /*01c8*/ 	.byte	0x04, 0x2f
        /*01ca*/ 	.short	(.L_115 - .L_114)
	.align		4
.L_114:
        /*01cc*/ 	.word	index@(_ZN2at6native27unrolled_elementwise_kernelIZZZNS0_66_GLOBAL__N__d53a5ca4_28_ActivationLeakyReluKernel_cu_9e10b42f_310417leaky_relu_kernelERNS_18TensorIteratorBaseERKN3c106ScalarEENKUlvE_clEvENKUlvE1_clEvEUlNS5_4HalfEE_St5arrayIPcLm2EELi4E23TrivialOffsetCalculatorILi1EjESH_NS0_6memory12LoadWithCastILi1EEENSI_13StoreWithCastILi1EEEEEviT_T0_T2_T3_T4_T5_)
        /*01d0*/ 	.word	0x0000001e


	//----- nvinfo : EIATTR_FRAME_SIZE
	.align		4
.L_115:
        /*01d4*/ 	.byte	0x04, 0x11
        /*01d6*/ 	.short	(.L_117 - .L_116)
	.align		4
.L_116:
        /*01d8*/ 	.word	index@(_ZN2at6native27unrolled_elementwise_kernelIZZZNS0_66_GLOBAL__N__d53a5ca4_28_ActivationLeakyReluKernel_cu_9e10b42f_310417leaky_relu_kernelERNS_18TensorIteratorBaseERKN3c106ScalarEENKUlvE_clEvENKUlvE1_clEvEUlNS5_4HalfEE_St5arrayIPcLm2EELi4E23TrivialOffsetCalculatorILi1EjESH_NS0_6memory12LoadWithCastILi1EEENSI_13StoreWithCastILi1EEEEEviT_T0_T2_T3_T4_T5_)
        /*01dc*/ 	.word	0x00000000


	//----- nvinfo : EIATTR_REGCOUNT
	.align		4
.L_117:
        /*01e0*/ 	.byte	0x04, 0x2f
        /*01e2*/ 	.short	(.L_119 - .L_118)
	.align		4
.L_118:
        /*01e4*/ 	.word	index@(_ZN2at6native18elementwise_kernelILi128ELi4EZNS0_15gpu_kernel_implIZZZNS0_66_GLOBAL__N__d53a5ca4_28_ActivationLeakyReluKernel_cu_9e10b42f_310417leaky_relu_kernelERNS_18TensorIteratorBaseERKN3c106ScalarEENKUlvE_clEvENKUlvE1_clEvEUlNS6_4HalfEE_EEvS5_RKT_EUliE_EEviT1_)
        /*01e8*/ 	.word	0x0000001a


	//----- nvinfo : EIATTR_FRAME_SIZE
	.align		4
.L_119:
        /*01ec*/ 	.byte	0x04, 0x11
        /*01ee*/ 	.short	(.L_121 - .L_120)
	.align		4
.L_120:
        /*01f0*/ 	.word	index@(_ZN2at6native18elementwise_kernelILi128ELi4EZNS0_15gpu_kernel_implIZZZNS0_66_GLOBAL__N__d53a5ca4_28_ActivationLeakyReluKernel_cu_9e10b42f_310417leaky_relu_kernelERNS_18TensorIteratorBaseERKN3c106ScalarEENKUlvE_clEvENKUlvE1_clEvEUlNS6_4HalfEE_EEvS5_RKT_EUliE_EEviT1_)
        /*01f4*/ 	.word	0x00000000


	//----- nvinfo : EIATTR_REGCOUNT
	.align		4
.L_121:
        /*01f8*/ 	.byte	0x04, 0x2f
        /*01fa*/ 	.short	(.L_123 - .L_122)
	.align		4
.L_122:
        /*01fc*/ 	.word	index@(_ZN2at6native29vectorized_elementwise_kernelILi8EZZZNS0_66_GLOBAL__N__d53a5ca4_28_ActivationLeakyReluKernel_cu_9e10b42f_310417leaky_relu_kernelERNS_18TensorIteratorBaseERKN3c106ScalarEENKUlvE_clEvENKUlvE2_clEvEUlNS5_8BFloat16EE_St5arrayIPcLm2EEEEviT0_T1_)
        /*0200*/ 	.word	0x00000020


	//----- nvinfo : EIATTR_FRAME_SIZE
	.align		4
.L_123:
        /*0204*/ 	.byte	0x04, 0x11
        /*0206*/ 	.short	(.L_125 - .L_124)
	.align		4
.L_124:
        /*0208*/ 	.word	index@(_ZN2at6native29vectorized_elementwise_kernelILi8EZZZNS0_66_GLOBAL__N__d53a5ca4_28_ActivationLeakyReluKernel_cu_9e10b42f_310417leaky_relu_kernelERNS_18TensorIteratorBaseERKN3c106ScalarEENKUlvE_clEvENKUlvE2_clEvEUlNS5_8BFloat16EE_St5arrayIPcLm2EEEEviT0_T1_)
        /*020c*/ 	.word	0x00000000


	//----- nvinfo : EIATTR_REGCOUNT
	.align		4
.L_125:
        /*0210*/ 	.byte	0x04, 0x2f
        /*0212*/ 	.short	(.L_127 - .L_126)
	.align		4
.L_126:
        /*0214*/ 	.word	index@(_ZN2at6native29vectorized_elementwise_kernelILi4EZZZNS0_66_GLOBAL__N__d53a5ca4_28_ActivationLeakyReluKernel_cu_9e10b42f_310417leaky_relu_kernelERNS_18TensorIteratorBaseERKN3c106ScalarEENKUlvE_clEvENKUlvE2_clEvEUlNS5_8BFloat16EE_St5arrayIPcLm2EEEEviT0_T1_)
        /*0218*/ 	.word	0x00000020


	//----- nvinfo : EIATTR_FRAME_SIZE
	.align		4
.L_127:
        /*021c*/ 	.byte	0x04, 0x11
        /*021e*/ 	.short	(.L_129 - .L_128)
	.align		4
.L_128:
        /*0220*/ 	.word	index@(_ZN2at6native29vectorized_elementwise_kernelILi4EZZZNS0_66_GLOBAL__N__d53a5ca4_28_ActivationLeakyReluKernel_cu_9e10b42f_310417leaky_relu_kernelERNS_18TensorIteratorBaseERKN3c106ScalarEENKUlvE_clEvENKUlvE2_clEvEUlNS5_8BFloat16EE_St5arrayIPcLm2EEEEviT0_T1_)
        /*0224*/ 	.word	0x00000000


	//----- nvinfo : EIATTR_REGCOUNT
	.align		4
.L_129:
        /*0228*/ 	.byte	0x04, 0x2f
        /*022a*/ 	.short	(.L_131 - .L_130)
	.align		4
.L_130:
        /*022c*/ 	.word	index@(_ZN2at6native29vectorized_elementwise_kernelILi2EZZZNS0_66_GLOBAL__N__d53a5ca4_28_ActivationLeakyReluKernel_cu_9e10b42f_310417leaky_relu_kernelERNS_18TensorIteratorBaseERKN3c106ScalarEENKUlvE_clEvENKUlvE2_clEvEUlNS5_8BFloat16EE_St5arrayIPcLm2EEEEviT0_T1_)
        /*0230*/ 	.word	0x00000020


	//----- nvinfo : EIATTR_FRAME_SIZE
	.align		4
.L_131:
        /*0234*/ 	.byte	0x04, 0x11
        /*0236*/ 	.short	(.L_133 - .L_132)
	.align		4
.L_132:
        /*0238*/ 	.word	index@(_ZN2at6native29vectorized_elementwise_kernelILi2EZZZNS0_66_GLOBAL__N__d53a5ca4_28_ActivationLeakyReluKernel_cu_9e10b42f_310417leaky_relu_kernelERNS_18TensorIteratorBaseERKN3c106ScalarEENKUlvE_clEvENKUlvE2_clEvEUlNS5_8BFloat16EE_St5arrayIPcLm2EEEEviT0_T1_)
        /*023c*/ 	.word	0x00000000


	//----- nvinfo : EIATTR_REGCOUNT
	.align		4
.L_133:
        /*0240*/ 	.byte	0x04, 0x2f
        /*0242*/ 	.short	(.L_135 - .L_134)
	.align		4
.L_134:
        /*0244*/ 	.word	index@(_ZN2at6native27unrolled_elementwise_kernelIZZZNS0_66_GLOBAL__N__d53a5ca4_28_ActivationLeakyReluKernel_cu_9e10b42f_310417leaky_relu_kernelERNS_18TensorIteratorBaseERKN3c106ScalarEENKUlvE_clEvENKUlvE2_clEvEUlNS5_8BFloat16EE_St5arrayIPcLm2EELi4E23TrivialOffsetCalculatorILi1EjESH_NS0_6memory15LoadWithoutCastENSI_16StoreWithoutCastEEEviT_T0_T2_T3_T4_T5_)
        /*0248*/ 	.word	0x00000018


	//----- nvinfo : EIATTR_FRAME_SIZE
	.align		4
.L_135:
        /*024c*/ 	.byte	0x04, 0x11
        /*024e*/ 	.short	(.L_137 - .L_136)
	.align		4
.L_136:
        /*0250*/ 	.word	index@(_ZN2at6native27unrolled_elementwise_kernelIZZZNS0_66_GLOBAL__N__d53a5ca4_28_ActivationLeakyReluKernel_cu_9e10b42f_310417leaky_relu_kernelERNS_18TensorIteratorBaseERKN3c106ScalarEENKUlvE_clEvENKUlvE2_clEvEUlNS5_8BFloat16EE_St5arrayIPcLm2EELi4E23TrivialOffsetCalculatorILi1EjESH_NS0_6memory15LoadWithoutCastENSI_16StoreWithoutCastEEEviT_T0_T2_T3_T4_T5_)
        /*0254*/ 	.word	0x00000000


	//----- nvinfo : EIATTR_REGCOUNT
	.align		4
.L_137:
        /*0258*/ 	.byte	0x04, 0x2f
        /*025a*/ 	.short	(.L_139 - .L_138)
	.align		4
.L_138:
        /*025c*/ 	.word	index@(_ZN2at6native18elementwise_kernelILi128ELi4EZNS0_22gpu_kernel_impl_nocastIZZZNS0_66_GLOBAL__N__d53a5ca4_28_ActivationLeakyReluKernel_cu_9e10b42f_310417leaky_relu_kernelERNS_18TensorIteratorBaseERKN3c106ScalarEENKUlvE_clEvENKUlvE2_clEvEUlNS6_8BFloat16EE_EEvS5_RKT_EUliE_EEviT1_)
        /*0260*/ 	.word	0x00000012


	//----- nvinfo : EIATTR_FRAME_SIZE
	.align		4
.L_139:
        /*0264*/ 	.byte	0x04, 0x11
        /*0266*/ 	.short	(.L_141 - .L_140)
	.align		4
.L_140:
        /*0268*/ 	.word	index@(_ZN2at6native18elementwise_kernelILi128ELi4EZNS0_22gpu_kernel_impl_nocastIZZZNS0_66_GLOBAL__N__d53a5ca4_28_ActivationLeakyReluKernel_cu_9e10b42f_310417leaky_relu_kernelERNS_18TensorIteratorBaseERKN3c106ScalarEENKUlvE_clEvENKUlvE2_clEvEUlNS6_8BFloat16EE_EEvS5_RKT_EUliE_EEviT1_)
        /*026c*/ 	.word	0x00000000


	//----- nvinfo : EIATTR_REGCOUNT
	.align		4
.L_141:
        /*0270*/ 	.byte	0x04, 0x2f
        /*0272*/ 	.short	(.L_143 - .L_142)
	.align		4
.L_142:
        /*0274*/ 	.word	index@(_ZN2at6native27unrolled_elementwise_kernelIZZZNS0_66_GLOBAL__N__d53a5ca4_28_ActivationLeakyReluKernel_cu_9e10b42f_310417leaky_relu_kernelERNS_18TensorIteratorBaseERKN3c106ScalarEENKUlvE_clEvENKUlvE2_clEvEUlNS5_8BFloat16EE_St5arrayIPcLm2EELi4E23TrivialOffsetCalculatorILi1EjESH_NS0_6memory12LoadWithCastILi1EEENSI_13StoreWithCastILi1EEEEEviT_T0_T2_T3_T4_T5_)
        /*0278*/ 	.word	0x0000001c


	//----- nvinfo : EIATTR_FRAME_SIZE
	.align		4
.L_143:
        /*027c*/ 	.byte	0x04, 0x11
        /*027e*/ 	.short	(.L_145 - .L_144)
	.align		4
.L_144:
        /*0280*/ 	.word	index@(_ZN2at6native27unrolled_elementwise_kernelIZZZNS0_66_GLOBAL__N__d53a5ca4_28_ActivationLeakyReluKernel_cu_9e10b42f_310417leaky_relu_kernelERNS_18TensorIteratorBaseERKN3c106ScalarEENKUlvE_clEvENKUlvE2_clEvEUlNS5_8BFloat16EE_St5arrayIPcLm2EELi4E23TrivialOffsetCalculatorILi1EjESH_NS0_6memory12LoadWithCastILi1EEENSI_13StoreWithCastILi1EEEEEviT_T0_T2_T3_T4_T5_)
        /*0284*/ 	.word	0x00000000


	//----- nvinfo : EIATTR_REGCOUNT
	.align		4
.L_145:
        /*0288*/ 	.byte	0x04, 0x2f
        /*028a*/ 	.short	(.L_147 - .L_146)
	.align		4
.L_146:
        /*028c*/ 	.word	index@(_ZN2at6native18elementwise_kernelILi128ELi4EZNS0_15gpu_kernel_implIZZZNS0_66_GLOBAL__N__d53a5ca4_28_ActivationLeakyReluKernel_cu_9e10b42f_310417leaky_relu_kernelERNS_18TensorIteratorBaseERKN3c106ScalarEENKUlvE_clEvENKUlvE2_clEvEUlNS6_8BFloat16EE_EEvS5_RKT_EUliE_EEviT1_)
        /*0290*/ 	.word	0x0000001a


	//----- nvinfo : EIATTR_FRAME_SIZE
	.align		4
.L_147:
        /*0294*/ 	.byte	0x04, 0x11
        /*0296*/ 	.short	(.L_149 - .L_148)
	.align		4
.L_148:
        /*0298*/ 	.word	index@(_ZN2at6native18elementwise_kernelILi128ELi4EZNS0_15gpu_kernel_implIZZZNS0_66_GLOBAL__N__d53a5ca4_28_ActivationLeakyReluKernel_cu_9e10b42f_310417leaky_relu_kernelERNS_18TensorIteratorBaseERKN3c106ScalarEENKUlvE_clEvENKUlvE2_clEvEUlNS6_8BFloat16EE_EEvS5_RKT_EUliE_EEviT1_)
        /*029c*/ 	.word	0x00000000


	//----- nvinfo : EIATTR_REGCOUNT
	.align		4
.L_149:
        /*02a0*/ 	.byte	0x04, 0x2f
        /*02a2*/ 	.short	(.L_151 - .L_150)
	.align		4
.L_150:
        /*02a4*/ 	.word	index@(_ZN2at6native29vectorized_elementwise_kernelILi8EZZZNS0_66_GLOBAL__N__d53a5ca4_28_ActivationLeakyReluKernel_cu_9e10b42f_310426leaky_relu_backward_kernelERNS_18TensorIteratorBaseERKN3c106ScalarEENKUlvE_clEvENKUlvE_clEvEUlddE_St5arrayIPcLm3EEEEviT0_T1_)
        /*02a8*/ 	.word	0x00000022


	//----- nvinfo : EIATTR_FRAME_SIZE
	.align		4
.L_151:
        /*02ac*/ 	.byte	0x04, 0x11
        /*02ae*/ 	.short	(.L_153 - .L_152)
	.align		4
.L_152:
        /*02b0*/ 	.word	index@(_ZN2at6native29vectorized_elementwise_kernelILi8EZZZNS0_66_GLOBAL__N__d53a5ca4_28_ActivationLeakyReluKernel_cu_9e10b42f_310426leaky_relu_backward_kernelERNS_18TensorIteratorBaseERKN3c106ScalarEENKUlvE_clEvENKUlvE_clEvEUlddE_St5arrayIPcLm3EEEEviT0_T1_)
        /*02b4*/ 	.word	0x00000000


	//----- nvinfo : EIATTR_REGCOUNT
	.align		4
.L_153:
        /*02b8*/ 	.byte	0x04, 0x2f
        /*02ba*/ 	.short	(.L_155 - .L_154)
	.align		4
.L_154:
        /*02bc*/ 	.word	index@(_ZN2at6native29vectorized_elementwise_kernelILi4EZZZNS0_66_GLOBAL__N__d53a5ca4_28_ActivationLeakyReluKernel_cu_9e10b42f_310426leaky_relu_backward_kernelERNS_18TensorIteratorBaseERKN3c106ScalarEENKUlvE_clEvENKUlvE_clEvEUlddE_St5arrayIPcLm3EEEEviT0_T1_)
        /*02c0*/ 	.word	0x00000022


	//----- nvinfo : EIATTR_FRAME_SIZE
	.align		4
.L_155:
        /*02c4*/ 	.byte	0x04, 0x11
        /*02c6*/ 	.short	(.L_157 - .L_156)
	.align		4
.L_156:
        /*02c8*/ 	.word	index@(_ZN2at6native29vectorized_elementwise_kernelILi4EZZZNS0_66_GLOBAL__N__d53a5ca4_28_ActivationLeakyReluKernel_cu_9e10b42f_310426leaky_relu_backward_kernelERNS_18TensorIteratorBaseERKN3c106ScalarEENKUlvE_clEvENKUlvE_clEvEUlddE_St5arrayIPcLm3EEEEviT0_T1_)
        /*02cc*/ 	.word	0x00000000


	//----- nvinfo : EIATTR_REGCOUNT
	.align		4
.L_157:
        /*02d0*/ 	.byte	0x04, 0x2f
        /*02d2*/ 	.short	(.L_159 - .L_158)
	.align		4
.L_158:
        /*02d4*/ 	.word	index@(_ZN2at6native29vectorized_elementwise_kernelILi2EZZZNS0_66_GLOBAL__N__d53a5ca4_28_ActivationLeakyReluKernel_cu_9e10b42f_310426leaky_relu_backward_kernelERNS_18TensorIteratorBaseERKN3c106ScalarEENKUlvE_clEvENKUlvE_clEvEUlddE_St5arrayIPcLm3EEEEviT0_T1_)
        /*02d8*/ 	.word	0x00000022


	//----- nvinfo : EIATTR_FRAME_SIZE
	.align		4
.L_159:
        /*02dc*/ 	.byte	0x04, 0x11
        /*02de*/ 	.short	(.L_161 - .L_160)
	.align		4
.L_160:
        /*02e0*/ 	.word	index@(_ZN2at6native29vectorized_elementwise_kernelILi2EZZZNS0_66_GLOBAL__N__d53a5ca4_28_ActivationLeakyReluKernel_cu_9e10b42f_310426leaky_relu_backward_kernelERNS_18TensorIteratorBaseERKN3c106ScalarEENKUlvE_clEvENKUlvE_clEvEUlddE_St5arrayIPcLm3EEEEviT0_T1_)
        /*02e4*/ 	.word	0x00000000


	//----- nvinfo : EIATTR_REGCOUNT
	.align		4
.L_161:
        /*02e8*/ 	.byte	0x04, 0x2f
        /*02ea*/ 	.short	(.L_163 - .L_162)
	.align		4
.L_162:
        /*02ec*/ 	.word	index@(_ZN2at6native27unrolled_elementwise_kernelIZZZNS0_66_GLOBAL__N__d53a5ca4_28_ActivationLeakyReluKernel_cu_9e10b42f_310426leaky_relu_backward_kernelERNS_18TensorIteratorBaseERKN3c106ScalarEENKUlvE_clEvENKUlvE_clEvEUlddE_St5arrayIPcLm3EELi4E23TrivialOffsetCalculatorILi2EjESF_ILi1EjENS0_6memory15LoadWithoutCastENSI_16StoreWithoutCastEEEviT_T0_T2_T3_T4_T5_)
        /*02f0*/ 	.word	0x00000020


	//----- nvinfo : EIATTR_FRAME_SIZE
	.align		4
.L_163:
        /*02f4*/ 	.byte	0x04, 0x11
        /*02f6*/ 	.short	(.L_165 - .L_164)
	.align		4
.L_164:
        /*02f8*/ 	.word	index@(_ZN2at6native27unrolled_elementwise_kernelIZZZNS0_66_GLOBAL__N__d53a5ca4_28_ActivationLeakyReluKernel_cu_9e10b42f_310426leaky_relu_backward_kernelERNS_18TensorIteratorBaseERKN3c106ScalarEENKUlvE_clEvENKUlvE_clEvEUlddE_St5arrayIPcLm3EELi4E23TrivialOffsetCalculatorILi2EjESF_ILi1EjENS0_6memory15LoadWithoutCastENSI_16StoreWithoutCastEEEviT_T0_T2_T3_T4_T5_)
        /*02fc*/ 	.word	0x00000000


	//----- nvinfo : EIATTR_REGCOUNT
	.align		4
.L_165:
        /*0300*/ 	.byte	0x04, 0x2f
        /*0302*/ 	.short	(.L_167 - .L_166)
	.align		4
.L_166:
        /*0304*/ 	.word	index@(_ZN2at6native18elementwise_kernelILi128ELi2EZNS0_22gpu_kernel_impl_nocastIZZZNS0_66_GLOBAL__N__d53a5ca4_28_ActivationLeakyReluKernel_cu_9e10b42f_310426leaky_relu_backward_kernelERNS_18TensorIteratorBaseERKN3c106ScalarEENKUlvE_clEvENKUlvE_clEvEUlddE_EEvS5_RKT_EUliE_EEviT1_)
        /*0308*/ 	.word	0x00000012


	//----- nvinfo : EIATTR_FRAME_SIZE
	.align		4
.L_167:
        /*030c*/ 	.byte	0x04, 0x11
        /*030e*/ 	.short	(.L_169 - .L_168)
	.align		4
.L_168:
        /*0310*/ 	.word	index@(_ZN2at6native18elementwise_kernelILi128ELi2EZNS0_22gpu_kernel_impl_nocastIZZZNS0_66_GLOBAL__N__d53a5ca4_28_ActivationLeakyReluKernel_cu_9e10b42f_310426leaky_relu_backward_kernelERNS_18TensorIteratorBaseERKN3c106ScalarEENKUlvE_clEvENKUlvE_clEvEUlddE_EEvS5_RKT_EUliE_EEviT1_)
        /*0314*/ 	.word	0x00000000


	//----- nvinfo : EIATTR_REGCOUNT
	.align		4
.L_169:
        /*0318*/ 	.byte	0x04, 0x2f
        /*031a*/ 	.short	(.L_171 - .L_170)
	.align		4
.L_170:
        /*031c*/ 	.word	index@(_ZN2at6native27unrolled_elementwise_kernelIZZZNS0_66_GLOBAL__N__d53a5ca4_28_ActivationLeakyReluKernel_cu_9e10b42f_310426leaky_relu_backward_kernelERNS_18TensorIteratorBaseERKN3c106ScalarEENKUlvE_clEvENKUlvE_clEvEUlddE_St5arrayIPcLm3EELi4E23TrivialOffsetCalculatorILi2EjESF_ILi1EjENS0_6memory12LoadWithCastILi2EEENSI_13StoreWithCastILi1EEEEEviT_T0_T2_T3_T4_T5_)
        /*0320*/ 	.word	0x00000028


	//----- nvinfo : EIATTR_FRAME_SIZE
	.align		4
.L_171:
        /*0324*/ 	.byte	0x04, 0x11
        /*0326*/ 	.short	(.L_173 - .L_172)
	.align		4
.L_172:
        /*0328*/ 	.word	index@(_ZN2at6native27unrolled_elementwise_kernelIZZZNS0_66_GLOBAL__N__d53a5ca4_28_ActivationLeakyReluKernel_cu_9e10b42f_310426leaky_relu_backward_kernelERNS_18TensorIteratorBaseERKN3c106ScalarEENKUlvE_clEvENKUlvE_clEvEUlddE_St5arrayIPcLm3EELi4E23TrivialOffsetCalculatorILi2EjESF_ILi1EjENS0_6memory12LoadWithCastILi2EEENSI_13StoreWithCastILi1EEEEEviT_T0_T2_T3_T4_T5_)
        /*032c*/ 	.word	0x00000000


	//----- nvinfo : EIATTR_REGCOUNT
	.align		4
.L_173:
        /*0330*/ 	.byte	0x04, 0x2f
        /*0332*/ 	.short	(.L_175 - .L_174)
	.align		4
.L_174:
        /*0334*/ 	.word	index@(_ZN2at6native18elementwise_kernelILi128ELi4EZNS0_15gpu_kernel_implIZZZNS0_66_GLOBAL__N__d53a5ca4_28_ActivationLeakyReluKernel_cu_9e10b42f_310426leaky_relu_backward_kernelERNS_18TensorIteratorBaseERKN3c106ScalarEENKUlvE_clEvENKUlvE_clEvEUlddE_EEvS5_RKT_EUliE_EEviT1_)
        /*0338*/ 	.word	0x0000001c


	//----- nvinfo : EIATTR_FRAME_SIZE
	.align		4
.L_175:
        /*033c*/ 	.byte	0x04, 0x11
        /*033e*/ 	.short	(.L_177 - .L_176)
	.align		4
.L_176:
        /*0340*/ 	.word	index@(_ZN2at6native18elementwise_kernelILi128ELi4EZNS0_15gpu_kernel_implIZZZNS0_66_GLOBAL__N__d53a5ca4_28_ActivationLeakyReluKernel_cu_9e10b42f_310426leaky_relu_backward_kernelERNS_18TensorIteratorBaseERKN3c106ScalarEENKUlvE_clEvENKUlvE_clEvEUlddE_EEvS5_RKT_EUliE_EEviT1_)
        /*0344*/ 	.word	0x00000000


	//----- nvinfo : EIATTR_REGCOUNT
	.align		4
.L_177:
        /*0348*/ 	.byte	0x04, 0x2f
        /*034a*/ 	.short	(.L_179 - .L_178)
	.align		4
.L_178:
        /*034c*/ 	.word	index@(_ZN2at6native29vectorized_elementwise_kernelILi8EZZZNS0_66_GLOBAL__N__d53a5ca4_28_ActivationLeakyReluKernel_cu_9e10b42f_310426leaky_relu_backward_kernelERNS_18TensorIteratorBaseERKN3c106ScalarEENKUlvE_clEvENKUlvE0_clEvEUlffE_St5arrayIPcLm3EEEEviT0_T1_)
        /*0350*/ 	.word	0x00000020


	//----- nvinfo : EIATTR_FRAME_SIZE
	.align		4
.L_179:
        /*0354*/ 	.byte	0x04, 0x11
        /*0356*/ 	.short	(.L_181 - .L_180)
	.align		4
.L_180:
        /*0358*/ 	.word	index@(_ZN2at6native29vectorized_elementwise_kernelILi8EZZZNS0_66_GLOBAL__N__d53a5ca4_28_ActivationLeakyReluKernel_cu_9e10b42f_310426leaky_relu_backward_kernelERNS_18TensorIteratorBaseERKN3c106ScalarEENKUlvE_clEvENKUlvE0_clEvEUlffE_St5arrayIPcLm3EEEEviT0_T1_)
        /*035c*/ 	.word	0x00000000


	//----- nvinfo : EIATTR_REGCOUNT
	.align		4
.L_181:
        /*0360*/ 	.byte	0x04, 0x2f
        /*0362*/ 	.short	(.L_183 - .L_182)
	.align		4
.L_182:
        /*0364*/ 	.word	index@(_ZN2at6native29vectorized_elementwise_kernelILi4EZZZNS0_66_GLOBAL__N__d53a5ca4_28_ActivationLeakyReluKernel_cu_9e10b42f_310426leaky_relu_backward_kernelERNS_18TensorIteratorBaseERKN3c106ScalarEENKUlvE_clEvENKUlvE0_clEvEUlffE_St5arrayIPcLm3EEEEviT0_T1_)
        /*0368*/ 	.word	0x00000020


	//----- nvinfo : EIATTR_FRAME_SIZE
	.align		4
.L_183:
        /*036c*/ 	.byte	0x04, 0x11
        /*036e*/ 	.short	(.L_185 - .L_184)
	.align		4
.L_184:
        /*0370*/ 	.word	index@(_ZN2at6native29vectorized_elementwise_kernelILi4EZZZNS0_66_GLOBAL__N__d53a5ca4_28_ActivationLeakyReluKernel_cu_9e10b42f_310426leaky_relu_backward_kernelERNS_18TensorIteratorBaseERKN3c106ScalarEENKUlvE_clEvENKUlvE0_clEvEUlffE_St5arrayIPcLm3EEEEviT0_T1_)
        /*0374*/ 	.word	0x00000000


	//----- nvinfo : EIATTR_REGCOUNT
	.align		4
.L_185:
        /*0378*/ 	.byte	0x04, 0x2f
        /*037a*/ 	.short	(.L_187 - .L_186)
	.align		4
.L_186:
        /*037c*/ 	.word	index@(_ZN2at6native29vectorized_elementwise_kernelILi2EZZZNS0_66_GLOBAL__N__d53a5ca4_28_ActivationLeakyReluKernel_cu_9e10b42f_310426leaky_relu_backward_kernelERNS_18TensorIteratorBaseERKN3c106ScalarEENKUlvE_clEvENKUlvE0_clEvEUlffE_St5arrayIPcLm3EEEEviT0_T1_)
        /*0380*/ 	.word	0x00000020


	//----- nvinfo : EIATTR_FRAME_SIZE
	.align		4
.L_187:
        /*0384*/ 	.byte	0x04, 0x11
        /*0386*/ 	.short	(.L_189 - .L_188)
	.align		4
.L_188:
        /*0388*/ 	.word	index@(_ZN2at6native29vectorized_elementwise_kernelILi2EZZZNS0_66_GLOBAL__N__d53a5ca4_28_ActivationLeakyReluKernel_cu_9e10b42f_310426leaky_relu_backward_kernelERNS_18TensorIteratorBaseERKN3c106ScalarEENKUlvE_clEvENKUlvE0_clEvEUlffE_St5arrayIPcLm3EEEEviT0_T1_)
        /*038c*/ 	.word	0x00000000


	//----- nvinfo : EIATTR_REGCOUNT
	.align		4
.L_189:
        /*0390*/ 	.byte	0x04, 0x2f
        /*0392*/ 	.short	(.L_191 - .L_190)
	.align		4
.L_190:
        /*0394*/ 	.word	index@(_ZN2at6native27unrolled_elementwise_kernelIZZZNS0_66_GLOBAL__N__d53a5ca4_28_ActivationLeakyReluKernel_cu_9e10b42f_310426leaky_relu_backward_kernelERNS_18TensorIteratorBaseERKN3c106ScalarEENKUlvE_clEvENKUlvE0_clEvEUlffE_St5arrayIPcLm3EELi4E23TrivialOffsetCalculatorILi2EjESF_ILi1EjENS0_6memory15LoadWithoutCastENSI_16StoreWithoutCastEEEviT_T0_T2_T3_T4_T5_)
        /*0398*/ 	.word	0x00000020


	//----- nvinfo : EIATTR_FRAME_SIZE
	.align		4
.L_191:
        /*039c*/ 	.byte	0x04, 0x11
        /*039e*/ 	.short	(.L_193 - .L_192)
	.align		4
.L_192:
        /*03a0*/ 	.word	index@(_ZN2at6native27unrolled_elementwise_kernelIZZZNS0_66_GLOBAL__N__d53a5ca4_28_ActivationLeakyReluKernel_cu_9e10b42f_310426leaky_relu_backward_kernelERNS_18TensorIteratorBaseERKN3c106ScalarEENKUlvE_clEvENKUlvE0_clEvEUlffE_St5arrayIPcLm3EELi4E23TrivialOffsetCalculatorILi2EjESF_ILi1EjENS0_6memory15LoadWithoutCastENSI_16StoreWithoutCastEEEviT_T0_T2_T3_T4_T5_)
        /*03a4*/ 	.word	0x00000000


	//----- nvinfo : EIATTR_REGCOUNT
	.align		4
.L_193:
        /*03a8*/ 	.byte	0x04, 0x2f
        /*03aa*/ 	.short	(.L_195 - .L_194)
	.align		4
.L_194:
        /*03ac*/ 	.word	index@(_ZN2at6native18elementwise_kernelILi128ELi2EZNS0_22gpu_kernel_impl_nocastIZZZNS0_66_GLOBAL__N__d53a5ca4_28_ActivationLeakyReluKernel_cu_9e10b42f_310426leaky_relu_backward_kernelERNS_18TensorIteratorBaseERKN3c106ScalarEENKUlvE_clEvENKUlvE0_clEvEUlffE_EEvS5_RKT_EUliE_EEviT1_)
        /*03b0*/ 	.word	0x00000012


	//----- nvinfo : EIATTR_FRAME_SIZE
	.align		4
.L_195:
        /*03b4*/ 	.byte	0x04, 0x11
        /*03b6*/ 	.short	(.L_197 - .L_196)
	.align		4
.L_196:
        /*03b8*/ 	.word	index@(_ZN2at6native18elementwise_kernelILi128ELi2EZNS0_22gpu_kernel_impl_nocastIZZZNS0_66_GLOBAL__N__d53a5ca4_28_ActivationLeakyReluKernel_cu_9e10b42f_310426leaky_relu_backward_kernelERNS_18TensorIteratorBaseERKN3c106ScalarEENKUlvE_clEvENKUlvE0_clEvEUlffE_EEvS5_RKT_EUliE_EEviT1_)
        /*03bc*/ 	.word	0x00000000


	//----- nvinfo : EIATTR_REGCOUNT
	.align		4
.L_197:
        /*03c0*/ 	.byte	0x04, 0x2f
        /*03c2*/ 	.short	(.L_199 - .L_198)
	.align		4
.L_198:
        /*03c4*/ 	.word	index@(_ZN2at6native27unrolled_elementwise_kernelIZZZNS0_66_GLOBAL__N__d53a5ca4_28_ActivationLeakyReluKernel_cu_9e10b42f_310426leaky_relu_backward_kernelERNS_18TensorIteratorBaseERKN3c106ScalarEENKUlvE_clEvENKUlvE0_clEvEUlffE_St5arrayIPcLm3EELi4E23TrivialOffsetCalculatorILi2EjESF_ILi1EjENS0_6memory12LoadWithCastILi2EEENSI_13StoreWithCastILi1EEEEEviT_T0_T2_T3_T4_T5_)
        /*03c8*/ 	.word	0x00000020


	//----- nvinfo : EIATTR_FRAME_SIZE
	.align		4
.L_199:
        /*03cc*/ 	.byte	0x04, 0x11
        /*03ce*/ 	.short	(.L_201 - .L_200)
	.align		4
.L_200:
        /*03d0*/ 	.word	index@(_ZN2at6native27unrolled_elementwise_kernelIZZZNS0_66_GLOBAL__N__d53a5ca4_28_ActivationLeakyReluKernel_cu_9e10b42f_310426leaky_relu_backward_kernelERNS_18TensorIteratorBaseERKN3c106ScalarEENKUlvE_clEvENKUlvE0_clEvEUlffE_St5arrayIPcLm3EELi4E23TrivialOffsetCalculatorILi2EjESF_ILi1EjENS0_6memory12LoadWithCastILi2EEENSI_13StoreWithCastILi1EEEEEviT_T0_T2_T3_T4_T5_)
        /*03d4*/ 	.word	0x00000000


	//----- nvinfo : EIATTR_REGCOUNT
	.align		4
.L_201:
        /*03d8*/ 	.byte	0x04, 0x2f
        /*03da*/ 	.short	(.L_203 - .L_202)
	.align		4
.L_202:
        /*03dc*/ 	.word	index@(_ZN2at6native18elementwise_kernelILi128ELi4EZNS0_15gpu_kernel_implIZZZNS0_66_GLOBAL__N__d53a5ca4_28_ActivationLeakyReluKernel_cu_9e10b42f_310426leaky_relu_backward_kernelERNS_18TensorIteratorBaseERKN3c106ScalarEENKUlvE_clEvENKUlvE0_clEvEUlffE_EEvS5_RKT_EUliE_EEviT1_)
        /*03e0*/ 	.word	0x0000001a


	//----- nvinfo : EIATTR_FRAME_SIZE
	.align		4
.L_203:
        /*03e4*/ 	.byte	0x04, 0x11
        /*03e6*/ 	.short	(.L_205 - .L_204)
	.align		4
.L_204:
        /*03e8*/ 	.word	index@(_ZN2at6native18elementwise_kernelILi128ELi4EZNS0_15gpu_kernel_implIZZZNS0_66_GLOBAL__N__d53a5ca4_28_ActivationLeakyReluKernel_cu_9e10b42f_310426leaky_relu_backward_kernelERNS_18TensorIteratorBaseERKN3c106ScalarEENKUlvE_clEvENKUlvE0_clEvEUlffE_EEvS5_RKT_EUliE_EEviT1_)
        /*03ec*/ 	.word	0x00000000


	//----- nvinfo : EIATTR_REGCOUNT
	.align		4
.L_205:
        /*03f0*/ 	.byte	0x04, 0x2f
        /*03f2*/ 	.short	(.L_207 - .L_206)
	.align		4
.L_206:
        /*03f4*/ 	.word	index@(_ZN2at6native29vectorized_elementwise_kernelILi8EZZZNS0_66_GLOBAL__N__d53a5ca4_28_ActivationLeakyReluKernel_cu_9e10b42f_310426leaky_relu_backward_kernelERNS_18TensorIteratorBaseERKN3c106ScalarEENKUlvE_clEvENKUlvE1_clEvEUlNS5_4HalfESB_E_St5arrayIPcLm3EEEEviT0_T1_)
        /*03f8*/ 	.word	0x00000022


	//----- nvinfo : EIATTR_FRAME_SIZE
	.align		4
.L_207:
        /*03fc*/ 	.byte	0x04, 0x11
        /*03fe*/ 	.short	(.L_209 - .L_208)
	.align		4
.L_208:
        /*0400*/ 	.word	index@(_ZN2at6native29vectorized_elementwise_kernelILi8EZZZNS0_66_GLOBAL__N__d53a5ca4_28_ActivationLeakyReluKernel_cu_9e10b42f_310426leaky_relu_backward_kernelERNS_18TensorIteratorBaseERKN3c106ScalarEENKUlvE_clEvENKUlvE1_clEvEUlNS5_4HalfESB_E_St5arrayIPcLm3EEEEviT0_T1_)
        /*0404*/ 	.word	0x00000000


	//----- nvinfo : EIATTR_REGCOUNT
	.align		4
.L_209:
        /*0408*/ 	.byte	0x04, 0x2f
        /*040a*/ 	.short	(.L_211 - .L_210)
	.align		4
.L_210:
        /*040c*/ 	.word	index@(_ZN2at6native29vectorized_elementwise_kernelILi4EZZZNS0_66_GLOBAL__N__d53a5ca4_28_ActivationLeakyReluKernel_cu_9e10b42f_310426leaky_relu_backward_kernelERNS_18TensorIteratorBaseERKN3c106ScalarEENKUlvE_clEvENKUlvE1_clEvEUlNS5_4HalfESB_E_St5arrayIPcLm3EEEEviT0_T1_)
        /*0410*/ 	.word	0x00000022


	//----- nvinfo : EIATTR_FRAME_SIZE
	.align		4
.L_211:
        /*0414*/ 	.byte	0x04, 0x11
        /*0416*/ 	.short	(.L_213 - .L_212)
	.align		4
.L_212:
        /*0418*/ 	.word	index@(_ZN2at6native29vectorized_elementwise_kernelILi4EZZZNS0_66_GLOBAL__N__d53a5ca4_28_ActivationLeakyReluKernel_cu_9e10b42f_310426leaky_relu_backward_kernelERNS_18TensorIteratorBaseERKN3c106ScalarEENKUlvE_clEvENKUlvE1_clEvEUlNS5_4HalfESB_E_St5arrayIPcLm3EEEEviT0_T1_)
        /*041c*/ 	.word	0x00000000


	//----- nvinfo : EIATTR_REGCOUNT
	.align		4
.L_213:
        /*0420*/ 	.byte	0x04, 0x2f
        /*0422*/ 	.short	(.L_215 - .L_214)
	.align		4
.L_214:
        /*0424*/ 	.word	index@(_ZN2at6native29vectorized_elementwise_kernelILi2EZZZNS0_66_GLOBAL__N__d53a5ca4_28_ActivationLeakyReluKernel_cu_9e10b42f_310426leaky_relu_backward_kernelERNS_18TensorIteratorBaseERKN3c106ScalarEENKUlvE_clEvENKUlvE1_clEvEUlNS5_4HalfESB_E_St5arrayIPcLm3EEEEviT0_T1_)
        /*0428*/ 	.word	0x00000022


	//----- nvinfo : EIATTR_FRAME_SIZE
	.align		4
.L_215:
        /*042c*/ 	.byte	0x04, 0x11
        /*042e*/ 	.short	(.L_217 - .L_216)
	.align		4
.L_216:
        /*0430*/ 	.word	index@(_ZN2at6native29vectorized_elementwise_kernelILi2EZZZNS0_66_GLOBAL__N__d53a5ca4_28_ActivationLeakyReluKernel_cu_9e10b42f_310426leaky_relu_backward_kernelERNS_18TensorIteratorBaseERKN3c106ScalarEENKUlvE_clEvENKUlvE1_clEvEUlNS5_4HalfESB_E_St5arrayIPcLm3EEEEviT0_T1_)
        /*0434*/ 	.word	0x00000000


	//----- nvinfo : EIATTR_REGCOUNT
	.align		4
.L_217:
        /*0438*/ 	.byte	0x04, 0x2f
        /*043a*/ 	.short	(.L_219 - .L_218)
	.align		4
.L_218:
        /*043c*/ 	.word	index@(_ZN2at6native27unrolled_elementwise_kernelIZZZNS0_66_GLOBAL__N__d53a5ca4_28_ActivationLeakyReluKernel_cu_9e10b42f_310426leaky_relu_backward_kernelERNS_18TensorIteratorBaseERKN3c106ScalarEENKUlvE_clEvENKUlvE1_clEvEUlNS5_4HalfESB_E_St5arrayIPcLm3EELi4E23TrivialOffsetCalculatorILi2EjESG_ILi1EjENS0_6memory15LoadWithoutCastENSJ_16StoreWithoutCastEEEviT_T0_T2_T3_T4_T5_)
        /*0440*/ 	.word	0x0000001e


	//----- nvinfo : EIATTR_FRAME_SIZE
	.align		4
.L_219:
        /*0444*/ 	.byte	0x04, 0x11
        /*0446*/ 	.short	(.L_221 - .L_220)
	.align		4
.L_220:
        /*0448*/ 	.word	index@(_ZN2at6native27unrolled_elementwise_kernelIZZZNS0_66_GLOBAL__N__d53a5ca4_28_ActivationLeakyReluKernel_cu_9e10b42f_310426leaky_relu_backward_kernelERNS_18TensorIteratorBaseERKN3c106ScalarEENKUlvE_clEvENKUlvE1_clEvEUlNS5_4HalfESB_E_St5arrayIPcLm3EELi4E23TrivialOffsetCalculatorILi2EjESG_ILi1EjENS0_6memory15LoadWithoutCastENSJ_16StoreWithoutCastEEEviT_T0_T2_T3_T4_T5_)
        /*044c*/ 	.word	0x00000000


	//----- nvinfo : EIATTR_REGCOUNT
	.align		4
.L_221:
        /*0450*/ 	.byte	0x04, 0x2f
        /*0452*/ 	.short	(.L_223 - .L_222)
	.align		4
.L_222:
        /*0454*/ 	.word	index@(_ZN2at6native18elementwise_kernelILi128ELi4EZNS0_22gpu_kernel_impl_nocastIZZZNS0_66_GLOBAL__N__d53a5ca4_28_ActivationLeakyReluKernel_cu_9e10b42f_310426leaky_relu_backward_kernelERNS_18TensorIteratorBaseERKN3c106ScalarEENKUlvE_clEvENKUlvE1_clEvEUlNS6_4HalfESC_E_EEvS5_RKT_EUliE_EEviT1_)
        /*0458*/ 	.word	0x00000012


	//----- nvinfo : EIATTR_FRAME_SIZE
	.align		4
.L_223:
        /*045c*/ 	.byte	0x04, 0x11
        /*045e*/ 	.short	(.L_225 - .L_224)
	.align		4
.L_224:
        /*0460*/ 	.word	index@(_ZN2at6native18elementwise_kernelILi128ELi4EZNS0_22gpu_kernel_impl_nocastIZZZNS0_66_GLOBAL__N__d53a5ca4_28_ActivationLeakyReluKernel_cu_9e10b42f_310426leaky_relu_backward_kernelERNS_18TensorIteratorBaseERKN3c106ScalarEENKUlvE_clEvENKUlvE1_clEvEUlNS6_4HalfESC_E_EEvS5_RKT_EUliE_EEviT1_)
        /*0464*/ 	.word	0x00000000


	//----- nvinfo : EIATTR_REGCOUNT
	.align		4
.L_225:
        /*0468*/ 	.byte	0x04, 0x2f
        /*046a*/ 	.short	(.L_227 - .L_226)
	.align		4
.L_226:
        /*046c*/ 	.word	index@(_ZN2at6native27unrolled_elementwise_kernelIZZZNS0_66_GLOBAL__N__d53a5ca4_28_ActivationLeakyReluKernel_cu_9e10b42f_310426leaky_relu_backward_kernelERNS_18TensorIteratorBaseERKN3c106ScalarEENKUlvE_clEvENKUlvE1_clEvEUlNS5_4HalfESB_E_St5arrayIPcLm3EELi4E23TrivialOffsetCalculatorILi2EjESG_ILi1EjENS0_6memory12LoadWithCastILi2EEENSJ_13StoreWithCastILi1EEEEEviT_T0_T2_T3_T4_T5_)
        /*0470*/ 	.word	0x0000001e


	//----- nvinfo : EIATTR_FRAME_SIZE
	.align		4
.L_227:
        /*0474*/ 	.byte	0x04, 0x11
        /*0476*/ 	.short	(.L_229 - .L_228)
	.align		4
.L_228:
        /*0478*/ 	.word	index@(_ZN2at6native27unrolled_elementwise_kernelIZZZNS0_66_GLOBAL__N__d53a5ca4_28_ActivationLeakyReluKernel_cu_9e10b42f_310426leaky_relu_backward_kernelERNS_18TensorIteratorBaseERKN3c106ScalarEENKUlvE_clEvENKUlvE1_clEvEUlNS5_4HalfESB_E_St5arrayIPcLm3EELi4E23TrivialOffsetCalculatorILi2EjESG_ILi1EjENS0_6memory12LoadWithCastILi2EEENSJ_13StoreWithCastILi1EEEEEviT_T0_T2_T3_T4_T5_)
        /*047c*/ 	.word	0x00000000


	//----- nvinfo : EIATTR_REGCOUNT
	.align		4
.L_229:
        /*0480*/ 	.byte	0x04, 0x2f
        /*0482*/ 	.short	(.L_231 - .L_230)
	.align		4
.L_230:
        /*0484*/ 	.word	index@(_ZN2at6native18elementwise_kernelILi128ELi4EZNS0_15gpu_kernel_implIZZZNS0_66_GLOBAL__N__d53a5ca4_28_ActivationLeakyReluKernel_cu_9e10b42f_310426leaky_relu_backward_kernelERNS_18TensorIteratorBaseERKN3c106ScalarEENKUlvE_clEvENKUlvE1_clEvEUlNS6_4HalfESC_E_EEvS5_RKT_EUliE_EEviT1_)
        /*0488*/ 	.word	0x0000001a


	//----- nvinfo : EIATTR_FRAME_SIZE
	.align		4
.L_231:
        /*048c*/ 	.byte	0x04, 0x11
        /*048e*/ 	.short	(.L_233 - .L_232)
	.align		4
.L_232:
        /*0490*/ 	.word	index@(_ZN2at6native18elementwise_kernelILi128ELi4EZNS0_15gpu_kernel_implIZZZNS0_66_GLOBAL__N__d53a5ca4_28_ActivationLeakyReluKernel_cu_9e10b42f_310426leaky_relu_backward_kernelERNS_18TensorIteratorBaseERKN3c106ScalarEENKUlvE_clEvENKUlvE1_clEvEUlNS6_4HalfESC_E_EEvS5_RKT_EUliE_EEviT1_)
        /*0494*/ 	.word	0x00000000


	//----- nvinfo : EIATTR_REGCOUNT
	.align		4
.L_233:
        /*0498*/ 	.byte	0x04, 0x2f
        /*049a*/ 	.short	(.L_235 - .L_234)
	.align		4
.L_234:
        /*049c*/ 	.word	index@(_ZN2at6native29vectorized_elementwise_kernelILi8EZZZNS0_66_GLOBAL__N__d53a5ca4_28_ActivationLeakyReluKernel_cu_9e10b42f_310426leaky_relu_backward_kernelERNS_18TensorIteratorBaseERKN3c106ScalarEENKUlvE_clEvENKUlvE2_clEvEUlNS5_8BFloat16ESB_E_St5arrayIPcLm3EEEEviT0_T1_)
        /*04a0*/ 	.word	0x00000022


	//----- nvinfo : EIATTR_FRAME_SIZE
	.align		4
.L_235:
        /*04a4*/ 	.byte	0x04, 0x11
        /*04a6*/ 	.short	(.L_237 - .L_236)
	.align		4
.L_236:
        /*04a8*/ 	.word	index@(_ZN2at6native29vectorized_elementwise_kernelILi8EZZZNS0_66_GLOBAL__N__d53a5ca4_28_ActivationLeakyReluKernel_cu_9e10b42f_310426leaky_relu_backward_kernelERNS_18TensorIteratorBaseERKN3c106ScalarEENKUlvE_clEvENKUlvE2_clEvEUlNS5_8BFloat16ESB_E_St5arrayIPcLm3EEEEviT0_T1_)
        /*04ac*/ 	.word	0x00000000


	//----- nvinfo : EIATTR_REGCOUNT
	.align		4
.L_237:
        /*04b0*/ 	.byte	0x04, 0x2f
        /*04b2*/ 	.short	(.L_239 - .L_238)
	.align		4
.L_238:
        /*04b4*/ 	.word	index@(_ZN2at6native29vectorized_elementwise_kernelILi4EZZZNS0_66_GLOBAL__N__d53a5ca4_28_ActivationLeakyReluKernel_cu_9e10b42f_310426leaky_relu_backward_kernelERNS_18TensorIteratorBaseERKN3c106ScalarEENKUlvE_clEvENKUlvE2_clEvEUlNS5_8BFloat16ESB_E_St5arrayIPcLm3EEEEviT0_T1_)
        /*04b8*/ 	.word	0x00000022


	//----- nvinfo : EIATTR_FRAME_SIZE
	.align		4
.L_239:
        /*04bc*/ 	.byte	0x04, 0x11
        /*04be*/ 	.short	(.L_241 - .L_240)
	.align		4
.L_240:
        /*04c0*/ 	.word	index@(_ZN2at6native29vectorized_elementwise_kernelILi4EZZZNS0_66_GLOBAL__N__d53a5ca4_28_ActivationLeakyReluKernel_cu_9e10b42f_310426leaky_relu_backward_kernelERNS_18TensorIteratorBaseERKN3c106ScalarEENKUlvE_clEvENKUlvE2_clEvEUlNS5_8BFloat16ESB_E_St5arrayIPcLm3EEEEviT0_T1_)
        /*04c4*/ 	.word	0x00000000


	//----- nvinfo : EIATTR_REGCOUNT
	.align		4
.L_241:
        /*04c8*/ 	.byte	0x04, 0x2f
        /*04ca*/ 	.short	(.L_243 - .L_242)
	.align		4
.L_242:
        /*04cc*/ 	.word	index@(_ZN2at6native29vectorized_elementwise_kernelILi2EZZZNS0_66_GLOBAL__N__d53a5ca4_28_ActivationLeakyReluKernel_cu_9e10b42f_310426leaky_relu_backward_kernelERNS_18TensorIteratorBaseERKN3c106ScalarEENKUlvE_clEvENKUlvE2_clEvEUlNS5_8BFloat16ESB_E_St5arrayIPcLm3EEEEviT0_T1_)
        /*04d0*/ 	.word	0x00000022


	//----- nvinfo : EIATTR_FRAME_SIZE
	.align		4
.L_243:
        /*04d4*/ 	.byte	0x04, 0x11
        /*04d6*/ 	.short	(.L_245 - .L_244)
	.align		4
.L_244:
        /*04d8*/ 	.word	index@(_ZN2at6native29vectorized_elementwise_kernelILi2EZZZNS0_66_GLOBAL__N__d53a5ca4_28_ActivationLeakyReluKernel_cu_9e10b42f_310426leaky_relu_backward_kernelERNS_18TensorIteratorBaseERKN3c106ScalarEENKUlvE_clEvENKUlvE2_clEvEUlNS5_8BFloat16ESB_E_St5arrayIPcLm3EEEEviT0_T1_)
        /*04dc*/ 	.word	0x00000000


	//----- nvinfo : EIATTR_REGCOUNT
	.align		4
.L_245:
        /*04e0*/ 	.byte	0x04, 0x2f
        /*04e2*/ 	.short	(.L_247 - .L_246)
	.align		4
.L_246:
        /*04e4*/ 	.word	index@(_ZN2at6native27unrolled_elementwise_kernelIZZZNS0_66_GLOBAL__N__d53a5ca4_28_ActivationLeakyReluKernel_cu_9e10b42f_310426leaky_relu_backward_kernelERNS_18TensorIteratorBaseERKN3c106ScalarEENKUlvE_clEvENKUlvE2_clEvEUlNS5_8BFloat16ESB_E_St5arrayIPcLm3EELi4E23TrivialOffsetCalculatorILi2EjESG_ILi1EjENS0_6memory15LoadWithoutCastENSJ_16StoreWithoutCastEEEviT_T0_T2_T3_T4_T5_)
        /*04e8*/ 	.word	0x0000001e


	//----- nvinfo : EIATTR_FRAME_SIZE
	.align		4
.L_247:
        /*04ec*/ 	.byte	0x04, 0x11
        /*04ee*/ 	.short	(.L_249 - .L_248)
	.align		4
.L_248:
        /*04f0*/ 	.word	index@(_ZN2at6native27unrolled_elementwise_kernelIZZZNS0_66_GLOBAL__N__d53a5ca4_28_ActivationLeakyReluKernel_cu_9e10b42f_310426leaky_relu_backward_kernelERNS_18TensorIteratorBaseERKN3c106ScalarEENKUlvE_clEvENKUlvE2_clEvEUlNS5_8BFloat16ESB_E_St5arrayIPcLm3EELi4E23TrivialOffsetCalculatorILi2EjESG_ILi1EjENS0_6memory15LoadWithoutCastENSJ_16StoreWithoutCastEEEviT_T0_T2_T3_T4_T5_)
        /*04f4*/ 	.word	0x00000000


	//----- nvinfo : EIATTR_REGCOUNT
	.align		4
.L_249:
        /*04f8*/ 	.byte	0x04, 0x2f
        /*04fa*/ 	.short	(.L_251 - .L_250)
	.align		4
.L_250:
        /*04fc*/ 	.word	index@(_ZN2at6native18elementwise_kernelILi128ELi4EZNS0_22gpu_kernel_impl_nocastIZZZNS0_66_GLOBAL__N__d53a5ca4_28_ActivationLeakyReluKernel_cu_9e10b42f_310426leaky_relu_backward_kernelERNS_18TensorIteratorBaseERKN3c106ScalarEENKUlvE_clEvENKUlvE2_clEvEUlNS6_8BFloat16ESC_E_EEvS5_RKT_EUliE_EEviT1_)
        /*0500*/ 	.word	0x00000012


	//----- nvinfo : EIATTR_FRAME_SIZE
	.align		4
.L_251:
        /*0504*/ 	.byte	0x04, 0x11
        /*0506*/ 	.short	(.L_253 - .L_252)
	.align		4
.L_252:
        /*0508*/ 	.word	index@(_ZN2at6native18elementwise_kernelILi128ELi4EZNS0_22gpu_kernel_impl_nocastIZZZNS0_66_GLOBAL__N__d53a5ca4_28_ActivationLeakyReluKernel_cu_9e10b42f_310426leaky_relu_backward_kernelERNS_18TensorIteratorBaseERKN3c106ScalarEENKUlvE_clEvENKUlvE2_clEvEUlNS6_8BFloat16ESC_E_EEvS5_RKT_EUliE_EEviT1_)
        /*050c*/ 	.word	0x00000000


	//----- nvinfo : EIATTR_REGCOUNT
	.align		4
.L_253:
        /*0510*/ 	.byte	0x04, 0x2f
        /*0512*/ 	.short	(.L_255 - .L_254)
	.align		4
.L_254:
        /*0514*/ 	.word	index@(_ZN2at6native27unrolled_elementwise_kernelIZZZNS0_66_GLOBAL__N__d53a5ca4_28_ActivationLeakyReluKernel_cu_9e10b42f_310426leaky_relu_backward_kernelERNS_18TensorIteratorBaseERKN3c106ScalarEENKUlvE_clEvENKUlvE2_clEvEUlNS5_8BFloat16ESB_E_St5arrayIPcLm3EELi4E23TrivialOffsetCalculatorILi2EjESG_ILi1EjENS0_6memory12LoadWithCastILi2EEENSJ_13StoreWithCastILi1EEEEEviT_T0_T2_T3_T4_T5_)
        /*0518*/ 	.word	0x0000001e


	//----- nvinfo : EIATTR_FRAME_SIZE
	.align		4
.L_255:
        /*051c*/ 	.byte	0x04, 0x11
        /*051e*/ 	.short	(.L_257 - .L_256)
	.align		4
.L_256:
        /*0520*/ 	.word	index@(_ZN2at6native27unrolled_elementwise_kernelIZZZNS0_66_GLOBAL__N__d53a5ca4_28_ActivationLeakyReluKernel_cu_9e10b42f_310426leaky_relu_backward_kernelERNS_18TensorIteratorBaseERKN3c106ScalarEENKUlvE_clEvENKUlvE2_clEvEUlNS5_8BFloat16ESB_E_St5arrayIPcLm3EELi4E23TrivialOffsetCalculatorILi2EjESG_ILi1EjENS0_6memory12LoadWithCastILi2EEENSJ_13StoreWithCastILi1EEEEEviT_T0_T2_T3_T4_T5_)
        /*0524*/ 	.word	0x00000000


	//----- nvinfo : EIATTR_REGCOUNT
	.align		4
.L_257:
        /*0528*/ 	.byte	0x04, 0x2f
        /*052a*/ 	.short	(.L_259 - .L_258)
	.align		4
.L_258:
        /*052c*/ 	.word	index@(_ZN2at6native18elementwise_kernelILi128ELi4EZNS0_15gpu_kernel_implIZZZNS0_66_GLOBAL__N__d53a5ca4_28_ActivationLeakyReluKernel_cu_9e10b42f_310426leaky_relu_backward_kernelERNS_18TensorIteratorBaseERKN3c106ScalarEENKUlvE_clEvENKUlvE2_clEvEUlNS6_8BFloat16ESC_E_EEvS5_RKT_EUliE_EEviT1_)
        /*0530*/ 	.word	0x0000001a


	//----- nvinfo : EIATTR_FRAME_SIZE
	.align		4
.L_259:
        /*0534*/ 	.byte	0x04, 0x11
        /*0536*/ 	.short	(.L_261 - .L_260)
	.align		4
.L_260:
        /*0538*/ 	.word	index@(_ZN2at6native18elementwise_kernelILi128ELi4EZNS0_15gpu_kernel_implIZZZNS0_66_GLOBAL__N__d53a5ca4_28_ActivationLeakyReluKernel_cu_9e10b42f_310426leaky_relu_backward_kernelERNS_18TensorIteratorBaseERKN3c106ScalarEENKUlvE_clEvENKUlvE2_clEvEUlNS6_8BFloat16ESC_E_EEvS5_RKT_EUliE_EEviT1_)
        /*053c*/ 	.word	0x00000000


	//----- nvinfo : EIATTR_MIN_STACK_SIZE
	.align		4
.L_261:
        /*0540*/ 	.byte	0x04, 0x12
        /*0542*/ 	.short	(.L_263 - .L_262)
	.align		4
.L_262:
        /*0544*/ 	.word	index@(_ZN2at6native18elementwise_kernelILi128ELi4EZNS0_15gpu_kernel_implIZZZNS0_66_GLOBAL__N__d53a5ca4_28_ActivationLeakyReluKernel_cu_9e10b42f_310426leaky_relu_backward_kernelERNS_18TensorIteratorBaseERKN3c106ScalarEENKUlvE_clEvENKUlvE2_clEvEUlNS6_8BFloat16ESC_E_EEvS5_RKT_EUliE_EEviT1_)
        /*0548*/ 	.word	0x00000000


	//----- nvinfo : EIATTR_MIN_STACK_SIZE
	.align		4
.L_263:
        /*054c*/ 	.byte	0x04, 0x12
        /*054e*/ 	.short	(.L_265 - .L_264)
	.align		4
.L_264:
        /*0550*/ 	.word	index@(_ZN2at6native27unrolled_elementwise_kernelIZZZNS0_66_GLOBAL__N__d53a5ca4_28_ActivationLeakyReluKernel_cu_9e10b42f_310426leaky_relu_backward_kernelERNS_18TensorIteratorBaseERKN3c106ScalarEENKUlvE_clEvENKUlvE2_clEvEUlNS5_8BFloat16ESB_E_St5arrayIPcLm3EELi4E23TrivialOffsetCalculatorILi2EjESG_ILi1EjENS0_6memory12LoadWithCastILi2EEENSJ_13StoreWithCastILi1EEEEEviT_T0_T2_T3_T4_T5_)
        /*0554*/ 	.word	0x00000000


	//----- nvinfo : EIATTR_MIN_STACK_SIZE
	.align		4
.L_265:
        /*0558*/ 	.byte	0x04, 0x12
        /*055a*/ 	.short	(.L_267 - .L_266)
	.align		4
.L_266:
        /*055c*/ 	.word	index@(_ZN2at6native18elementwise_kernelILi128ELi4EZNS0_22gpu_kernel_impl_nocastIZZZNS0_66_GLOBAL__N__d53a5ca4_28_ActivationLeakyReluKernel_cu_9e10b42f_310426leaky_relu_backward_kernelERNS_18TensorIteratorBaseERKN3c106ScalarEENKUlvE_clEvENKUlvE2_clEvEUlNS6_8BFloat16ESC_E_EEvS5_RKT_EUliE_EEviT1_)
        /*0560*/ 	.word	0x00000000


	//----- nvinfo : EIATTR_MIN_STACK_SIZE
	.align		4
.L_267:
        /*0564*/ 	.byte	0x04, 0x12
        /*0566*/ 	.short	(.L_269 - .L_268)
	.align		4
.L_268:
        /*0568*/ 	.word	index@(_ZN2at6native27unrolled_elementwise_kernelIZZZNS0_66_GLOBAL__N__d53a5ca4_28_ActivationLeakyReluKernel_cu_9e10b42f_310426leaky_relu_backward_kernelERNS_18TensorIteratorBaseERKN3c106ScalarEENKUlvE_clEvENKUlvE2_clEvEUlNS5_8BFloat16ESB_E_St5arrayIPcLm3EELi4E23TrivialOffsetCalculatorILi2EjESG_ILi1EjENS0_6memory15LoadWithoutCastENSJ_16StoreWithoutCastEEEviT_T0_T2_T3_T4_T5_)
        /*056c*/ 	.word	0x00000000


	//----- nvinfo : EIATTR_MIN_STACK_SIZE
	.align		4
.L_269:
        /*0570*/ 	.byte	0x04, 0x12
        /*0572*/ 	.short	(.L_271 - .L_270)
	.align		4
.L_270:
        /*0574*/ 	.word	index@(_ZN2at6native29vectorized_elementwise_kernelILi2EZZZNS0_66_GLOBAL__N__d53a5ca4_28_ActivationLeakyReluKernel_cu_9e10b42f_310426leaky_relu_backward_kernelERNS_18TensorIteratorBaseERKN3c106ScalarEENKUlvE_clEvENKUlvE2_clEvEUlNS5_8BFloat16ESB_E_St5arrayIPcLm3EEEEviT0_T1_)
        /*0578*/ 	.word	0x00000000


	//----- nvinfo : EIATTR_MIN_STACK_SIZE
	.align		4
.L_271:
        /*057c*/ 	.byte	0x04, 0x12
        /*057e*/ 	.short	(.L_273 - .L_272)
	.align		4
.L_272:
        /*0580*/ 	.word	index@(_ZN2at6native29vectorized_elementwise_kernelILi4EZZZNS0_66_GLOBAL__N__d53a5ca4_28_ActivationLeakyReluKernel_cu_9e10b42f_310426leaky_relu_backward_kernelERNS_18TensorIteratorBaseERKN3c106ScalarEENKUlvE_clEvENKUlvE2_clEvEUlNS5_8BFloat16ESB_E_St5arrayIPcLm3EEEEviT0_T1_)
        /*0584*/ 	.word	0x00000000


	//----- nvinfo : EIATTR_MIN_STACK_SIZE
	.align		4
.L_273:
        /*0588*/ 	.byte	0x04, 0x12
        /*058a*/ 	.short	(.L_275 - .L_274)
	.align		4
.L_274:
        /*058c*/ 	.word	index@(_ZN2at6native29vectorized_elementwise_kernelILi8EZZZNS0_66_GLOBAL__N__d53a5ca4_28_ActivationLeakyReluKernel_cu_9e10b42f_310426leaky_relu_backward_kernelERNS_18TensorIteratorBaseERKN3c106ScalarEENKUlvE_clEvENKUlvE2_clEvEUlNS5_8BFloat16ESB_E_St5arrayIPcLm3EEEEviT0_T1_)
        /*0590*/ 	.word	0x00000000


	//----- nvinfo : EIATTR_MIN_STACK_SIZE
	.align		4
.L_275:
        /*0594*/ 	.byte	0x04, 0x12
        /*0596*/ 	.short	(.L_277 - .L_276)
	.align		4
.L_276:
        /*0598*/ 	.word	index@(_ZN2at6native18elementwise_kernelILi128ELi4EZNS0_15gpu_kernel_implIZZZNS0_66_GLOBAL__N__d53a5ca4_28_ActivationLeakyReluKernel_cu_9e10b42f_310426leaky_relu_backward_kernelERNS_18TensorIteratorBaseERKN3c106ScalarEENKUlvE_clEvENKUlvE1_clEvEUlNS6_4HalfESC_E_EEvS5_RKT_EUliE_EEviT1_)
        /*059c*/ 	.word	0x00000000


	//----- nvinfo : EIATTR_MIN_STACK_SIZE
	.align		4
.L_277:
        /*05a0*/ 	.byte	0x04, 0x12
        /*05a2*/ 	.short	(.L_279 - .L_278)
	.align		4
.L_278:
        /*05a4*/ 	.word	index@(_ZN2at6native27unrolled_elementwise_kernelIZZZNS0_66_GLOBAL__N__d53a5ca4_28_ActivationLeakyReluKernel_cu_9e10b42f_310426leaky_relu_backward_kernelERNS_18TensorIteratorBaseERKN3c106ScalarEENKUlvE_clEvENKUlvE1_clEvEUlNS5_4HalfESB_E_St5arrayIPcLm3EELi4E23TrivialOffsetCalculatorILi2EjESG_ILi1EjENS0_6memory12LoadWithCastILi2EEENSJ_13StoreWithCastILi1EEEEEviT_T0_T2_T3_T4_T5_)
        /*05a8*/ 	.word	0x00000000


	//----- nvinfo : EIATTR_MIN_STACK_SIZE
	.align		4
.L_279:
        /*05ac*/ 	.byte	0x04, 0x12
        /*05ae*/ 	.short	(.L_281 - .L_280)
	.align		4
.L_280:
        /*05b0*/ 	.word	index@(_ZN2at6native18elementwise_kernelILi128ELi4EZNS0_22gpu_kernel_impl_nocastIZZZNS0_66_GLOBAL__N__d53a5ca4_28_ActivationLeakyReluKernel_cu_9e10b42f_310426leaky_relu_backward_kernelERNS_18TensorIteratorBaseERKN3c106ScalarEENKUlvE_clEvENKUlvE1_clEvEUlNS6_4HalfESC_E_EEvS5_RKT_EUliE_EEviT1_)
        /*05b4*/ 	.word	0x00000000


	//----- nvinfo : EIATTR_MIN_STACK_SIZE
	.align		4
.L_281:
        /*05b8*/ 	.byte	0x04, 0x12
        /*05ba*/ 	.short	(.L_283 - .L_282)
	.align		4
.L_282:
        /*05bc*/ 	.word	index@(_ZN2at6native27unrolled_elementwise_kernelIZZZNS0_66_GLOBAL__N__d53a5ca4_28_ActivationLeakyReluKernel_cu_9e10b42f_310426leaky_relu_backward_kernelERNS_18TensorIteratorBaseERKN3c106ScalarEENKUlvE_clEvENKUlvE1_clEvEUlNS5_4HalfESB_E_St5arrayIPcLm3EELi4E23TrivialOffsetCalculatorILi2EjESG_ILi1EjENS0_6memory15LoadWithoutCastENSJ_16StoreWithoutCastEEEviT_T0_T2_T3_T4_T5_)
        /*05c0*/ 	.word	0x00000000


	//----- nvinfo : EIATTR_MIN_STACK_SIZE
	.align		4
.L_283:
        /*05c4*/ 	.byte	0x04, 0x12
        /*05c6*/ 	.short	(.L_285 - .L_284)
	.align		4
.L_284:
        /*05c8*/ 	.word	index@(_ZN2at6native29vectorized_elementwise_kernelILi2EZZZNS0_66_GLOBAL__N__d53a5ca4_28_ActivationLeakyReluKernel_cu_9e10b42f_310426leaky_relu_backward_kernelERNS_18TensorIteratorBaseERKN3c106ScalarEENKUlvE_clEvENKUlvE1_clEvEUlNS5_4HalfESB_E_St5arrayIPcLm3EEEEviT0_T1_)
        /*05cc*/ 	.word	0x00000000


	//----- nvinfo : EIATTR_MIN_STACK_SIZE
	.align		4
.L_285:
        /*05d0*/ 	.byte	0x04, 0x12
        /*05d2*/ 	.short	(.L_287 - .L_286)
	.align		4
.L_286:
        /*05d4*/ 	.word	index@(_ZN2at6native29vectorized_elementwise_kernelILi4EZZZNS0_66_GLOBAL__N__d53a5ca4_28_ActivationLeakyReluKernel_cu_9e10b42f_310426leaky_relu_backward_kernelERNS_18TensorIteratorBaseERKN3c106ScalarEENKUlvE_clEvENKUlvE1_clEvEUlNS5_4HalfESB_E_St5arrayIPcLm3EEEEviT0_T1_)
        /*05d8*/ 	.word	0x00000000


	//----- nvinfo : EIATTR_MIN_STACK_SIZE
	.align		4
.L_287:
        /*05dc*/ 	.byte	0x04, 0x12
        /*05de*/ 	.short	(.L_289 - .L_288)
	.align		4
.L_288:
        /*05e0*/ 	.word	index@(_ZN2at6native29vectorized_elementwise_kernelILi8EZZZNS0_66_GLOBAL__N__d53a5ca4_28_ActivationLeakyReluKernel_cu_9e10b42f_310426leaky_relu_backward_kernelERNS_18TensorIteratorBaseERKN3c106ScalarEENKUlvE_clEvENKUlvE1_clEvEUlNS5_4HalfESB_E_St5arrayIPcLm3EEEEviT0_T1_)
        /*05e4*/ 	.word	0x00000000


	//----- nvinfo : EIATTR_MIN_STACK_SIZE
	.align		4
.L_289:
        /*05e8*/ 	.byte	0x04, 0x12
        /*05ea*/ 	.short	(.L_291 - .L_290)
	.align		4
.L_290:
        /*05ec*/ 	.word	index@(_ZN2at6native18elementwise_kernelILi128ELi4EZNS0_15gpu_kernel_implIZZZNS0_66_GLOBAL__N__d53a5ca4_28_ActivationLeakyReluKernel_cu_9e10b42f_310426leaky_relu_backward_kernelERNS_18TensorIteratorBaseERKN3c106ScalarEENKUlvE_clEvENKUlvE0_clEvEUlffE_EEvS5_RKT_EUliE_EEviT1_)
        /*05f0*/ 	.word	0x00000000


	//----- nvinfo : EIATTR_MIN_STACK_SIZE
	.align		4
.L_291:
        /*05f4*/ 	.byte	0x04, 0x12
        /*05f6*/ 	.short	(.L_293 - .L_292)
	.align		4
.L_292:
        /*05f8*/ 	.word	index@(_ZN2at6native27unrolled_elementwise_kernelIZZZNS0_66_GLOBAL__N__d53a5ca4_28_ActivationLeakyReluKernel_cu_9e10b42f_310426leaky_relu_backward_kernelERNS_18TensorIteratorBaseERKN3c106ScalarEENKUlvE_clEvENKUlvE0_clEvEUlffE_St5arrayIPcLm3EELi4E23TrivialOffsetCalculatorILi2EjESF_ILi1EjENS0_6memory12LoadWithCastILi2EEENSI_13StoreWithCastILi1EEEEEviT_T0_T2_T3_T4_T5_)
        /*05fc*/ 	.word	0x00000000


	//----- nvinfo : EIATTR_MIN_STACK_SIZE
	.align		4
.L_293:
        /*0600*/ 	.byte	0x04, 0x12
        /*0602*/ 	.short	(.L_295 - .L_294)
	.align		4
.L_294:
        /*0604*/ 	.word	index@(_ZN2at6native18elementwise_kernelILi128ELi2EZNS0_22gpu_kernel_impl_nocastIZZZNS0_66_GLOBAL__N__d53a5ca4_28_ActivationLeakyReluKernel_cu_9e10b42f_310426leaky_relu_backward_kernelERNS_18TensorIteratorBaseERKN3c106ScalarEENKUlvE_clEvENKUlvE0_clEvEUlffE_EEvS5_RKT_EUliE_EEviT1_)
        /*0608*/ 	.word	0x00000000


	//----- nvinfo : EIATTR_MIN_STACK_SIZE
	.align		4
.L_295:
        /*060c*/ 	.byte	0x04, 0x12
        /*060e*/ 	.short	(.L_297 - .L_296)
	.align		4
.L_296:
        /*0610*/ 	.word	index@(_ZN2at6native27unrolled_elementwise_kernelIZZZNS0_66_GLOBAL__N__d53a5ca4_28_ActivationLeakyReluKernel_cu_9e10b42f_310426leaky_relu_backward_kernelERNS_18TensorIteratorBaseERKN3c106ScalarEENKUlvE_clEvENKUlvE0_clEvEUlffE_St5arrayIPcLm3EELi4E23TrivialOffsetCalculatorILi2EjESF_ILi1EjENS0_6memory15LoadWithoutCastENSI_16StoreWithoutCastEEEviT_T0_T2_T3_T4_T5_)
        /*0614*/ 	.word	0x00000000


	//----- nvinfo : EIATTR_MIN_STACK_SIZE
	.align		4
.L_297:
        /*0618*/ 	.byte	0x04, 0x12
        /*061a*/ 	.short	(.L_299 - .L_298)
	.align		4
.L_298:
        /*061c*/ 	.word	index@(_ZN2at6native29vectorized_elementwise_kernelILi2EZZZNS0_66_GLOBAL__N__d53a5ca4_28_ActivationLeakyReluKernel_cu_9e10b42f_310426leaky_relu_backward_kernelERNS_18TensorIteratorBaseERKN3c106ScalarEENKUlvE_clEvENKUlvE0_clEvEUlffE_St5arrayIPcLm3EEEEviT0_T1_)
        /*0620*/ 	.word	0x00000000


	//----- nvinfo : EIATTR_MIN_STACK_SIZE
	.align		4
.L_299:
        /*0624*/ 	.byte	0x04, 0x12
        /*0626*/ 	.short	(.L_301 - .L_300)
	.align		4
.L_300:
        /*0628*/ 	.word	index@(_ZN2at6native29vectorized_elementwise_kernelILi4EZZZNS0_66_GLOBAL__N__d53a5ca4_28_ActivationLeakyReluKernel_cu_9e10b42f_310426leaky_relu_backward_kernelERNS_18TensorIteratorBaseERKN3c106ScalarEENKUlvE_clEvENKUlvE0_clEvEUlffE_St5arrayIPcLm3EEEEviT0_T1_)
        /*062c*/ 	.word	0x00000000


	//----- nvinfo : EIATTR_MIN_STACK_SIZE
	.align		4
.L_301:
        /*0630*/ 	.byte	0x04, 0x12
        /*0632*/ 	.short	(.L_303 - .L_302)
	.align		4
.L_302:
        /*0634*/ 	.word	index@(_ZN2at6native29vectorized_elementwise_kernelILi8EZZZNS0_66_GLOBAL__N__d53a5ca4_28_ActivationLeakyReluKernel_cu_9e10b42f_310426leaky_relu_backward_kernelERNS_18TensorIteratorBaseERKN3c106ScalarEENKUlvE_clEvENKUlvE0_clEvEUlffE_St5arrayIPcLm3EEEEviT0_T1_)
        /*0638*/ 	.word	0x00000000


	//----- nvinfo : EIATTR_MIN_STACK_SIZE
	.align		4
.L_303:
        /*063c*/ 	.byte	0x04, 0x12
        /*063e*/ 	.short	(.L_305 - .L_304)
	.align		4
.L_304:
        /*0640*/ 	.word	index@(_ZN2at6native18elementwise_kernelILi128ELi4EZNS0_15gpu_kernel_implIZZZNS0_66_GLOBAL__N__d53a5ca4_28_ActivationLeakyReluKernel_cu_9e10b42f_310426leaky_relu_backward_kernelERNS_18TensorIteratorBaseERKN3c106ScalarEENKUlvE_clEvENKUlvE_clEvEUlddE_EEvS5_RKT_EUliE_EEviT1_)
        /*0644*/ 	.word	0x00000000


	//----- nvinfo : EIATTR_MIN_STACK_SIZE
	.align		4
.L_305:
        /*0648*/ 	.byte	0x04, 0x12
        /*064a*/ 	.short	(.L_307 - .L_306)
	.align		4
.L_306:
        /*064c*/ 	.word	index@(_ZN2at6native27unrolled_elementwise_kernelIZZZNS0_66_GLOBAL__N__d53a5ca4_28_ActivationLeakyReluKernel_cu_9e10b42f_310426leaky_relu_backward_kernelERNS_18TensorIteratorBaseERKN3c106ScalarEENKUlvE_clEvENKUlvE_clEvEUlddE_St5arrayIPcLm3EELi4E23TrivialOffsetCalculatorILi2EjESF_ILi1EjENS0_6memory12LoadWithCastILi2EEENSI_13StoreWithCastILi1EEEEEviT_T0_T2_T3_T4_T5_)
        /*0650*/ 	.word	0x00000000


	//----- nvinfo : EIATTR_MIN_STACK_SIZE
	.align		4
.L_307:
        /*0654*/ 	.byte	0x04, 0x12
        /*0656*/ 	.short	(.L_309 - .L_308)
	.align		4
.L_308:
        /*0658*/ 	.word	index@(_ZN2at6native18elementwise_kernelILi128ELi2EZNS0_22gpu_kernel_impl_nocastIZZZNS0_66_GLOBAL__N__d53a5ca4_28_ActivationLeakyReluKernel_cu_9e10b42f_310426leaky_relu_backward_kernelERNS_18TensorIteratorBaseERKN3c106ScalarEENKUlvE_clEvENKUlvE_clEvEUlddE_EEvS5_RKT_EUliE_EEviT1_)
        /*065c*/ 	.word	0x00000000


	//----- nvinfo : EIATTR_MIN_STACK_SIZE
	.align		4
.L_309:
        /*0660*/ 	.byte	0x04, 0x12
        /*0662*/ 	.short	(.L_311 - .L_310)
	.align		4
.L_310:
        /*0664*/ 	.word	index@(_ZN2at6native27unrolled_elementwise_kernelIZZZNS0_66_GLOBAL__N__d53a5ca4_28_ActivationLeakyReluKernel_cu_9e10b42f_310426leaky_relu_backward_kernelERNS_18TensorIteratorBaseERKN3c106ScalarEENKUlvE_clEvENKUlvE_clEvEUlddE_St5arrayIPcLm3EELi4E23TrivialOffsetCalculatorILi2EjESF_ILi1EjENS0_6memory15LoadWithoutCastENSI_16StoreWithoutCastEEEviT_T0_T2_T3_T4_T5_)
        /*0668*/ 	.word	0x00000000


	//----- nvinfo : EIATTR_MIN_STACK_SIZE
	.align		4
.L_311:
        /*066c*/ 	.byte	0x04, 0x12
        /*066e*/ 	.short	(.L_313 - .L_312)
	.align		4
.L_312:
        /*0670*/ 	.word	index@(_ZN2at6native29vectorized_elementwise_kernelILi2EZZZNS0_66_GLOBAL__N__d53a5ca4_28_ActivationLeakyReluKernel_cu_9e10b42f_310426leaky_relu_backward_kernelERNS_18TensorIteratorBaseERKN3c106ScalarEENKUlvE_clEvENKUlvE_clEvEUlddE_St5arrayIPcLm3EEEEviT0_T1_)
        /*0674*/ 	.word	0x00000000


	//----- nvinfo : EIATTR_MIN_STACK_SIZE
	.align		4
.L_313:
        /*0678*/ 	.byte	0x04, 0x12
        /*067a*/ 	.short	(.L_315 - .L_314)
	.align		4
.L_314:
        /*067c*/ 	.word	index@(_ZN2at6native29vectorized_elementwise_kernelILi4EZZZNS0_66_GLOBAL__N__d53a5ca4_28_ActivationLeakyReluKernel_cu_9e10b42f_310426leaky_relu_backward_kernelERNS_18TensorIteratorBaseERKN3c106ScalarEENKUlvE_clEvENKUlvE_clEvEUlddE_St5arrayIPcLm3EEEEviT0_T1_)
        /*0680*/ 	.word	0x00000000


	//----- nvinfo : EIATTR_MIN_STACK_SIZE
	.align		4
.L_315:
        /*0684*/ 	.byte	0x04, 0x12
        /*0686*/ 	.short	(.L_317 - .L_316)
	.align		4
.L_316:
        /*0688*/ 	.word	index@(_ZN2at6native29vectorized_elementwise_kernelILi8EZZZNS0_66_GLOBAL__N__d53a5ca4_28_ActivationLeakyReluKernel_cu_9e10b42f_310426leaky_relu_backward_kernelERNS_18TensorIteratorBaseERKN3c106ScalarEENKUlvE_clEvENKUlvE_clEvEUlddE_St5arrayIPcLm3EEEEviT0_T1_)
        /*068c*/ 	.word	0x00000000


	//----- nvinfo : EIATTR_MIN_STACK_SIZE
	.align		4
.L_317:
        /*0690*/ 	.byte	0x04, 0x12
        /*0692*/ 	.short	(.L_319 - .L_318)
	.align		4
.L_318:
        /*0694*/ 	.word	index@(_ZN2at6native18elementwise_kernelILi128ELi4EZNS0_15gpu_kernel_implIZZZNS0_66_GLOBAL__N__d53a5ca4_28_ActivationLeakyReluKernel_cu_9e10b42f_310417leaky_relu_kernelERNS_18TensorIteratorBaseERKN3c106ScalarEENKUlvE_clEvENKUlvE2_clEvEUlNS6_8BFloat16EE_EEvS5_RKT_EUliE_EEviT1_)
        /*0698*/ 	.word	0x00000000


	//----- nvinfo : EIATTR_MIN_STACK_SIZE
	.align		4
.L_319:
        /*069c*/ 	.byte	0x04, 0x12
        /*069e*/ 	.short	(.L_321 - .L_320)
	.align		4
.L_320:
        /*06a0*/ 	.word	index@(_ZN2at6native27unrolled_elementwise_kernelIZZZNS0_66_GLOBAL__N__d53a5ca4_28_ActivationLeakyReluKernel_cu_9e10b42f_310417leaky_relu_kernelERNS_18TensorIteratorBaseERKN3c106ScalarEENKUlvE_clEvENKUlvE2_clEvEUlNS5_8BFloat16EE_St5arrayIPcLm2EELi4E23TrivialOffsetCalculatorILi1EjESH_NS0_6memory12LoadWithCastILi1EEENSI_13StoreWithCastILi1EEEEEviT_T0_T2_T3_T4_T5_)
        /*06a4*/ 	.word	0x00000000


	//----- nvinfo : EIATTR_MIN_STACK_SIZE
	.align		4
.L_321:
        /*06a8*/ 	.byte	0x04, 0x12
        /*06aa*/ 	.short	(.L_323 - .L_322)
	.align		4
.L_322:
        /*06ac*/ 	.word	index@(_ZN2at6native18elementwise_kernelILi128ELi4EZNS0_22gpu_kernel_impl_nocastIZZZNS0_66_GLOBAL__N__d53a5ca4_28_ActivationLeakyReluKernel_cu_9e10b42f_310417leaky_relu_kernelERNS_18TensorIteratorBaseERKN3c106ScalarEENKUlvE_clEvENKUlvE2_clEvEUlNS6_8BFloat16EE_EEvS5_RKT_EUliE_EEviT1_)
        /*06b0*/ 	.word	0x00000000


	//----- nvinfo : EIATTR_MIN_STACK_SIZE
	.align		4
.L_323:
        /*06b4*/ 	.byte	0x04, 0x12
        /*06b6*/ 	.short	(.L_325 - .L_324)
	.align		4
.L_324:
        /*06b8*/ 	.word	index@(_ZN2at6native27unrolled_elementwise_kernelIZZZNS0_66_GLOBAL__N__d53a5ca4_28_ActivationLeakyReluKernel_cu_9e10b42f_310417leaky_relu_kernelERNS_18TensorIteratorBaseERKN3c106ScalarEENKUlvE_clEvENKUlvE2_clEvEUlNS5_8BFloat16EE_St5arrayIPcLm2EELi4E23TrivialOffsetCalculatorILi1EjESH_NS0_6memory15LoadWithoutCastENSI_16StoreWithoutCastEEEviT_T0_T2_T3_T4_T5_)
        /*06bc*/ 	.word	0x00000000


	//----- nvinfo : EIATTR_MIN_STACK_SIZE
	.align		4
.L_325:
        /*06c0*/ 	.byte	0x04, 0x12
        /*06c2*/ 	.short	(.L_327 - .L_326)
	.align		4
.L_326:
        /*06c4*/ 	.word	index@(_ZN2at6native29vectorized_elementwise_kernelILi2EZZZNS0_66_GLOBAL__N__d53a5ca4_28_ActivationLeakyReluKernel_cu_9e10b42f_310417leaky_relu_kernelERNS_18TensorIteratorBaseERKN3c106ScalarEENKUlvE_clEvENKUlvE2_clEvEUlNS5_8BFloat16EE_St5arrayIPcLm2EEEEviT0_T1_)
        /*06c8*/ 	.word	0x00000000


	//----- nvinfo : EIATTR_MIN_STACK_SIZE
	.align		4
.L_327:
        /*06cc*/ 	.byte	0x04, 0x12
        /*06ce*/ 	.short	(.L_329 - .L_328)
	.align		4
.L_328:
        /*06d0*/ 	.word	index@(_ZN2at6native29vectorized_elementwise_kernelILi4EZZZNS0_66_GLOBAL__N__d53a5ca4_28_ActivationLeakyReluKernel_cu_9e10b42f_310417leaky_relu_kernelERNS_18TensorIteratorBaseERKN3c106ScalarEENKUlvE_clEvENKUlvE2_clEvEUlNS5_8BFloat16EE_St5arrayIPcLm2EEEEviT0_T1_)
        /*06d4*/ 	.word	0x00000000


	//----- nvinfo : EIATTR_MIN_STACK_SIZE
	.align		4
.L_329:
        /*06d8*/ 	.byte	0x04, 0x12
        /*06da*/ 	.short	(.L_331 - .L_330)
	.align		4
.L_330:
        /*06dc*/ 	.word	index@(_ZN2at6native29vectorized_elementwise_kernelILi8EZZZNS0_66_GLOBAL__N__d53a5ca4_28_ActivationLeakyReluKernel_cu_9e10b42f_310417leaky_relu_kernelERNS_18TensorIteratorBaseERKN3c106ScalarEENKUlvE_clEvENKUlvE2_clEvEUlNS5_8BFloat16EE_St5arrayIPcLm2EEEEviT0_T1_)
        /*06e0*/ 	.word	0x00000000


	//----- nvinfo : EIATTR_MIN_STACK_SIZE
	.align		4
.L_331:
        /*06e4*/ 	.byte	0x04, 0x12
        /*06e6*/ 	.short	(.L_333 - .L_332)
	.align		4
.L_332:
        /*06e8*/ 	.word	index@(_ZN2at6native18elementwise_kernelILi128ELi4EZNS0_15gpu_kernel_implIZZZNS0_66_GLOBAL__N__d53a5ca4_28_ActivationLeakyReluKernel_cu_9e10b42f_310417leaky_relu_kernelERNS_18TensorIteratorBaseERKN3c106ScalarEENKUlvE_clEvENKUlvE1_clEvEUlNS6_4HalfEE_EEvS5_RKT_EUliE_EEviT1_)
        /*06ec*/ 	.word	0x00000000


	//----- nvinfo : EIATTR_MIN_STACK_SIZE
	.align		4
.L_333:
        /*06f0*/ 	.byte	0x04, 0x12
        /*06f2*/ 	.short	(.L_335 - .L_334)
	.align		4
.L_334:
        /*06f4*/ 	.word	index@(_ZN2at6native27unrolled_elementwise_kernelIZZZNS0_66_GLOBAL__N__d53a5ca4_28_ActivationLeakyReluKernel_cu_9e10b42f_310417leaky_relu_kernelERNS_18TensorIteratorBaseERKN3c106ScalarEENKUlvE_clEvENKUlvE1_clEvEUlNS5_4HalfEE_St5arrayIPcLm2EELi4E23TrivialOffsetCalculatorILi1EjESH_NS0_6memory12LoadWithCastILi1EEENSI_13StoreWithCastILi1EEEEEviT_T0_T2_T3_T4_T5_)
        /*06f8*/ 	.word	0x00000000


	//----- nvinfo : EIATTR_MIN_STACK_SIZE
	.align		4
.L_335:
        /*06fc*/ 	.byte	0x04, 0x12
        /*06fe*/ 	.short	(.L_337 - .L_336)
	.align		4
.L_336:
        /*0700*/ 	.word	index@(_ZN2at6native18elementwise_kernelILi128ELi4EZNS0_22gpu_kernel_impl_nocastIZZZNS0_66_GLOBAL__N__d53a5ca4_28_ActivationLeakyReluKernel_cu_9e10b42f_310417leaky_relu_kernelERNS_18TensorIteratorBaseERKN3c106ScalarEENKUlvE_clEvENKUlvE1_clEvEUlNS6_4HalfEE_EEvS5_RKT_EUliE_EEviT1_)
        /*0704*/ 	.word	0x00000000


	//----- nvinfo : EIATTR_MIN_STACK_SIZE
	.align		4
.L_337:
        /*0708*/ 	.byte	0x04, 0x12
        /*070a*/ 	.short	(.L_339 - .L_338)
	.align		4
.L_338:
        /*070c*/ 	.word	index@(_ZN2at6native27unrolled_elementwise_kernelIZZZNS0_66_GLOBAL__N__d53a5ca4_28_ActivationLeakyReluKernel_cu_9e10b42f_310417leaky_relu_kernelERNS_18TensorIteratorBaseERKN3c106ScalarEENKUlvE_clEvENKUlvE1_clEvEUlNS5_4HalfEE_St5arrayIPcLm2EELi4E23TrivialOffsetCalculatorILi1EjESH_NS0_6memory15LoadWithoutCastENSI_16StoreWithoutCastEEEviT_T0_T2_T3_T4_T5_)
        /*0710*/ 	.word	0x00000000


	//----- nvinfo : EIATTR_MIN_STACK_SIZE
	.align		4
.L_339:
        /*0714*/ 	.byte	0x04, 0x12
        /*0716*/ 	.short	(.L_341 - .L_340)
	.align		4
.L_340:
        /*0718*/ 	.word	index@(_ZN2at6native29vectorized_elementwise_kernelILi2EZZZNS0_66_GLOBAL__N__d53a5ca4_28_ActivationLeakyReluKernel_cu_9e10b42f_310417leaky_relu_kernelERNS_18TensorIteratorBaseERKN3c106ScalarEENKUlvE_clEvENKUlvE1_clEvEUlNS5_4HalfEE_St5arrayIPcLm2EEEEviT0_T1_)
        /*071c*/ 	.word	0x00000000


	//----- nvinfo : EIATTR_MIN_STACK_SIZE
	.align		4
.L_341:
        /*0720*/ 	.byte	0x04, 0x12
        /*0722*/ 	.short	(.L_343 - .L_342)
	.align		4
.L_342:
        /*0724*/ 	.word	index@(_ZN2at6native29vectorized_elementwise_kernelILi4EZZZNS0_66_GLOBAL__N__d53a5ca4_28_ActivationLeakyReluKernel_cu_9e10b42f_310417leaky_relu_kernelERNS_18TensorIteratorBaseERKN3c106ScalarEENKUlvE_clEvENKUlvE1_clEvEUlNS5_4HalfEE_St5arrayIPcLm2EEEEviT0_T1_)
        /*0728*/ 	.word	0x00000000


	//----- nvinfo : EIATTR_MIN_STACK_SIZE
	.align		4
.L_343:
        /*072c*/ 	.byte	0x04, 0x12
        /*072e*/ 	.short	(.L_345 - .L_344)
	.align		4
.L_344:
        /*0730*/ 	.word	index@(_ZN2at6native29vectorized_elementwise_kernelILi8EZZZNS0_66_GLOBAL__N__d53a5ca4_28_ActivationLeakyReluKernel_cu_9e10b42f_310417leaky_relu_kernelERNS_18TensorIteratorBaseERKN3c106ScalarEENKUlvE_clEvENKUlvE1_clEvEUlNS5_4HalfEE_St5arrayIPcLm2EEEEviT0_T1_)
        /*0734*/ 	.word	0x00000000


	//----- nvinfo : EIATTR_MIN_STACK_SIZE
	.align		4
.L_345:
        /*0738*/ 	.byte	0x04, 0x12
        /*073a*/ 	.short	(.L_347 - .L_346)
	.align		4
.L_346:
        /*073c*/ 	.word	index@(_ZN2at6native18elementwise_kernelILi128ELi4EZNS0_15gpu_kernel_implIZZZNS0_66_GLOBAL__N__d53a5ca4_28_ActivationLeakyReluKernel_cu_9e10b42f_310417leaky_relu_kernelERNS_18TensorIteratorBaseERKN3c106ScalarEENKUlvE_clEvENKUlvE0_clEvEUlfE_EEvS5_RKT_EUliE_EEviT1_)
        /*0740*/ 	.word	0x00000000


	//----- nvinfo : EIATTR_MIN_STACK_SIZE
	.align		4
.L_347:
        /*0744*/ 	.byte	0x04, 0x12
        /*0746*/ 	.short	(.L_349 - .L_348)
	.align		4
.L_348:
        /*0748*/ 	.word	index@(_ZN2at6native27unrolled_elementwise_kernelIZZZNS0_66_GLOBAL__N__d53a5ca4_28_ActivationLeakyReluKernel_cu_9e10b42f_310417leaky_relu_kernelERNS_18TensorIteratorBaseERKN3c106ScalarEENKUlvE_clEvENKUlvE0_clEvEUlfE_St5arrayIPcLm2EELi4E23TrivialOffsetCalculatorILi1EjESG_NS0_6memory12LoadWithCastILi1EEENSH_13StoreWithCastILi1EEEEEviT_T0_T2_T3_T4_T5_)
        /*074c*/ 	.word	0x00000000


	//----- nvinfo : EIATTR_MIN_STACK_SIZE
	.align		4
.L_349:
        /*0750*/ 	.byte	0x04, 0x12
        /*0752*/ 	.short	(.L_351 - .L_350)
	.align		4
.L_350:
        /*0754*/ 	.word	index@(_ZN2at6native18elementwise_kernelILi128ELi2EZNS0_22gpu_kernel_impl_nocastIZZZNS0_66_GLOBAL__N__d53a5ca4_28_ActivationLeakyReluKernel_cu_9e10b42f_310417leaky_relu_kernelERNS_18TensorIteratorBaseERKN3c106ScalarEENKUlvE_clEvENKUlvE0_clEvEUlfE_EEvS5_RKT_EUliE_EEviT1_)
        /*0758*/ 	.word	0x00000000


	//----- nvinfo : EIATTR_MIN_STACK_SIZE
	.align		4
.L_351:
        /*075c*/ 	.byte	0x04, 0x12
        /*075e*/ 	.short	(.L_353 - .L_352)
	.align		4
.L_352:
        /*0760*/ 	.word	index@(_ZN2at6native27unrolled_elementwise_kernelIZZZNS0_66_GLOBAL__N__d53a5ca4_28_ActivationLeakyReluKernel_cu_9e10b42f_310417leaky_relu_kernelERNS_18TensorIteratorBaseERKN3c106ScalarEENKUlvE_clEvENKUlvE0_clEvEUlfE_St5arrayIPcLm2EELi4E23TrivialOffsetCalculatorILi1EjESG_NS0_6memory15LoadWithoutCastENSH_16StoreWithoutCastEEEviT_T0_T2_T3_T4_T5_)
        /*0764*/ 	.word	0x00000000


	//----- nvinfo : EIATTR_MIN_STACK_SIZE
	.align		4
.L_353:
        /*0768*/ 	.byte	0x04, 0x12
        /*076a*/ 	.short	(.L_355 - .L_354)
	.align		4
.L_354:
        /*076c*/ 	.word	index@(_ZN2at6native29vectorized_elementwise_kernelILi2EZZZNS0_66_GLOBAL__N__d53a5ca4_28_ActivationLeakyReluKernel_cu_9e10b42f_310417leaky_relu_kernelERNS_18TensorIteratorBaseERKN3c106ScalarEENKUlvE_clEvENKUlvE0_clEvEUlfE_St5arrayIPcLm2EEEEviT0_T1_)
        /*0770*/ 	.word	0x00000000


	//----- nvinfo : EIATTR_MIN_STACK_SIZE
	.align		4
.L_355:
        /*0774*/ 	.byte	0x04, 0x12
        /*0776*/ 	.short	(.L_357 - .L_356)
	.align		4
.L_356:
        /*0778*/ 	.word	index@(_ZN2at6native29vectorized_elementwise_kernelILi4EZZZNS0_66_GLOBAL__N__d53a5ca4_28_ActivationLeakyReluKernel_cu_9e10b42f_310417leaky_relu_kernelERNS_18TensorIteratorBaseERKN3c106ScalarEENKUlvE_clEvENKUlvE0_clEvEUlfE_St5arrayIPcLm2EEEEviT0_T1_)
        /*077c*/ 	.word	0x00000000


	//----- nvinfo : EIATTR_MIN_STACK_SIZE
	.align		4
.L_357:
        /*0780*/ 	.byte	0x04, 0x12
        /*0782*/ 	.short	(.L_359 - .L_358)
	.align		4
.L_358:
        /*0784*/ 	.word	index@(_ZN2at6native29vectorized_elementwise_kernelILi8EZZZNS0_66_GLOBAL__N__d53a5ca4_28_ActivationLeakyReluKernel_cu_9e10b42f_310417leaky_relu_kernelERNS_18TensorIteratorBaseERKN3c106ScalarEENKUlvE_clEvENKUlvE0_clEvEUlfE_St5arrayIPcLm2EEEEviT0_T1_)
        /*0788*/ 	.word	0x00000000


	//----- nvinfo : EIATTR_MIN_STACK_SIZE
	.align		4
.L_359:
        /*078c*/ 	.byte	0x04, 0x12
        /*078e*/ 	.short	(.L_361 - .L_360)
	.align		4
.L_360:
        /*0790*/ 	.word	index@(_ZN2at6native18elementwise_kernelILi128ELi4EZNS0_15gpu_kernel_implIZZZNS0_66_GLOBAL__N__d53a5ca4_28_ActivationLeakyReluKernel_cu_9e10b42f_310417leaky_relu_kernelERNS_18TensorIteratorBaseERKN3c106ScalarEENKUlvE_clEvENKUlvE_clEvEUldE_EEvS5_RKT_EUliE_EEviT1_)
        /*0794*/ 	.word	0x00000000


	//----- nvinfo : EIATTR_MIN_STACK_SIZE
	.align		4
.L_361:
        /*0798*/ 	.byte	0x04, 0x12
        /*079a*/ 	.short	(.L_363 - .L_362)
	.align		4
.L_362:
        /*079c*/ 	.word	index@(_ZN2at6native27unrolled_elementwise_kernelIZZZNS0_66_GLOBAL__N__d53a5ca4_28_ActivationLeakyReluKernel_cu_9e10b42f_310417leaky_relu_kernelERNS_18TensorIteratorBaseERKN3c106ScalarEENKUlvE_clEvENKUlvE_clEvEUldE_St5arrayIPcLm2EELi4E23TrivialOffsetCalculatorILi1EjESG_NS0_6memory12LoadWithCastILi1EEENSH_13StoreWithCastILi1EEEEEviT_T0_T2_T3_T4_T5_)
        /*07a0*/ 	.word	0x00000000


	//----- nvinfo : EIATTR_MIN_STACK_SIZE
	.align		4
.L_363:
        /*07a4*/ 	.byte	0x04, 0x12
        /*07a6*/ 	.short	(.L_365 - .L_364)
	.align		4
.L_364:
        /*07a8*/ 	.word	index@(_ZN2at6native18elementwise_kernelILi128ELi2EZNS0_22gpu_kernel_impl_nocastIZZZNS0_66_GLOBAL__N__d53a5ca4_28_ActivationLeakyReluKernel_cu_9e10b42f_310417leaky_relu_kernelERNS_18TensorIteratorBaseERKN3c106ScalarEENKUlvE_clEvENKUlvE_clEvEUldE_EEvS5_RKT_EUliE_EEviT1_)
        /*07ac*/ 	.word	0x00000000


	//----- nvinfo : EIATTR_MIN_STACK_SIZE
	.align		4
.L_365:
        /*07b0*/ 	.byte	0x04, 0x12
        /*07b2*/ 	.short	(.L_367 - .L_366)
	.align		4
.L_366:
        /*07b4*/ 	.word	index@(_ZN2at6native27unrolled_elementwise_kernelIZZZNS0_66_GLOBAL__N__d53a5ca4_28_ActivationLeakyReluKernel_cu_9e10b42f_310417leaky_relu_kernelERNS_18TensorIteratorBaseERKN3c106ScalarEENKUlvE_clEvENKUlvE_clEvEUldE_St5arrayIPcLm2EELi4E23TrivialOffsetCalculatorILi1EjESG_NS0_6memory15LoadWithoutCastENSH_16StoreWithoutCastEEEviT_T0_T2_T3_T4_T5_)
        /*07b8*/ 	.word	0x00000000


	//----- nvinfo : EIATTR_MIN_STACK_SIZE
	.align		4
.L_367:
        /*07bc*/ 	.byte	0x04, 0x12
        /*07be*/ 	.short	(.L_369 - .L_368)
	.align		4
.L_368:
        /*07c0*/ 	.word	index@(_ZN2at6native29vectorized_elementwise_kernelILi2EZZZNS0_66_GLOBAL__N__d53a5ca4_28_ActivationLeakyReluKernel_cu_9e10b42f_310417leaky_relu_kernelERNS_18TensorIteratorBaseERKN3c106ScalarEENKUlvE_clEvENKUlvE_clEvEUldE_St5arrayIPcLm2EEEEviT0_T1_)
        /*07c4*/ 	.word	0x00000000


	//----- nvinfo : EIATTR_MIN_STACK_SIZE
	.align		4
.L_369:
        /*07c8*/ 	.byte	0x04, 0x12
        /*07ca*/ 	.short	(.L_371 - .L_370)
	.align		4
.L_370:
        /*07cc*/ 	.word	index@(_ZN2at6native29vectorized_elementwise_kernelILi4EZZZNS0_66_GLOBAL__N__d53a5ca4_28_ActivationLeakyReluKernel_cu_9e10b42f_310417leaky_relu_kernelERNS_18TensorIteratorBaseERKN3c106ScalarEENKUlvE_clEvENKUlvE_clEvEUldE_St5arrayIPcLm2EEEEviT0_T1_)
        /*07d0*/ 	.word	0x00000000


	//----- nvinfo : EIATTR_MIN_STACK_SIZE
	.align		4
.L_371:
        /*07d4*/ 	.byte	0x04, 0x12
        /*07d6*/ 	.short	(.L_373 - .L_372)
	.align		4
.L_372:
        /*07d8*/ 	.word	index@(_ZN2at6native29vectorized_elementwise_kernelILi8EZZZNS0_66_GLOBAL__N__d53a5ca4_28_ActivationLeakyReluKernel_cu_9e10b42f_310417leaky_relu_kernelERNS_18TensorIteratorBaseERKN3c106ScalarEENKUlvE_clEvENKUlvE_clEvEUldE_St5arrayIPcLm2EEEEviT0_T1_)
        /*07dc*/ 	.word	0x00000000
.L_373:


//--------------------- .nv.compat                --------------------------
	.section	.nv.compat,"",@"SHT_CUDA_COMPAT_INFO"
	.align	4
        /*0000*/ 	.byte	0x02, 0x09, 0x01, 0x00, 0x02, 0x02, 0x01, 0x00, 0x02, 0x05, 0x05, 0x00, 0x03, 0x07, 0x01, 0x01
        /*0010*/ 	.byte	0x02, 0x03, 0x00, 0x00, 0x02, 0x06, 0x01, 0x00, 0x04, 0x0b, 0x08, 0x00, 0x00, 0x00, 0x00, 0x00
        /*0020*/ 	.byte	0x00, 0x00, 0x00, 0x00


//--------------------- .nv.info._ZN2at6native18elementwise_kernelILi128ELi4EZNS0_15gpu_kernel_implIZZZNS0_66_GLOBAL__N__d53a5ca4_28_ActivationLeakyReluKernel_cu_9e10b42f_310426leaky_relu_backward_kernelERNS_18TensorIteratorBaseERKN3c106ScalarEENKUlvE_clEvENKUlvE2_clEvEUlNS6_8BFloat16ESC_E_EEvS5_RKT_EUliE_EEviT1_ --------------------------
	.section	.nv.info._ZN2at6native18elementwise_kernelILi128ELi4EZNS0_15gpu_kernel_implIZZZNS0_66_GLOBAL__N__d53a5ca4_28_ActivationLeakyReluKernel_cu_9e10b42f_310426leaky_relu_backward_kernelERNS_18TensorIteratorBaseERKN3c106ScalarEENKUlvE_clEvENKUlvE2_clEvEUlNS6_8BFloat16ESC_E_EEvS5_RKT_EUliE_EEviT1_,"",@"SHT_CUDA_INFO"
	.sectionflags	@""
	.align	4


	//----- nvinfo : EIATTR_CUDA_API_VERSION
	.align		4
        /*0000*/ 	.byte	0x04, 0x37
        /*0002*/ 	.short	(.L_375 - .L_374)
.L_374:
        /*0004*/ 	.word	0x00000082


	//----- nvinfo : EIATTR_KPARAM_INFO
	.align		4
.L_375:
        /*0008*/ 	.byte	0x04, 0x17
        /*000a*/ 	.short	(.L_377 - .L_376)
.L_376:
        /*000c*/ 	.word	0x00000000
        /*0010*/ 	.short	0x0001
        /*0012*/ 	.short	0x0008
        /*0014*/ 	.byte	0x00, 0xf0, 0x61, 0x0a


	//----- nvinfo : EIATTR_KPARAM_INFO
	.align		4
.L_377:
        /*0018*/ 	.byte	0x04, 0x17
        /*001a*/ 	.short	(.L_379 - .L_378)
.L_378:
        /*001c*/ 	.word	0x00000000
        /*0020*/ 	.short	0x0000
        /*0022*/ 	.short	0x0000
        /*0024*/ 	.byte	0x00, 0xf0, 0x11, 0x00


	//----- nvinfo : EIATTR_SPARSE_MMA_MASK
	.align		4
.L_379:
        /*0028*/ 	.byte	0x03, 0x50
        /*002a*/ 	.short	0x0000


	//----- nvinfo : EIATTR_MAXREG_COUNT
	.align		4
        /*002c*/ 	.byte	0x03, 0x1b
        /*002e*/ 	.short	0x0080


	//----- nvinfo : EIATTR_EXTERNS
	.align		4
        /*0030*/ 	.byte	0x04, 0x0f
        /*0032*/ 	.short	(.L_381 - .L_380)


	//   ....[0]....
	.align		4
.L_380:
        /*0034*/ 	.word	index@(__assertfail)


	//----- nvinfo : EIATTR_MERCURY_ISA_VERSION
	.align		4
.L_381:
        /*0038*/ 	.byte	0x03, 0x5f
        /*003a*/ 	.short	0x0101


	//----- nvinfo : EIATTR_SYSCALL_OFFSETS
	.align		4
        /*003c*/ 	.byte	0x04, 0x46
        /*003e*/ 	.short	(.L_383 - .L_382)


	//   ....[0]....
.L_382:
        /*0040*/ 	.word	0x000026f0


	//   ....[1]....
        /*0044*/ 	.word	0x000036c0


	//   ....[2]....
        /*0048*/ 	.word	0x00004680


	//   ....[3]....
        /*004c*/ 	.word	0x00006dc0


	//   ....[4]....
        /*0050*/ 	.word	0x00007d90


	//   ....[5]....
        /*0054*/ 	.word	0x00008d50


	//   ....[6]....
        /*0058*/ 	.word	0x0000b480


	//   ....[7]....
        /*005c*/ 	.word	0x0000c450


	//   ....[8]....
        /*0060*/ 	.word	0x0000d410


	//   ....[9]....
        /*0064*/ 	.word	0x0000fb30


	//   ....[10]....
        /*0068*/ 	.word	0x00010b00


	//   ....[11]....
        /*006c*/ 	.word	0x00011ac0


	//----- nvinfo : EIATTR_EXIT_INSTR_OFFSETS
	.align		4
.L_383:
        /*0070*/ 	.byte	0x04, 0x1c
        /*0072*/ 	.short	(.L_385 - .L_384)


	//   ....[0]....
.L_384:
        /*0074*/ 	.word	0x0000d4e0


	//   ....[1]....
        /*0078*/ 	.word	0x00010cf0


	//   ....[2]....
        /*007c*/ 	.word	0x00010d30


	//   ....[3]....
        /*0080*/ 	.word	0x00010dd0


	//   ....[4]....
        /*0084*/ 	.word	0x00010e10


	//   ....[5]....
        /*0088*/ 	.word	0x00010e50


	//   ....[6]....
        /*008c*/ 	.word	0x00010ee0


	//   ....[7]....
        /*0090*/ 	.word	0x00010f20


	//   ....[8]....
        /*0094*/ 	.word	0x00010fc0


	//   ....[9]....
        /*0098*/ 	.word	0x00011010


	//   ....[10]....
        /*009c*/ 	.word	0x00011060


	//   ....[11]....
        /*00a0*/ 	.word	0x00011130


	//   ....[12]....
        /*00a4*/ 	.word	0x00011190


	//   ....[13]....
        /*00a8*/ 	.word	0x00011320


	//   ....[14]....
        /*00ac*/ 	.word	0x00011480


	//   ....[15]....
        /*00b0*/ 	.word	0x000114a0


	//   ....[16]....
        /*00b4*/ 	.word	0x00011560


	//   ....[17]....
        /*00b8*/ 	.word	0x000116e0


	//   ....[18]....
        /*00bc*/ 	.word	0x00011860


	//   ....[19]....
        /*00c0*/ 	.word	0x000119c0


	//   ....[20]....
        /*00c4*/ 	.word	0x00011ad0


	//   ....[21]....
        /*00c8*/ 	.word	0x00011b10


	//   ....[22]....
        /*00cc*/ 	.word	0x00011b50


	//----- nvinfo : EIATTR_MAX_THREADS
	.align		4
.L_385:
        /*00d0*/ 	.byte	0x04, 0x05
        /*00d2*/ 	.short	(.L_387 - .L_386)
.L_386:
        /*00d4*/ 	.word	0x00000080
        /*00d8*/ 	.word	0x00000001
        /*00dc*/ 	.word	0x00000001


	//----- nvinfo : EIATTR_CRS_STACK_SIZE
	.align		4
.L_387:
        /*00e0*/ 	.byte	0x04, 0x1e
        /*00e2*/ 	.short	(.L_389 - .L_388)
.L_388:
        /*00e4*/ 	.word	0x00000000


	//----- nvinfo : EIATTR_CBANK_PARAM_SIZE
	.align		4
.L_389:
        /*00e8*/ 	.byte	0x03, 0x19
        /*00ea*/ 	.short	0x02a0


	//----- nvinfo : EIATTR_PARAM_CBANK
	.align		4
        /*00ec*/ 	.byte	0x04, 0x0a
        /*00ee*/ 	.short	(.L_391 - .L_390)
	.align		4
.L_390:
        /*00f0*/ 	.word	index@(.nv.constant0._ZN2at6native18elementwise_kernelILi128ELi4EZNS0_15gpu_kernel_implIZZZNS0_66_GLOBAL__N__d53a5ca4_28_ActivationLeakyReluKernel_cu_9e10b42f_310426leaky_relu_backward_kernelERNS_18TensorIteratorBaseERKN3c106ScalarEENKUlvE_clEvENKUlvE2_clEvEUlNS6_8BFloat16ESC_E_EEvS5_RKT_EUliE_EEviT1_)
        /*00f4*/ 	.short	0x0210
        /*00f6*/ 	.short	0x02a0


	//----- nvinfo : EIATTR_SW_WAR
	.align		4
.L_391:
        /*00f8*/ 	.byte	0x04, 0x36
        /*00fa*/ 	.short	(.L_393 - .L_392)
.L_392:
        /*00fc*/ 	.word	0x00000008
.L_393:


//--------------------- .nv.info._ZN2at6native27unrolled_elementwise_kernelIZZZNS0_66_GLOBAL__N__d53a5ca4_28_ActivationLeakyReluKernel_cu_9e10b42f_310426leaky_relu_backward_kernelERNS_18TensorIteratorBaseERKN3c106ScalarEENKUlvE_clEvENKUlvE2_clEvEUlNS5_8BFloat16ESB_E_St5arrayIPcLm3EELi4E23TrivialOffsetCalculatorILi2EjESG_ILi1EjENS0_6memory12LoadWithCastILi2EEENSJ_13StoreWithCastILi1EEEEEviT_T0_T2_T3_T4_T5_ --------------------------
	.section	.nv.info._ZN2at6native27unrolled_elementwise_kernelIZZZNS0_66_GLOBAL__N__d53a5ca4_28_ActivationLeakyReluKernel_cu_9e10b42f_310426leaky_relu_backward_kernelERNS_18TensorIteratorBaseERKN3c106ScalarEENKUlvE_clEvENKUlvE2_clEvEUlNS5_8BFloat16ESB_E_St5arrayIPcLm3EELi4E23TrivialOffsetCalculatorILi2EjESG_ILi1EjENS0_6memory12LoadWithCastILi2EEENSJ_13StoreWithCastILi1EEEEEviT_T0_T2_T3_T4_T5_,"",@"SHT_CUDA_INFO"
	.sectionflags	@""
	.align	4


	//----- nvinfo : EIATTR_CUDA_API_VERSION
	.align		4
        /*0000*/ 	.byte	0x04, 0x37
        /*0002*/ 	.short	(.L_395 - .L_394)
.L_394:
        /*0004*/ 	.word	0x00000082


	//----- nvinfo : EIATTR_KPARAM_INFO
	.align		4
.L_395:
        /*0008*/ 	.byte	0x04, 0x17
        /*000a*/ 	.short	(.L_397 - .L_396)
.L_396:
        /*000c*/ 	.word	0x00000000
        /*0010*/ 	.short	0x0006
        /*0012*/ 	.short	0x0040
        /*0014*/ 	.byte	0x00, 0xf0, 0x21, 0x00


	//----- nvinfo : EIATTR_KPARAM_INFO
	.align		4
.L_397:
        /*0018*/ 	.byte	0x04, 0x17
        /*001a*/ 	.short	(.L_399 - .L_398)
.L_398:
        /*001c*/ 	.word	0x00000000
        /*0020*/ 	.short	0x0005
        /*0022*/ 	.short	0x0034
        /*0024*/ 	.byte	0x00, 0xf0, 0x31, 0x00


	//----- nvinfo : EIATTR_KPARAM_INFO
	.align		4
.L_399:
        /*0028*/ 	.byte	0x04, 0x17
        /*002a*/ 	.short	(.L_401 - .L_400)
.L_400:
        /*002c*/ 	.word	0x00000000
        /*0030*/ 	.short	0x0004
        /*0032*/ 	.short	0x0031
        /*0034*/ 	.byte	0x00, 0xf0, 0x05, 0x00


	//----- nvinfo : EIATTR_KPARAM_INFO
	.align		4
.L_401:
        /*0038*/ 	.byte	0x04, 0x17
        /*003a*/ 	.short	(.L_403 - .L_402)
.L_402:
        /*003c*/ 	.word	0x00000000
        /*0040*/ 	.short	0x0003
        /*0042*/ 	.short	0x0030
        /*0044*/ 	.byte	0x00, 0xf0, 0x05, 0x00


	//----- nvinfo : EIATTR_KPARAM_INFO
	.align		4
.L_403:
        /*0048*/ 	.byte	0x04, 0x17
        /*004a*/ 	.short	(.L_405 - .L_404)
.L_404:
        /*004c*/ 	.word	0x00000000
        /*0050*/ 	.short	0x0002
        /*0052*/ 	.short	0x0018
        /*0054*/ 	.byte	0x00, 0xf0, 0x61, 0x00


	//----- nvinfo : EIATTR_KPARAM_INFO
	.align		4
.L_405:
        /*0058*/ 	.byte	0x04, 0x17
        /*005a*/ 	.short	(.L_407 - .L_406)
.L_406:
        /*005c*/ 	.word	0x00000000
        /*0060*/ 	.short	0x0001
        /*0062*/ 	.short	0x0008
        /*0064*/ 	.byte	0x00, 0xf0, 0x41, 0x00


	//----- nvinfo : EIATTR_KPARAM_INFO
	.align		4
.L_407:
        /*0068*/ 	.byte	0x04, 0x17
        /*006a*/ 	.short	(.L_409 - .L_408)
.L_408:
        /*006c*/ 	.word	0x00000000
        /*0070*/ 	.short	0x0000
        /*0072*/ 	.short	0x0000
        /*0074*/ 	.byte	0x00, 0xf0, 0x11, 0x00


	//----- nvinfo : EIATTR_SPARSE_MMA_MASK
	.align		4
.L_409:
        /*0078*/ 	.byte	0x03, 0x50
        /*007a*/ 	.short	0x0000


	//----- nvinfo : EIATTR_MAXREG_COUNT
	.align		4
        /*007c*/ 	.byte	0x03, 0x1b
        /*007e*/ 	.short	0x00ff


	//----- nvinfo : EIATTR_EXTERNS
	.align		4
        /*0080*/ 	.byte	0x04, 0x0f
        /*0082*/ 	.short	(.L_411 - .L_410)


	//   ....[0]....
	.align		4
.L_410:
        /*0084*/ 	.word	index@(__assertfail)


	//----- nvinfo : EIATTR_MERCURY_ISA_VERSION
	.align		4
.L_411:
        /*0088*/ 	.byte	0x03, 0x5f
        /*008a*/ 	.short	0x0101


	//----- nvinfo : EIATTR_SYSCALL_OFFSETS
	.align		4
        /*008c*/ 	.byte	0x04, 0x46
        /*008e*/ 	.short	(.L_413 - .L_412)


	//   ....[0]....
.L_412:
        /*0090*/ 	.word	0x000010f0


	//   ....[1]....
        /*0094*/ 	.word	0x000021b0


	//   ....[2]....
        /*0098*/ 	.word	0x000032f0


	//   ....[3]....
        /*009c*/ 	.word	0x000043b0


	//   ....[4]....
        /*00a0*/ 	.word	0x00005500


	//   ....[5]....
        /*00a4*/ 	.word	0x000065d0


	//   ....[6]....
        /*00a8*/ 	.word	0x00007700


	//   ....[7]....
        /*00ac*/ 	.word	0x000086e0


	//   ....[8]....
        /*00b0*/ 	.word	0x00009a00


	//   ....[9]....
        /*00b4*/ 	.word	0x0000aa20


	//   ....[10]....
        /*00b8*/ 	.word	0x0000ba00


	//   ....[11]....
        /*00bc*/ 	.word	0x0000c9e0


	//----- nvinfo : EIATTR_EXIT_INSTR_OFFSETS
	.align		4
.L_413:
        /*00c0*/ 	.byte	0x04, 0x1c
        /*00c2*/ 	.short	(.L_415 - .L_414)


	//   ....[0]....
.L_414:
        /*00c4*/ 	.word	0x0000bac0


	//   ....[1]....
        /*00c8*/ 	.word	0x0000bc10


	//   ....[2]....
        /*00cc*/ 	.word	0x0000bc50


	//   ....[3]....
        /*00d0*/ 	.word	0x0000bcf0


	//   ....[4]....
        /*00d4*/ 	.word	0x0000bd30


	//   ....[5]....
        /*00d8*/ 	.word	0x0000bd70


	//   ....[6]....
        /*00dc*/ 	.word	0x0000be00


	//   ....[7]....
        /*00e0*/ 	.word	0x0000be40


	//   ....[8]....
        /*00e4*/ 	.word	0x0000bee0


	//   ....[9]....
        /*00e8*/ 	.word	0x0000bf30


	//   ....[10]....
        /*00ec*/ 	.word	0x0000bf80


	//   ....[11]....
        /*00f0*/ 	.word	0x0000c050


	//   ....[12]....
        /*00f4*/ 	.word	0x0000c0b0


	//   ....[13]....
        /*00f8*/ 	.word	0x0000c240


	//   ....[14]....
        /*00fc*/ 	.word	0x0000c3a0


	//   ....[15]....
        /*0100*/ 	.word	0x0000c3c0


	//   ....[16]....
        /*0104*/ 	.word	0x0000c480


	//   ....[17]....
        /*0108*/ 	.word	0x0000c600


	//   ....[18]....
        /*010c*/ 	.word	0x0000c780


	//   ....[19]....
        /*0110*/ 	.word	0x0000c8e0


	//   ....[20]....
        /*0114*/ 	.word	0x0000c9f0


	//   ....[21]....
        /*0118*/ 	.word	0x0000ca30


	//   ....[22]....
        /*011c*/ 	.word	0x0000ca70


	//----- nvinfo : EIATTR_MAX_THREADS
	.align		4
.L_415:
        /*0120*/ 	.byte	0x04, 0x05
        /*0122*/ 	.short	(.L_417 - .L_416)
.L_416:
        /*0124*/ 	.word	0x00000080
        /*0128*/ 	.word	0x00000001
        /*012c*/ 	.word	0x00000001


	//----- nvinfo : EIATTR_CRS_STACK_SIZE
	.align		4
.L_417:
        /*0130*/ 	.byte	0x04, 0x1e
        /*0132*/ 	.short	(.L_419 - .L_418)
.L_418:
        /*0134*/ 	.word	0x00000000


	//----- nvinfo : EIATTR_CBANK_PARAM_SIZE
	.align		4
.L_419:
        /*0138*/ 	.byte	0x03, 0x19
        /*013a*/ 	.short	0x0048


	//----- nvinfo : EIATTR_PARAM_CBANK
	.align		4
        /*013c*/ 	.byte	0x04, 0x0a
        /*013e*/ 	.short	(.L_421 - .L_420)
	.align		4
.L_420:
        /*0140*/ 	.word	index@(.nv.constant0._ZN2at6native27unrolled_elementwise_kernelIZZZNS0_66_GLOBAL__N__d53a5ca4_28_ActivationLeakyReluKernel_cu_9e10b42f_310426leaky_relu_backward_kernelERNS_18TensorIteratorBaseERKN3c106ScalarEENKUlvE_clEvENKUlvE2_clEvEUlNS5_8BFloat16ESB_E_St5arrayIPcLm3EELi4E23TrivialOffsetCalculatorILi2EjESG_ILi1EjENS0_6memory12LoadWithCastILi2EEENSJ_13StoreWithCastILi1EEEEEviT_T0_T2_T3_T4_T5_)
        /*0144*/ 	.short	0x0210
        /*0146*/ 	.short	0x0048


	//----- nvinfo : EIATTR_SW_WAR
	.align		4
.L_421:
        /*0148*/ 	.byte	0x04, 0x36
        /*014a*/ 	.short	(.L_423 - .L_422)
.L_422:
        /*014c*/ 	.word	0x00000008
.L_423:


//--------------------- .nv.info._ZN2at6native18elementwise_kernelILi128ELi4EZNS0_22gpu_kernel_impl_nocastIZZZNS0_66_GLOBAL__N__d53a5ca4_28_ActivationLeakyReluKernel_cu_9e10b42f_310426leaky_relu_backward_kernelERNS_18TensorIteratorBaseERKN3c106ScalarEENKUlvE_clEvENKUlvE2_clEvEUlNS6_8BFloat16ESC_E_EEvS5_RKT_EUliE_EEviT1_ --------------------------
	.section	.nv.info._ZN2at6native18elementwise_kernelILi128ELi4EZNS0_22gpu_kernel_impl_nocastIZZZNS0_66_GLOBAL__N__d53a5ca4_28_ActivationLeakyReluKernel_cu_9e10b42f_310426leaky_relu_backward_kernelERNS_18TensorIteratorBaseERKN3c106ScalarEENKUlvE_clEvENKUlvE2_clEvEUlNS6_8BFloat16ESC_E_EEvS5_RKT_EUliE_EEviT1_,"",@"SHT_CUDA_INFO"
	.sectionflags	@""
	.align	4


	//----- nvinfo : EIATTR_CUDA_API_VERSION
	.align		4
        /*0000*/ 	.byte	0x04, 0x37
        /*0002*/ 	.short	(.L_425 - .L_424)
.L_424:
        /*0004*/ 	.word	0x00000082


	//----- nvinfo : EIATTR_KPARAM_INFO
	.align		4
.L_425:
        /*0008*/ 	.byte	0x04, 0x17
        /*000a*/ 	.short	(.L_427 - .L_426)
.L_426:
        /*000c*/ 	.word	0x00000000
        /*0010*/ 	.short	0x0001
        /*0012*/ 	.short	0x0008
        /*0014*/ 	.byte	0x00, 0xf0, 0x41, 0x0a


	//----- nvinfo : EIATTR_KPARAM_INFO
	.align		4
.L_427:
        /*0018*/ 	.byte	0x04, 0x17
        /*001a*/ 	.short	(.L_429 - .L_428)
.L_428:
        /*001c*/ 	.word	0x00000000
        /*0020*/ 	.short	0x0000
        /*0022*/ 	.short	0x0000
        /*0024*/ 	.byte	0x00, 0xf0, 0x11, 0x00


	//----- nvinfo : EIATTR_SPARSE_MMA_MASK
	.align		4
.L_429:
        /*0028*/ 	.byte	0x03, 0x50
        /*002a*/ 	.short	0x0000


	//----- nvinfo : EIATTR_MAXREG_COUNT
	.align		4
        /*002c*/ 	.byte	0x03, 0x1b
        /*002e*/ 	.short	0x0080


	//----- nvinfo : EIATTR_MERCURY_ISA_VERSION
	.align		4
        /*0030*/ 	.byte	0x03, 0x5f
        /*0032*/ 	.short	0x0101


	//----- nvinfo : EIATTR_EXIT_INSTR_OFFSETS
	.align		4
        /*0034*/ 	.byte	0x04, 0x1c
        /*0036*/ 	.short	(.L_431 - .L_430)


	//   ....[0]....
.L_430:
        /*0038*/ 	.word	0x000046e0


	//   ....[1]....
        /*003c*/ 	.word	0x00005e20


	//----- nvinfo : EIATTR_MAX_THREADS
	.align		4
.L_431:
        /*0040*/ 	.byte	0x04, 0x05
        /*0042*/ 	.short	(.L_433 - .L_432)
.L_432:
        /*0044*/ 	.word	0x00000080
        /*0048*/ 	.word	0x00000001
        /*004c*/ 	.word	0x00000001


	//----- nvinfo : EIATTR_CRS_STACK_SIZE
	.align		4
.L_433:
        /*0050*/ 	.byte	0x04, 0x1e
        /*0052*/ 	.short	(.L_435 - .L_434)
.L_434:
        /*0054*/ 	.word	0x00000000


	//----- nvinfo : EIATTR_CBANK_PARAM_SIZE
	.align		4
.L_435:
        /*0058*/ 	.byte	0x03, 0x19
        /*005a*/ 	.short	0x0298


	//----- nvinfo : EIATTR_PARAM_CBANK
	.align		4
        /*005c*/ 	.byte	0x04, 0x0a
        /*005e*/ 	.short	(.L_437 - .L_436)
	.align		4
.L_436:
        /*0060*/ 	.word	index@(.nv.constant0._ZN2at6native18elementwise_kernelILi128ELi4EZNS0_22gpu_kernel_impl_nocastIZZZNS0_66_GLOBAL__N__d53a5ca4_28_ActivationLeakyReluKernel_cu_9e10b42f_310426leaky_relu_backward_kernelERNS_18TensorIteratorBaseERKN3c106ScalarEENKUlvE_clEvENKUlvE2_clEvEUlNS6_8BFloat16ESC_E_EEvS5_RKT_EUliE_EEviT1_)
        /*0064*/ 	.short	0x0210
        /*0066*/ 	.short	0x0298


	//----- nvinfo : EIATTR_SW_WAR
	.align		4
.L_437:
        /*0068*/ 	.byte	0x04, 0x36
        /*006a*/ 	.short	(.L_439 - .L_438)
.L_438:
        /*006c*/ 	.word	0x00000008
.L_439:


//--------------------- .nv.info._ZN2at6native27unrolled_elementwise_kernelIZZZNS0_66_GLOBAL__N__d53a5ca4_28_ActivationLeakyReluKernel_cu_9e10b42f_310426leaky_relu_backward_kernelERNS_18TensorIteratorBaseERKN3c106ScalarEENKUlvE_clEvENKUlvE2_clEvEUlNS5_8BFloat16ESB_E_St5arrayIPcLm3EELi4E23TrivialOffsetCalculatorILi2EjESG_ILi1EjENS0_6memory15LoadWithoutCastENSJ_16StoreWithoutCastEEEviT_T0_T2_T3_T4_T5_ --------------------------
	.section	.nv.info._ZN2at6native27unrolled_elementwise_kernelIZZZNS0_66_GLOBAL__N__d53a5ca4_28_ActivationLeakyReluKernel_cu_9e10b42f_310426leaky_relu_backward_kernelERNS_18TensorIteratorBaseERKN3c106ScalarEENKUlvE_clEvENKUlvE2_clEvEUlNS5_8BFloat16ESB_E_St5arrayIPcLm3EELi4E23TrivialOffsetCalculatorILi2EjESG_ILi1EjENS0_6memory15LoadWithoutCastENSJ_16StoreWithoutCastEEEviT_T0_T2_T3_T4_T5_,"",@"SHT_CUDA_INFO"
	.sectionflags	@""
	.align	4


	//----- nvinfo : EIATTR_CUDA_API_VERSION
	.align		4
        /*0000*/ 	.byte	0x04, 0x37
        /*0002*/ 	.short	(.L_441 - .L_440)
.L_440:
        /*0004*/ 	.word	0x00000082


	//----- nvinfo : EIATTR_KPARAM_INFO
	.align		4
.L_441:
        /*0008*/ 	.byte	0x04, 0x17
        /*000a*/ 	.short	(.L_443 - .L_442)
.L_442:
        /*000c*/ 	.word	0x00000000
        /*0010*/ 	.short	0x0006
        /*0012*/ 	.short	0x0033
        /*0014*/ 	.byte	0x00, 0xf0, 0x05, 0x00


	//----- nvinfo : EIATTR_KPARAM_INFO
	.align		4
.L_443:
        /*0018*/ 	.byte	0x04, 0x17
        /*001a*/ 	.short	(.L_445 - .L_444)
.L_444:
        /*001c*/ 	.word	0x00000000
        /*0020*/ 	.short	0x0005
        /*0022*/ 	.short	0x0032
        /*0024*/ 	.byte	0x00, 0xf0, 0x05, 0x00


	//----- nvinfo : EIATTR_KPARAM_INFO
	.align		4
.L_445:
        /*0028*/ 	.byte	0x04, 0x17
        /*002a*/ 	.short	(.L_447 - .L_446)
.L_446:
        /*002c*/ 	.word	0x00000000
        /*0030*/ 	.short	0x0004
        /*0032*/ 	.short	0x0031
        /*0034*/ 	.byte	0x00, 0xf0, 0x05, 0x00


	//----- nvinfo : EIATTR_KPARAM_INFO
	.align		4
.L_447:
        /*0038*/ 	.byte	0x04, 0x17
        /*003a*/ 	.short	(.L_449 - .L_448)
.L_448:
        /*003c*/ 	.word	0x00000000
        /*0040*/ 	.short	0x0003
        /*0042*/ 	.short	0x0030
        /*0044*/ 	.byte	0x00, 0xf0, 0x05, 0x00


	//----- nvinfo : EIATTR_KPARAM_INFO
	.align		4
.L_449:
        /*0048*/ 	.byte	0x04, 0x17
        /*004a*/ 	.short	(.L_451 - .L_450)
.L_450:
        /*004c*/ 	.word	0x00000000
        /*0050*/ 	.short	0x0002
        /*0052*/ 	.short	0x0018
        /*0054*/ 	.byte	0x00, 0xf0, 0x61, 0x00


	//----- nvinfo : EIATTR_KPARAM_INFO
	.align		4
.L_451:
        /*0058*/ 	.byte	0x04, 0x17
        /*005a*/ 	.short	(.L_453 - .L_452)
.L_452:
        /*005c*/ 	.word	0x00000000
        /*0060*/ 	.short	0x0001
        /*0062*/ 	.short	0x0008
        /*0064*/ 	.byte	0x00, 0xf0, 0x41, 0x00


	//----- nvinfo : EIATTR_KPARAM_INFO
	.align		4
.L_453:
        /*0068*/ 	.byte	0x04, 0x17
        /*006a*/ 	.short	(.L_455 - .L_454)
.L_454:
        /*006c*/ 	.word	0x00000000
        /*0070*/ 	.short	0x0000
        /*0072*/ 	.short	0x0000
        /*0074*/ 	.byte	0x00, 0xf0, 0x11, 0x00


	//----- nvinfo : EIATTR_SPARSE_MMA_MASK
	.align		4
.L_455:
        /*0078*/ 	.byte	0x03, 0x50
        /*007a*/ 	.short	0x0000


	//----- nvinfo : EIATTR_MAXREG_COUNT
	.align		4
        /*007c*/ 	.byte	0x03, 0x1b
        /*007e*/ 	.short	0x00ff


	//----- nvinfo : EIATTR_MERCURY_ISA_VERSION
	.align		4
        /*0080*/ 	.byte	0x03, 0x5f
        /*0082*/ 	.short	0x0101


	//----- nvinfo : EIATTR_EXIT_INSTR_OFFSETS
	.align		4
        /*0084*/ 	.byte	0x04, 0x1c
        /*0086*/ 	.short	(.L_457 - .L_456)


	//   ....[0]....
.L_456:
        /*0088*/ 	.word	0x00000610


	//   ....[1]....
        /*008c*/ 	.word	0x00000690


	//----- nvinfo : EIATTR_MAX_THREADS
	.align		4
.L_457:
        /*0090*/ 	.byte	0x04, 0x05
        /*0092*/ 	.short	(.L_459 - .L_458)
.L_458:
        /*0094*/ 	.word	0x00000080
        /*0098*/ 	.word	0x00000001
        /*009c*/ 	.word	0x00000001


	//----- nvinfo : EIATTR_CRS_STACK_SIZE
	.align		4
.L_459:
        /*00a0*/ 	.byte	0x04, 0x1e
        /*00a2*/ 	.short	(.L_461 - .L_460)
.L_460:
        /*00a4*/ 	.word	0x00000000


	//----- nvinfo : EIATTR_CBANK_PARAM_SIZE
	.align		4
.L_461:
        /*00a8*/ 	.byte	0x03, 0x19
        /*00aa*/ 	.short	0x0034


	//----- nvinfo : EIATTR_PARAM_CBANK
	.align		4
        /*00ac*/ 	.byte	0x04, 0x0a
        /*00ae*/ 	.short	(.L_463 - .L_462)
	.align		4
.L_462:
        /*00b0*/ 	.word	index@(.nv.constant0._ZN2at6native27unrolled_elementwise_kernelIZZZNS0_66_GLOBAL__N__d53a5ca4_28_ActivationLeakyReluKernel_cu_9e10b42f_310426leaky_relu_backward_kernelERNS_18TensorIteratorBaseERKN3c106ScalarEENKUlvE_clEvENKUlvE2_clEvEUlNS5_8BFloat16ESB_E_St5arrayIPcLm3EELi4E23TrivialOffsetCalculatorILi2EjESG_ILi1EjENS0_6memory15LoadWithoutCastENSJ_16StoreWithoutCastEEEviT_T0_T2_T3_T4_T5_)
        /*00b4*/ 	.short	0x0210
        /*00b6*/ 	.short	0x0034


	//----- nvinfo : EIATTR_SW_WAR
	.align		4
.L_463:
        /*00b8*/ 	.byte	0x04, 0x36
        /*00ba*/ 	.short	(.L_465 - .L_464)
.L_464:
        /*00bc*/ 	.word	0x00000008
.L_465:


//--------------------- .nv.info._ZN2at6native29vectorized_elementwise_kernelILi2EZZZNS0_66_GLOBAL__N__d53a5ca4_28_ActivationLeakyReluKernel_cu_9e10b42f_310426leaky_relu_backward_kernelERNS_18TensorIteratorBaseERKN3c106ScalarEENKUlvE_clEvENKUlvE2_clEvEUlNS5_8BFloat16ESB_E_St5arrayIPcLm3EEEEviT0_T1_ --------------------------
	.section	.nv.info._ZN2at6native29vectorized_elementwise_kernelILi2EZZZNS0_66_GLOBAL__N__d53a5ca4_28_ActivationLeakyReluKernel_cu_9e10b42f_310426leaky_relu_backward_kernelERNS_18TensorIteratorBaseERKN3c106ScalarEENKUlvE_clEvENKUlvE2_clEvEUlNS5_8BFloat16ESB_E_St5arrayIPcLm3EEEEviT0_T1_,"",@"SHT_CUDA_INFO"
	.sectionflags	@""
	.align	4


	//----- nvinfo : EIATTR_CUDA_API_VERSION
	.align		4
        /*0000*/ 	.byte	0x04, 0x37
        /*0002*/ 	.short	(.L_467 - .L_466)
.L_466:
        /*0004*/ 	.word	0x00000082


	//----- nvinfo : EIATTR_KPARAM_INFO
	.align		4
.L_467:
        /*0008*/ 	.byte	0x04, 0x17
        /*000a*/ 	.short	(.L_469 - .L_468)
.L_468:
        /*000c*/ 	.word	0x00000000
        /*0010*/ 	.short	0x0002
        /*0012*/ 	.short	0x0018
        /*0014*/ 	.byte	0x00, 0xf0, 0x61, 0x00


	//----- nvinfo : EIATTR_KPARAM_INFO
	.align		4
.L_469:
        /*0018*/ 	.byte	0x04, 0x17
        /*001a*/ 	.short	(.L_471 - .L_470)
.L_470:
        /*001c*/ 	.word	0x00000000
        /*0020*/ 	.short	0x0001
        /*0022*/ 	.short	0x0008
        /*0024*/ 	.byte	0x00, 0xf0, 0x41, 0x00


	//----- nvinfo : EIATTR_KPARAM_INFO
	.align		4
.L_471:
        /*0028*/ 	.byte	0x04, 0x17
        /*002a*/ 	.short	(.L_473 - .L_472)
.L_472:
        /*002c*/ 	.word	0x00000000
        /*0030*/ 	.short	0x0000
        /*0032*/ 	.short	0x0000
        /*0034*/ 	.byte	0x00, 0xf0, 0x11, 0x00


	//----- nvinfo : EIATTR_SPARSE_MMA_MASK
	.align		4
.L_473:
        /*0038*/ 	.byte	0x03, 0x50
        /*003a*/ 	.short	0x0000


	//----- nvinfo : EIATTR_MAXREG_COUNT
	.align		4
        /*003c*/ 	.byte	0x03, 0x1b
        /*003e*/ 	.short	0x00ff


	//----- nvinfo : EIATTR_MERCURY_ISA_VERSION
	.align		4
        /*0040*/ 	.byte	0x03, 0x5f
        /*0042*/ 	.short	0x0101


	//----- nvinfo : EIATTR_EXIT_INSTR_OFFSETS
	.align		4
        /*0044*/ 	.byte	0x04, 0x1c
        /*0046*/ 	.short	(.L_475 - .L_474)


	//   ....[0]....
.L_474:
        /*0048*/ 	.word	0x000004b0


	//   ....[1]....
        /*004c*/ 	.word	0x000011d0


	//   ....[2]....
        /*0050*/ 	.word	0x00001220


	//----- nvinfo : EIATTR_MAX_THREADS
	.align		4
.L_475:
        /*0054*/ 	.byte	0x04, 0x05
        /*0056*/ 	.short	(.L_477 - .L_476)
.L_476:
        /*0058*/ 	.word	0x00000080
        /*005c*/ 	.word	0x00000001
        /*0060*/ 	.word	0x00000001


	//----- nvinfo : EIATTR_CRS_STACK_SIZE
	.align		4
.L_477:
        /*0064*/ 	.byte	0x04, 0x1e
        /*0066*/ 	.short	(.L_479 - .L_478)
.L_478:
        /*0068*/ 	.word	0x00000000


	//----- nvinfo : EIATTR_CBANK_PARAM_SIZE
	.align		4
.L_479:
        /*006c*/ 	.byte	0x03, 0x19
        /*006e*/ 	.short	0x0030


	//----- nvinfo : EIATTR_PARAM_CBANK
	.align		4
        /*0070*/ 	.byte	0x04, 0x0a
        /*0072*/ 	.short	(.L_481 - .L_480)
	.align		4
.L_480:
        /*0074*/ 	.word	index@(.nv.constant0._ZN2at6native29vectorized_elementwise_kernelILi2EZZZNS0_66_GLOBAL__N__d53a5ca4_28_ActivationLeakyReluKernel_cu_9e10b42f_310426leaky_relu_backward_kernelERNS_18TensorIteratorBaseERKN3c106ScalarEENKUlvE_clEvENKUlvE2_clEvEUlNS5_8BFloat16ESB_E_St5arrayIPcLm3EEEEviT0_T1_)
        /*0078*/ 	.short	0x0210
        /*007a*/ 	.short	0x0030


	//----- nvinfo : EIATTR_SW_WAR
	.align		4
.L_481:
        /*007c*/ 	.byte	0x04, 0x36
        /*007e*/ 	.short	(.L_483 - .L_482)
.L_482:
        /*0080*/ 	.word	0x00000008
.L_483:


//--------------------- .nv.info._ZN2at6native29vectorized_elementwise_kernelILi4EZZZNS0_66_GLOBAL__N__d53a5ca4_28_ActivationLeakyReluKernel_cu_9e10b42f_310426leaky_relu_backward_kernelERNS_18TensorIteratorBaseERKN3c106ScalarEENKUlvE_clEvENKUlvE2_clEvEUlNS5_8BFloat16ESB_E_St5arrayIPcLm3EEEEviT0_T1_ --------------------------
	.section	.nv.info._ZN2at6native29vectorized_elementwise_kernelILi4EZZZNS0_66_GLOBAL__N__d53a5ca4_28_ActivationLeakyReluKernel_cu_9e10b42f_310426leaky_relu_backward_kernelERNS_18TensorIteratorBaseERKN3c106ScalarEENKUlvE_clEvENKUlvE2_clEvEUlNS5_8BFloat16ESB_E_St5arrayIPcLm3EEEEviT0_T1_,"",@"SHT_CUDA_INFO"
	.sectionflags	@""
	.align	4


	//----- nvinfo : EIATTR_CUDA_API_VERSION
	.align		4
        /*0000*/ 	.byte	0x04, 0x37
        /*0002*/ 	.short	(.L_485 - .L_484)
.L_484:
        /*0004*/ 	.word	0x00000082


	//----- nvinfo : EIATTR_KPARAM_INFO
	.align		4
.L_485:
        /*0008*/ 	.byte	0x04, 0x17
        /*000a*/ 	.short	(.L_487 - .L_486)
.L_486:
        /*000c*/ 	.word	0x00000000
        /*0010*/ 	.short	0x0002
        /*0012*/ 	.short	0x0018
        /*0014*/ 	.byte	0x00, 0xf0, 0x61, 0x00


	//----- nvinfo : EIATTR_KPARAM_INFO
	.align		4
.L_487:
        /*0018*/ 	.byte	0x04, 0x17
        /*001a*/ 	.short	(.L_489 - .L_488)
.L_488:
        /*001c*/ 	.word	0x00000000
        /*0020*/ 	.short	0x0001
        /*0022*/ 	.short	0x0008
        /*0024*/ 	.byte	0x00, 0xf0, 0x41, 0x00


	//----- nvinfo : EIATTR_KPARAM_INFO
	.align		4
.L_489:
        /*0028*/ 	.byte	0x04, 0x17
        /*002a*/ 	.short	(.L_491 - .L_490)
.L_490:
        /*002c*/ 	.word	0x00000000
        /*0030*/ 	.short	0x0000
        /*0032*/ 	.short	0x0000
        /*0034*/ 	.byte	0x00, 0xf0, 0x11, 0x00


	//----- nvinfo : EIATTR_SPARSE_MMA_MASK
	.align		4
.L_491:
        /*0038*/ 	.byte	0x03, 0x50
        /*003a*/ 	.short	0x0000


	//----- nvinfo : EIATTR_MAXREG_COUNT
	.align		4
        /*003c*/ 	.byte	0x03, 0x1b
        /*003e*/ 	.short	0x00ff


	//----- nvinfo : EIATTR_MERCURY_ISA_VERSION
	.align		4
        /*0040*/ 	.byte	0x03, 0x5f
        /*0042*/ 	.short	0x0101


	//----- nvinfo : EIATTR_EXIT_INSTR_OFFSETS
	.align		4
        /*0044*/ 	.byte	0x04, 0x1c
        /*0046*/ 	.short	(.L_493 - .L_492)


	//   ....[0]....
.L_492:
        /*0048*/ 	.word	0x00000450


	//   ....[1]....
        /*004c*/ 	.word	0x00001170


	//   ....[2]....
        /*0050*/ 	.word	0x000011c0


	//----- nvinfo : EIATTR_MAX_THREADS
	.align		4
.L_493:
        /*0054*/ 	.byte	0x04, 0x05
        /*0056*/ 	.short	(.L_495 - .L_494)
.L_494:
        /*0058*/ 	.word	0x00000080
        /*005c*/ 	.word	0x00000001
        /*0060*/ 	.word	0x00000001


	//----- nvinfo : EIATTR_CRS_STACK_SIZE
	.align		4
.L_495:
        /*0064*/ 	.byte	0x04, 0x1e
        /*0066*/ 	.short	(.L_497 - .L_496)
.L_496:
        /*0068*/ 	.word	0x00000000


	//----- nvinfo : EIATTR_CBANK_PARAM_SIZE
	.align		4
.L_497:
        /*006c*/ 	.byte	0x03, 0x19
        /*006e*/ 	.short	0x0030


	//----- nvinfo : EIATTR_PARAM_CBANK
	.align		4
        /*0070*/ 	.byte	0x04, 0x0a
        /*0072*/ 	.short	(.L_499 - .L_498)
	.align		4
.L_498:
        /*0074*/ 	.word	index@(.nv.constant0._ZN2at6native29vectorized_elementwise_kernelILi4EZZZNS0_66_GLOBAL__N__d53a5ca4_28_ActivationLeakyReluKernel_cu_9e10b42f_310426leaky_relu_backward_kernelERNS_18TensorIteratorBaseERKN3c106ScalarEENKUlvE_clEvENKUlvE2_clEvEUlNS5_8BFloat16ESB_E_St5arrayIPcLm3EEEEviT0_T1_)
        /*0078*/ 	.short	0x0210
        /*007a*/ 	.short	0x0030


	//----- nvinfo : EIATTR_SW_WAR
	.align		4
.L_499:
        /*007c*/ 	.byte	0x04, 0x36
        /*007e*/ 	.short	(.L_501 - .L_500)
.L_500:
        /*0080*/ 	.word	0x00000008
.L_501:


//--------------------- .nv.info._ZN2at6native29vectorized_elementwise_kernelILi8EZZZNS0_66_GLOBAL__N__d53a5ca4_28_ActivationLeakyReluKernel_cu_9e10b42f_310426leaky_relu_backward_kernelERNS_18TensorIteratorBaseERKN3c106ScalarEENKUlvE_clEvENKUlvE2_clEvEUlNS5_8BFloat16ESB_E_St5arrayIPcLm3EEEEviT0_T1_ --------------------------
	.section	.nv.info._ZN2at6native29vectorized_elementwise_kernelILi8EZZZNS0_66_GLOBAL__N__d53a5ca4_28_ActivationLeakyReluKernel_cu_9e10b42f_310426leaky_relu_backward_kernelERNS_18TensorIteratorBaseERKN3c106ScalarEENKUlvE_clEvENKUlvE2_clEvEUlNS5_8BFloat16ESB_E_St5arrayIPcLm3EEEEviT0_T1_,"",@"SHT_CUDA_INFO"
	.sectionflags	@""
	.align	4


	//----- nvinfo : EIATTR_CUDA_API_VERSION
	.align		4
        /*0000*/ 	.byte	0x04, 0x37
        /*0002*/ 	.short	(.L_503 - .L_502)
.L_502:
        /*0004*/ 	.word	0x00000082


	//----- nvinfo : EIATTR_KPARAM_INFO
	.align		4
.L_503:
        /*0008*/ 	.byte	0x04, 0x17
        /*000a*/ 	.short	(.L_505 - .L_504)
.L_504:
        /*000c*/ 	.word	0x00000000
        /*0010*/ 	.short	0x0002
        /*0012*/ 	.short	0x0018
        /*0014*/ 	.byte	0x00, 0xf0, 0x61, 0x00


	//----- nvinfo : EIATTR_KPARAM_INFO
	.align		4
.L_505:
        /*0018*/ 	.byte	0x04, 0x17
        /*001a*/ 	.short	(.L_507 - .L_506)
.L_506:
        /*001c*/ 	.word	0x00000000
        /*0020*/ 	.short	0x0001
        /*0022*/ 	.short	0x0008
        /*0024*/ 	.byte	0x00, 0xf0, 0x41, 0x00


	//----- nvinfo : EIATTR_KPARAM_INFO
	.align		4
.L_507:
        /*0028*/ 	.byte	0x04, 0x17
        /*002a*/ 	.short	(.L_509 - .L_508)
.L_508:
        /*002c*/ 	.word	0x00000000
        /*0030*/ 	.short	0x0000
        /*0032*/ 	.short	0x0000
        /*0034*/ 	.byte	0x00, 0xf0, 0x11, 0x00


	//----- nvinfo : EIATTR_SPARSE_MMA_MASK
	.align		4
.L_509:
        /*0038*/ 	.byte	0x03, 0x50
        /*003a*/ 	.short	0x0000


	//----- nvinfo : EIATTR_MAXREG_COUNT
	.align		4
        /*003c*/ 	.byte	0x03, 0x1b
        /*003e*/ 	.short	0x00ff


	//----- nvinfo : EIATTR_MERCURY_ISA_VERSION
	.align		4
        /*0040*/ 	.byte	0x03, 0x5f
        /*0042*/ 	.short	0x0101


	//----- nvinfo : EIATTR_EXIT_INSTR_OFFSETS
	.align		4
        /*0044*/ 	.byte	0x04, 0x1c
        /*0046*/ 	.short	(.L_511 - .L_510)


	//   ....[0]....
.L_510:
        /*0048*/ 	.word	0x00000420


	//   ....[1]....
        /*004c*/ 	.word	0x00001140


	//   ....[2]....
        /*0050*/ 	.word	0x00001190


	//----- nvinfo : EIATTR_MAX_THREADS
	.align		4
.L_511:
        /*0054*/ 	.byte	0x04, 0x05
        /*0056*/ 	.short	(.L_513 - .L_512)
.L_512:
        /*0058*/ 	.word	0x00000080
        /*005c*/ 	.word	0x00000001
        /*0060*/ 	.word	0x00000001


	//----- nvinfo : EIATTR_CRS_STACK_SIZE
	.align		4
.L_513:
        /*0064*/ 	.byte	0x04, 0x1e
        /*0066*/ 	.short	(.L_515 - .L_514)
.L_514:
        /*0068*/ 	.word	0x00000000


	//----- nvinfo : EIATTR_CBANK_PARAM_SIZE
	.align		4
.L_515:
        /*006c*/ 	.byte	0x03, 0x19
        /*006e*/ 	.short	0x0030


	//----- nvinfo : EIATTR_PARAM_CBANK
	.align		4
        /*0070*/ 	.byte	0x04, 0x0a
        /*0072*/ 	.short	(.L_517 - .L_516)
	.align		4
.L_516:
        /*0074*/ 	.word	index@(.nv.constant0._ZN2at6native29vectorized_elementwise_kernelILi8EZZZNS0_66_GLOBAL__N__d53a5ca4_28_ActivationLeakyReluKernel_cu_9e10b42f_310426leaky_relu_backward_kernelERNS_18TensorIteratorBaseERKN3c106ScalarEENKUlvE_clEvENKUlvE2_clEvEUlNS5_8BFloat16ESB_E_St5arrayIPcLm3EEEEviT0_T1_)
        /*0078*/ 	.short	0x0210
        /*007a*/ 	.short	0x0030


	//----- nvinfo : EIATTR_SW_WAR
	.align		4
.L_517:
        /*007c*/ 	.byte	0x04, 0x36
        /*007e*/ 	.short	(.L_519 - .L_518)
.L_518:
        /*0080*/ 	.word	0x00000008
.L_519:


//--------------------- .nv.info._ZN2at6native18elementwise_kernelILi128ELi4EZNS0_15gpu_kernel_implIZZZNS0_66_GLOBAL__N__d53a5ca4_28_ActivationLeakyReluKernel_cu_9e10b42f_310426leaky_relu_backward_kernelERNS_18TensorIteratorBaseERKN3c106ScalarEENKUlvE_clEvENKUlvE1_clEvEUlNS6_4HalfESC_E_EEvS5_RKT_EUliE_EEviT1_ --------------------------
	.section	.nv.info._ZN2at6native18elementwise_kernelILi128ELi4EZNS0_15gpu_kernel_implIZZZNS0_66_GLOBAL__N__d53a5ca4_28_ActivationLeakyReluKernel_cu_9e10b42f_310426leaky_relu_backward_kernelERNS_18TensorIteratorBaseERKN3c106ScalarEENKUlvE_clEvENKUlvE1_clEvEUlNS6_4HalfESC_E_EEvS5_RKT_EUliE_EEviT1_,"",@"SHT_CUDA_INFO"
	.sectionflags	@""
	.align	4


	//----- nvinfo : EIATTR_CUDA_API_VERSION
	.align		4
        /*0000*/ 	.byte	0x04, 0x37
        /*0002*/ 	.short	(.L_521 - .L_520)
.L_520:
        /*0004*/ 	.word	0x00000082


	//----- nvinfo : EIATTR_KPARAM_INFO
	.align		4
.L_521:
        /*0008*/ 	.byte	0x04, 0x17
        /*000a*/ 	.short	(.L_523 - .L_522)
.L_522:
        /*000c*/ 	.word	0x00000000
        /*0010*/ 	.short	0x0001
        /*0012*/ 	.short	0x0008
        /*0014*/ 	.byte	0x00, 0xf0, 0x61, 0x0a


	//----- nvinfo : EIATTR_KPARAM_INFO
	.align		4
.L_523:
        /*0018*/ 	.byte	0x04, 0x17
        /*001a*/ 	.short	(.L_525 - .L_524)
.L_524:
        /*001c*/ 	.word	0x00000000
        /*0020*/ 	.short	0x0000
        /*0022*/ 	.short	0x0000
        /*0024*/ 	.byte	0x00, 0xf0, 0x11, 0x00


	//----- nvinfo : EIATTR_SPARSE_MMA_MASK
	.align		4
.L_525:
        /*0028*/ 	.byte	0x03, 0x50
        /*002a*/ 	.short	0x0000


	//----- nvinfo : EIATTR_MAXREG_COUNT
	.align		4
        /*002c*/ 	.byte	0x03, 0x1b
        /*002e*/ 	.short	0x0080


	//----- nvinfo : EIATTR_EXTERNS
	.align		4
        /*0030*/ 	.byte	0x04, 0x0f
        /*0032*/ 	.short	(.L_527 - .L_526)


	//   ....[0]....
	.align		4
.L_526:
        /*0034*/ 	.word	index@(__assertfail)


	//----- nvinfo : EIATTR_MERCURY_ISA_VERSION
	.align		4
.L_527:
        /*0038*/ 	.byte	0x03, 0x5f
        /*003a*/ 	.short	0x0101


	//----- nvinfo : EIATTR_SYSCALL_OFFSETS
	.align		4
        /*003c*/ 	.byte	0x04, 0x46
        /*003e*/ 	.short	(.L_529 - .L_528)


	//   ....[0]....
.L_528:
        /*0040*/ 	.word	0x000026c0


	//   ....[1]....
        /*0044*/ 	.word	0x00003670


	//   ....[2]....
        /*0048*/ 	.word	0x00004630


	//   ....[3]....
        /*004c*/ 	.word	0x00006d40


	//   ....[4]....
        /*0050*/ 	.word	0x00007cf0


	//   ....[5]....
        /*0054*/ 	.word	0x00008cb0


	//   ....[6]....
        /*0058*/ 	.word	0x0000b3b0


	//   ....[7]....
        /*005c*/ 	.word	0x0000c360


	//   ....[8]....
        /*0060*/ 	.word	0x0000d320


	//   ....[9]....
        /*0064*/ 	.word	0x0000fa10


	//   ....[10]....
        /*0068*/ 	.word	0x000109c0


	//   ....[11]....
        /*006c*/ 	.word	0x00011980


	//----- nvinfo : EIATTR_EXIT_INSTR_OFFSETS
	.align		4
.L_529:
        /*0070*/ 	.byte	0x04, 0x1c
        /*0072*/ 	.short	(.L_531 - .L_530)


	//   ....[0]....
.L_530:
        /*0074*/ 	.word	0x0000d3f0


	//   ....[1]....
        /*0078*/ 	.word	0x00010bb0


	//   ....[2]....
        /*007c*/ 	.word	0x00010bf0


	//   ....[3]....
        /*0080*/ 	.word	0x00010c90


	//   ....[4]....
        /*0084*/ 	.word	0x00010cd0


	//   ....[5]....
        /*0088*/ 	.word	0x00010d10


	//   ....[6]....
        /*008c*/ 	.word	0x00010da0


	//   ....[7]....
        /*0090*/ 	.word	0x00010dc0


	//   ....[8]....
        /*0094*/ 	.word	0x00010e60


	//   ....[9]....
        /*0098*/ 	.word	0x00010eb0


	//   ....[10]....
        /*009c*/ 	.word	0x00010f00


	//   ....[11]....
        /*00a0*/ 	.word	0x00010fd0


	//   ....[12]....
        /*00a4*/ 	.word	0x00011030


	//   ....[13]....
        /*00a8*/ 	.word	0x000111c0


	//   ....[14]....
        /*00ac*/ 	.word	0x00011320


	//   ....[15]....
        /*00b0*/ 	.word	0x00011360


	//   ....[16]....
        /*00b4*/ 	.word	0x00011420


	//   ....[17]....
        /*00b8*/ 	.word	0x000115a0


	//   ....[18]....
        /*00bc*/ 	.word	0x00011720


	//   ....[19]....
        /*00c0*/ 	.word	0x00011880


	//   ....[20]....
        /*00c4*/ 	.word	0x00011990


	//   ....[21]....
        /*00c8*/ 	.word	0x000119d0


	//   ....[22]....
        /*00cc*/ 	.word	0x00011a10


	//----- nvinfo : EIATTR_MAX_THREADS
	.align		4
.L_531:
        /*00d0*/ 	.byte	0x04, 0x05
        /*00d2*/ 	.short	(.L_533 - .L_532)
.L_532:
        /*00d4*/ 	.word	0x00000080
        /*00d8*/ 	.word	0x00000001
        /*00dc*/ 	.word	0x00000001


	//----- nvinfo : EIATTR_CRS_STACK_SIZE
	.align		4
.L_533:
        /*00e0*/ 	.byte	0x04, 0x1e
        /*00e2*/ 	.short	(.L_535 - .L_534)
.L_534:
        /*00e4*/ 	.word	0x00000000


	//----- nvinfo : EIATTR_CBANK_PARAM_SIZE
	.align		4
.L_535:
        /*00e8*/ 	.byte	0x03, 0x19
        /*00ea*/ 	.short	0x02a0


	//----- nvinfo : EIATTR_PARAM_CBANK
	.align		4
        /*00ec*/ 	.byte	0x04, 0x0a
        /*00ee*/ 	.short	(.L_537 - .L_536)
	.align		4
.L_536:
        /*00f0*/ 	.word	index@(.nv.constant0._ZN2at6native18elementwise_kernelILi128ELi4EZNS0_15gpu_kernel_implIZZZNS0_66_GLOBAL__N__d53a5ca4_28_ActivationLeakyReluKernel_cu_9e10b42f_310426leaky_relu_backward_kernelERNS_18TensorIteratorBaseERKN3c106ScalarEENKUlvE_clEvENKUlvE1_clEvEUlNS6_4HalfESC_E_EEvS5_RKT_EUliE_EEviT1_)
        /*00f4*/ 	.short	0x0210
        /*00f6*/ 	.short	0x02a0


	//----- nvinfo : EIATTR_SW_WAR
	.align		4
.L_537:
        /*00f8*/ 	.byte	0x04, 0x36
        /*00fa*/ 	.short	(.L_539 - .L_538)
.L_538:
        /*00fc*/ 	.word	0x00000008
.L_539:


//--------------------- .nv.info._ZN2at6native27unrolled_elementwise_kernelIZZZNS0_66_GLOBAL__N__d53a5ca4_28_ActivationLeakyReluKernel_cu_9e10b42f_310426leaky_relu_backward_kernelERNS_18TensorIteratorBaseERKN3c106ScalarEENKUlvE_clEvENKUlvE1_clEvEUlNS5_4HalfESB_E_St5arrayIPcLm3EELi4E23TrivialOffsetCalculatorILi2EjESG_ILi1EjENS0_6memory12LoadWithCastILi2EEENSJ_13StoreWithCastILi1EEEEEviT_T0_T2_T3_T4_T5_ --------------------------
	.section	.nv.info._ZN2at6native27unrolled_elementwise_kernelIZZZNS0_66_GLOBAL__N__d53a5ca4_28_ActivationLeakyReluKernel_cu_9e10b42f_310426leaky_relu_backward_kernelERNS_18TensorIteratorBaseERKN3c106ScalarEENKUlvE_clEvENKUlvE1_clEvEUlNS5_4HalfESB_E_St5arrayIPcLm3EELi4E23TrivialOffsetCalculatorILi2EjESG_ILi1EjENS0_6memory12LoadWithCastILi2EEENSJ_13StoreWithCastILi1EEEEEviT_T0_T2_T3_T4_T5_,"",@"SHT_CUDA_INFO"
	.sectionflags	@""
	.align	4


	//----- nvinfo : EIATTR_CUDA_API_VERSION
	.align		4
        /*0000*/ 	.byte	0x04, 0x37
        /*0002*/ 	.short	(.L_541 - .L_540)
.L_540:
        /*0004*/ 	.word	0x00000082


	//----- nvinfo : EIATTR_KPARAM_INFO
	.align		4
.L_541:
        /*0008*/ 	.byte	0x04, 0x17
        /*000a*/ 	.short	(.L_543 - .L_542)
.L_542:
        /*000c*/ 	.word	0x00000000
        /*0010*/ 	.short	0x0006
        /*0012*/ 	.short	0x0040
        /*0014*/ 	.byte	0x00, 0xf0, 0x21, 0x00


	//----- nvinfo : EIATTR_KPARAM_INFO
	.align		4
.L_543:
        /*0018*/ 	.byte	0x04, 0x17
        /*001a*/ 	.short	(.L_545 - .L_544)
.L_544:
        /*001c*/ 	.word	0x00000000
        /*0020*/ 	.short	0x0005
        /*0022*/ 	.short	0x0034
        /*0024*/ 	.byte	0x00, 0xf0, 0x31, 0x00


	//----- nvinfo : EIATTR_KPARAM_INFO
	.align		4
.L_545:
        /*0028*/ 	.byte	0x04, 0x17
        /*002a*/ 	.short	(.L_547 - .L_546)
.L_546:
        /*002c*/ 	.word	0x00000000
        /*0030*/ 	.short	0x0004
        /*0032*/ 	.short	0x0031
        /*0034*/ 	.byte	0x00, 0xf0, 0x05, 0x00


	//----- nvinfo : EIATTR_KPARAM_INFO
	.align		4
.L_547:
        /*0038*/ 	.byte	0x04, 0x17
        /*003a*/ 	.short	(.L_549 - .L_548)
.L_548:
        /*003c*/ 	.word	0x00000000
        /*0040*/ 	.short	0x0003
        /*0042*/ 	.short	0x0030
        /*0044*/ 	.byte	0x00, 0xf0, 0x05, 0x00


	//----- nvinfo : EIATTR_KPARAM_INFO
	.align		4
.L_549:
        /*0048*/ 	.byte	0x04, 0x17
        /*004a*/ 	.short	(.L_551 - .L_550)
.L_550:
        /*004c*/ 	.word	0x00000000
        /*0050*/ 	.short	0x0002
        /*0052*/ 	.short	0x0018
        /*0054*/ 	.byte	0x00, 0xf0, 0x61, 0x00


	//----- nvinfo : EIATTR_KPARAM_INFO
	.align		4
.L_551:
        /*0058*/ 	.byte	0x04, 0x17
        /*005a*/ 	.short	(.L_553 - .L_552)
.L_552:
        /*005c*/ 	.word	0x00000000
        /*0060*/ 	.short	0x0001
        /*0062*/ 	.short	0x0008
        /*0064*/ 	.byte	0x00, 0xf0, 0x41, 0x00


	//----- nvinfo : EIATTR_KPARAM_INFO
	.align		4
.L_553:
        /*0068*/ 	.byte	0x04, 0x17
        /*006a*/ 	.short	(.L_555 - .L_554)
.L_554:
        /*006c*/ 	.word	0x00000000
        /*0070*/ 	.short	0x0000
        /*0072*/ 	.short	0x0000
        /*0074*/ 	.byte	0x00, 0xf0, 0x11, 0x00


	//----- nvinfo : EIATTR_SPARSE_MMA_MASK
	.align		4
.L_555:
        /*0078*/ 	.byte	0x03, 0x50
        /*007a*/ 	.short	0x0000


	//----- nvinfo : EIATTR_MAXREG_COUNT
	.align		4
        /*007c*/ 	.byte	0x03, 0x1b
        /*007e*/ 	.short	0x00ff


	//----- nvinfo : EIATTR_EXTERNS
	.align		4
        /*0080*/ 	.byte	0x04, 0x0f
        /*0082*/ 	.short	(.L_557 - .L_556)


	//   ....[0]....
	.align		4
.L_556:
        /*0084*/ 	.word	index@(__assertfail)


	//----- nvinfo : EIATTR_MERCURY_ISA_VERSION
	.align		4
.L_557:
        /*0088*/ 	.byte	0x03, 0x5f
        /*008a*/ 	.short	0x0101


	//----- nvinfo : EIATTR_SYSCALL_OFFSETS
	.align		4
        /*008c*/ 	.byte	0x04, 0x46
        /*008e*/ 	.short	(.L_559 - .L_558)


	//   ....[0]....
.L_558:
        /*0090*/ 	.word	0x000010c0


	//   ....[1]....
        /*0094*/ 	.word	0x00002150


	//   ....[2]....
        /*0098*/ 	.word	0x00003260


	//   ....[3]....
        /*009c*/ 	.word	0x000042f0


	//   ....[4]....
        /*00a0*/ 	.word	0x00005400


	//   ....[5]....
        /*00a4*/ 	.word	0x000064a0


	//   ....[6]....
        /*00a8*/ 	.word	0x000075a0


	//   ....[7]....
        /*00ac*/ 	.word	0x00008560


	//   ....[8]....
        /*00b0*/ 	.word	0x00009880


	//   ....[9]....
        /*00b4*/ 	.word	0x0000a8a0


	//   ....[10]....
        /*00b8*/ 	.word	0x0000b880


	//   ....[11]....
        /*00bc*/ 	.word	0x0000c860


	//----- nvinfo : EIATTR_EXIT_INSTR_OFFSETS
	.align		4
.L_559:
        /*00c0*/ 	.byte	0x04, 0x1c
        /*00c2*/ 	.short	(.L_561 - .L_560)


	//   ....[0]....
.L_560:
        /*00c4*/ 	.word	0x0000b940


	//   ....[1]....
        /*00c8*/ 	.word	0x0000ba90


	//   ....[2]....
        /*00cc*/ 	.word	0x0000bad0


	//   ....[3]....
        /*00d0*/ 	.word	0x0000bb70


	//   ....[4]....
        /*00d4*/ 	.word	0x0000bbb0


	//   ....[5]....
        /*00d8*/ 	.word	0x0000bbf0


	//   ....[6]....
        /*00dc*/ 	.word	0x0000bc80


	//   ....[7]....
        /*00e0*/ 	.word	0x0000bca0


	//   ....[8]....
        /*00e4*/ 	.word	0x0000bd40


	//   ....[9]....
        /*00e8*/ 	.word	0x0000bd90


	//   ....[10]....
        /*00ec*/ 	.word	0x0000bde0


	//   ....[11]....
        /*00f0*/ 	.word	0x0000beb0


	//   ....[12]....
        /*00f4*/ 	.word	0x0000bf10


	//   ....[13]....
        /*00f8*/ 	.word	0x0000c0a0


	//   ....[14]....
        /*00fc*/ 	.word	0x0000c200


	//   ....[15]....
        /*0100*/ 	.word	0x0000c240


	//   ....[16]....
        /*0104*/ 	.word	0x0000c300


	//   ....[17]....
        /*0108*/ 	.word	0x0000c480


	//   ....[18]....
        /*010c*/ 	.word	0x0000c600


	//   ....[19]....
        /*0110*/ 	.word	0x0000c760


	//   ....[20]....
        /*0114*/ 	.word	0x0000c870


	//   ....[21]....
        /*0118*/ 	.word	0x0000c8b0


	//   ....[22]....
        /*011c*/ 	.word	0x0000c8f0


	//----- nvinfo : EIATTR_MAX_THREADS
	.align		4
.L_561:
        /*0120*/ 	.byte	0x04, 0x05
        /*0122*/ 	.short	(.L_563 - .L_562)
.L_562:
        /*0124*/ 	.word	0x00000080
        /*0128*/ 	.word	0x00000001
        /*012c*/ 	.word	0x00000001


	//----- nvinfo : EIATTR_CRS_STACK_SIZE
	.align		4
.L_563:
        /*0130*/ 	.byte	0x04, 0x1e
        /*0132*/ 	.short	(.L_565 - .L_564)
.L_564:
        /*0134*/ 	.word	0x00000000


	//----- nvinfo : EIATTR_CBANK_PARAM_SIZE
	.align		4
.L_565:
        /*0138*/ 	.byte	0x03, 0x19
        /*013a*/ 	.short	0x0048


	//----- nvinfo : EIATTR_PARAM_CBANK
	.align		4
        /*013c*/ 	.byte	0x04, 0x0a
        /*013e*/ 	.short	(.L_567 - .L_566)
	.align		4
.L_566:
        /*0140*/ 	.word	index@(.nv.constant0._ZN2at6native27unrolled_elementwise_kernelIZZZNS0_66_GLOBAL__N__d53a5ca4_28_ActivationLeakyReluKernel_cu_9e10b42f_310426leaky_relu_backward_kernelERNS_18TensorIteratorBaseERKN3c106ScalarEENKUlvE_clEvENKUlvE1_clEvEUlNS5_4HalfESB_E_St5arrayIPcLm3EELi4E23TrivialOffsetCalculatorILi2EjESG_ILi1EjENS0_6memory12LoadWithCastILi2EEENSJ_13StoreWithCastILi1EEEEEviT_T0_T2_T3_T4_T5_)
        /*0144*/ 	.short	0x0210
        /*0146*/ 	.short	0x0048


	//----- nvinfo : EIATTR_SW_WAR
	.align		4
.L_567:
        /*0148*/ 	.byte	0x04, 0x36
        /*014a*/ 	.short	(.L_569 - .L_568)
.L_568:
        /*014c*/ 	.word	0x00000008
.L_569:


//--------------------- .nv.info._ZN2at6native18elementwise_kernelILi128ELi4EZNS0_22gpu_kernel_impl_nocastIZZZNS0_66_GLOBAL__N__d53a5ca4_28_ActivationLeakyReluKernel_cu_9e10b42f_310426leaky_relu_backward_kernelERNS_18TensorIteratorBaseERKN3c106ScalarEENKUlvE_clEvENKUlvE1_clEvEUlNS6_4HalfESC_E_EEvS5_RKT_EUliE_EEviT1_ --------------------------
	.section	.nv.info._ZN2at6native18elementwise_kernelILi128ELi4EZNS0_22gpu_kernel_impl_nocastIZZZNS0_66_GLOBAL__N__d53a5ca4_28_ActivationLeakyReluKernel_cu_9e10b42f_310426leaky_relu_backward_kernelERNS_18TensorIteratorBaseERKN3c106ScalarEENKUlvE_clEvENKUlvE1_clEvEUlNS6_4HalfESC_E_EEvS5_RKT_EUliE_EEviT1_,"",@"SHT_CUDA_INFO"
	.sectionflags	@""
	.align	4


	//----- nvinfo : EIATTR_CUDA_API_VERSION
	.align		4
        /*0000*/ 	.byte	0x04, 0x37
        /*0002*/ 	.short	(.L_571 - .L_570)
.L_570:
        /*0004*/ 	.word	0x00000082


	//----- nvinfo : EIATTR_KPARAM_INFO
	.align		4
.L_571:
        /*0008*/ 	.byte	0x04, 0x17
        /*000a*/ 	.short	(.L_573 - .L_572)
.L_572:
        /*000c*/ 	.word	0x00000000
        /*0010*/ 	.short	0x0001
        /*0012*/ 	.short	0x0008
        /*0014*/ 	.byte	0x00, 0xf0, 0x41, 0x0a


	//----- nvinfo : EIATTR_KPARAM_INFO
	.align		4
.L_573:
        /*0018*/ 	.byte	0x04, 0x17
        /*001a*/ 	.short	(.L_575 - .L_574)
.L_574:
        /*001c*/ 	.word	0x00000000
        /*0020*/ 	.short	0x0000
        /*0022*/ 	.short	0x0000
        /*0024*/ 	.byte	0x00, 0xf0, 0x11, 0x00


	//----- nvinfo : EIATTR_SPARSE_MMA_MASK
	.align		4
.L_575:
        /*0028*/ 	.byte	0x03, 0x50
        /*002a*/ 	.short	0x0000


	//----- nvinfo : EIATTR_MAXREG_COUNT
	.align		4
        /*002c*/ 	.byte	0x03, 0x1b
        /*002e*/ 	.short	0x0080


	//----- nvinfo : EIATTR_MERCURY_ISA_VERSION
	.align		4
        /*0030*/ 	.byte	0x03, 0x5f
        /*0032*/ 	.short	0x0101


	//----- nvinfo : EIATTR_EXIT_INSTR_OFFSETS
	.align		4
        /*0034*/ 	.byte	0x04, 0x1c
        /*0036*/ 	.short	(.L_577 - .L_576)


	//   ....[0]....
.L_576:
        /*0038*/ 	.word	0x000046e0


	//   ....[1]....
        /*003c*/ 	.word	0x00005e20


	//----- nvinfo : EIATTR_MAX_THREADS
	.align		4
.L_577:
        /*0040*/ 	.byte	0x04, 0x05
        /*0042*/ 	.short	(.L_579 - .L_578)
.L_578:
        /*0044*/ 	.word	0x00000080
        /*0048*/ 	.word	0x00000001
        /*004c*/ 	.word	0x00000001


	//----- nvinfo : EIATTR_CRS_STACK_SIZE
	.align		4
.L_579:
        /*0050*/ 	.byte	0x04, 0x1e
        /*0052*/ 	.short	(.L_581 - .L_580)
.L_580:
        /*0054*/ 	.word	0x00000000


	//----- nvinfo : EIATTR_CBANK_PARAM_SIZE
	.align		4
.L_581:
        /*0058*/ 	.byte	0x03, 0x19
        /*005a*/ 	.short	0x0298


	//----- nvinfo : EIATTR_PARAM_CBANK
	.align		4
        /*005c*/ 	.byte	0x04, 0x0a
        /*005e*/ 	.short	(.L_583 - .L_582)
	.align		4
.L_582:
        /*0060*/ 	.word	index@(.nv.constant0._ZN2at6native18elementwise_kernelILi128ELi4EZNS0_22gpu_kernel_impl_nocastIZZZNS0_66_GLOBAL__N__d53a5ca4_28_ActivationLeakyReluKernel_cu_9e10b42f_310426leaky_relu_backward_kernelERNS_18TensorIteratorBaseERKN3c106ScalarEENKUlvE_clEvENKUlvE1_clEvEUlNS6_4HalfESC_E_EEvS5_RKT_EUliE_EEviT1_)
        /*0064*/ 	.short	0x0210
        /*0066*/ 	.short	0x0298


	//----- nvinfo : EIATTR_SW_WAR
	.align		4
.L_583:
        /*0068*/ 	.byte	0x04, 0x36
        /*006a*/ 	.short	(.L_585 - .L_584)
.L_584:
        /*006c*/ 	.word	0x00000008
.L_585:


//--------------------- .nv.info._ZN2at6native27unrolled_elementwise_kernelIZZZNS0_66_GLOBAL__N__d53a5ca4_28_ActivationLeakyReluKernel_cu_9e10b42f_310426leaky_relu_backward_kernelERNS_18TensorIteratorBaseERKN3c106ScalarEENKUlvE_clEvENKUlvE1_clEvEUlNS5_4HalfESB_E_St5arrayIPcLm3EELi4E23TrivialOffsetCalculatorILi2EjESG_ILi1EjENS0_6memory15LoadWithoutCastENSJ_16StoreWithoutCastEEEviT_T0_T2_T3_T4_T5_ --------------------------
	.section	.nv.info._ZN2at6native27unrolled_elementwise_kernelIZZZNS0_66_GLOBAL__N__d53a5ca4_28_ActivationLeakyReluKernel_cu_9e10b42f_310426leaky_relu_backward_kernelERNS_18TensorIteratorBaseERKN3c106ScalarEENKUlvE_clEvENKUlvE1_clEvEUlNS5_4HalfESB_E_St5arrayIPcLm3EELi4E23TrivialOffsetCalculatorILi2EjESG_ILi1EjENS0_6memory15LoadWithoutCastENSJ_16StoreWithoutCastEEEviT_T0_T2_T3_T4_T5_,"",@"SHT_CUDA_INFO"
	.sectionflags	@""
	.align	4


	//----- nvinfo : EIATTR_CUDA_API_VERSION
	.align		4
        /*0000*/ 	.byte	0x04, 0x37
        /*0002*/ 	.short	(.L_587 - .L_586)
.L_586:
        /*0004*/ 	.word	0x00000082


	//----- nvinfo : EIATTR_KPARAM_INFO
	.align		4
.L_587:
        /*0008*/ 	.byte	0x04, 0x17
        /*000a*/ 	.short	(.L_589 - .L_588)
.L_588:
        /*000c*/ 	.word	0x00000000
        /*0010*/ 	.short	0x0006
        /*0012*/ 	.short	0x0033
        /*0014*/ 	.byte	0x00, 0xf0, 0x05, 0x00


	//----- nvinfo : EIATTR_KPARAM_INFO
	.align		4
.L_589:
        /*0018*/ 	.byte	0x04, 0x17
        /*001a*/ 	.short	(.L_591 - .L_590)
.L_590:
        /*001c*/ 	.word	0x00000000
        /*0020*/ 	.short	0x0005
        /*0022*/ 	.short	0x0032
        /*0024*/ 	.byte	0x00, 0xf0, 0x05, 0x00


	//----- nvinfo : EIATTR_KPARAM_INFO
	.align		4
.L_591:
        /*0028*/ 	.byte	0x04, 0x17
        /*002a*/ 	.short	(.L_593 - .L_592)
.L_592:
        /*002c*/ 	.word	0x00000000
        /*0030*/ 	.short	0x0004
        /*0032*/ 	.short	0x0031
        /*0034*/ 	.byte	0x00, 0xf0, 0x05, 0x00


	//----- nvinfo : EIATTR_KPARAM_INFO
	.align		4
.L_593:
        /*0038*/ 	.byte	0x04, 0x17
        /*003a*/ 	.short	(.L_595 - .L_594)
.L_594:
        /*003c*/ 	.word	0x00000000
        /*0040*/ 	.short	0x0003
        /*0042*/ 	.short	0x0030
        /*0044*/ 	.byte	0x00, 0xf0, 0x05, 0x00


	//----- nvinfo : EIATTR_KPARAM_INFO
	.align		4
.L_595:
        /*0048*/ 	.byte	0x04, 0x17
        /*004a*/ 	.short	(.L_597 - .L_596)
.L_596:
        /*004c*/ 	.word	0x00000000
        /*0050*/ 	.short	0x0002
        /*0052*/ 	.short	0x0018
        /*0054*/ 	.byte	0x00, 0xf0, 0x61, 0x00


	//----- nvinfo : EIATTR_KPARAM_INFO
	.align		4
.L_597:
        /*0058*/ 	.byte	0x04, 0x17
        /*005a*/ 	.short	(.L_599 - .L_598)
.L_598:
        /*005c*/ 	.word	0x00000000
        /*0060*/ 	.short	0x0001
        /*0062*/ 	.short	0x0008
        /*0064*/ 	.byte	0x00, 0xf0, 0x41, 0x00


	//----- nvinfo : EIATTR_KPARAM_INFO
	.align		4
.L_599:
        /*0068*/ 	.byte	0x04, 0x17
        /*006a*/ 	.short	(.L_601 - .L_600)
.L_600:
        /*006c*/ 	.word	0x00000000
        /*0070*/ 	.short	0x0000
        /*0072*/ 	.short	0x0000
        /*0074*/ 	.byte	0x00, 0xf0, 0x11, 0x00


	//----- nvinfo : EIATTR_SPARSE_MMA_MASK
	.align		4
.L_601:
        /*0078*/ 	.byte	0x03, 0x50
        /*007a*/ 	.short	0x0000


	//----- nvinfo : EIATTR_MAXREG_COUNT
	.align		4
        /*007c*/ 	.byte	0x03, 0x1b
        /*007e*/ 	.short	0x00ff


	//----- nvinfo : EIATTR_MERCURY_ISA_VERSION
	.align		4
        /*0080*/ 	.byte	0x03, 0x5f
        /*0082*/ 	.short	0x0101


	//----- nvinfo : EIATTR_EXIT_INSTR_OFFSETS
	.align		4
        /*0084*/ 	.byte	0x04, 0x1c
        /*0086*/ 	.short	(.L_603 - .L_602)


	//   ....[0]....
.L_602:
        /*0088*/ 	.word	0x00000610


	//   ....[1]....
        /*008c*/ 	.word	0x00000690


	//----- nvinfo : EIATTR_MAX_THREADS
	.align		4
.L_603:
        /*0090*/ 	.byte	0x04, 0x05
        /*0092*/ 	.short	(.L_605 - .L_604)
.L_604:
        /*0094*/ 	.word	0x00000080
        /*0098*/ 	.word	0x00000001
        /*009c*/ 	.word	0x00000001


	//----- nvinfo : EIATTR_CRS_STACK_SIZE
	.align		4
.L_605:
        /*00a0*/ 	.byte	0x04, 0x1e
        /*00a2*/ 	.short	(.L_607 - .L_606)
.L_606:
        /*00a4*/ 	.word	0x00000000


	//----- nvinfo : EIATTR_CBANK_PARAM_SIZE
	.align		4
.L_607:
        /*00a8*/ 	.byte	0x03, 0x19
        /*00aa*/ 	.short	0x0034


	//----- nvinfo : EIATTR_PARAM_CBANK
	.align		4
        /*00ac*/ 	.byte	0x04, 0x0a
        /*00ae*/ 	.short	(.L_609 - .L_608)
	.align		4
.L_608:
        /*00b0*/ 	.word	index@(.nv.constant0._ZN2at6native27unrolled_elementwise_kernelIZZZNS0_66_GLOBAL__N__d53a5ca4_28_ActivationLeakyReluKernel_cu_9e10b42f_310426leaky_relu_backward_kernelERNS_18TensorIteratorBaseERKN3c106ScalarEENKUlvE_clEvENKUlvE1_clEvEUlNS5_4HalfESB_E_St5arrayIPcLm3EELi4E23TrivialOffsetCalculatorILi2EjESG_ILi1EjENS0_6memory15LoadWithoutCastENSJ_16StoreWithoutCastEEEviT_T0_T2_T3_T4_T5_)
        /*00b4*/ 	.short	0x0210
        /*00b6*/ 	.short	0x0034


	//----- nvinfo : EIATTR_SW_WAR
	.align		4
.L_609:
        /*00b8*/ 	.byte	0x04, 0x36
        /*00ba*/ 	.short	(.L_611 - .L_610)
.L_610:
        /*00bc*/ 	.word	0x00000008
.L_611:


//--------------------- .nv.info._ZN2at6native29vectorized_elementwise_kernelILi2EZZZNS0_66_GLOBAL__N__d53a5ca4_28_ActivationLeakyReluKernel_cu_9e10b42f_310426leaky_relu_backward_kernelERNS_18TensorIteratorBaseERKN3c106ScalarEENKUlvE_clEvENKUlvE1_clEvEUlNS5_4HalfESB_E_St5arrayIPcLm3EEEEviT0_T1_ --------------------------
	.section	.nv.info._ZN2at6native29vectorized_elementwise_kernelILi2EZZZNS0_66_GLOBAL__N__d53a5ca4_28_ActivationLeakyReluKernel_cu_9e10b42f_310426leaky_relu_backward_kernelERNS_18TensorIteratorBaseERKN3c106ScalarEENKUlvE_clEvENKUlvE1_clEvEUlNS5_4HalfESB_E_St5arrayIPcLm3EEEEviT0_T1_,"",@"SHT_CUDA_INFO"
	.sectionflags	@""
	.align	4


	//----- nvinfo : EIATTR_CUDA_API_VERSION
	.align		4
        /*0000*/ 	.byte	0x04, 0x37
        /*0002*/ 	.short	(.L_613 - .L_612)
.L_612:
        /*0004*/ 	.word	0x00000082


	//----- nvinfo : EIATTR_KPARAM_INFO
	.align		4
.L_613:
        /*0008*/ 	.byte	0x04, 0x17
        /*000a*/ 	.short	(.L_615 - .L_614)
.L_614:
        /*000c*/ 	.word	0x00000000
        /*0010*/ 	.short	0x0002
        /*0012*/ 	.short	0x0018
        /*0014*/ 	.byte	0x00, 0xf0, 0x61, 0x00


	//----- nvinfo : EIATTR_KPARAM_INFO
	.align		4
.L_615:
        /*0018*/ 	.byte	0x04, 0x17
        /*001a*/ 	.short	(.L_617 - .L_616)
.L_616:
        /*001c*/ 	.word	0x00000000
        /*0020*/ 	.short	0x0001
        /*0022*/ 	.short	0x0008
        /*0024*/ 	.byte	0x00, 0xf0, 0x41, 0x00


	//----- nvinfo : EIATTR_KPARAM_INFO
	.align		4
.L_617:
        /*0028*/ 	.byte	0x04, 0x17
        /*002a*/ 	.short	(.L_619 - .L_618)
.L_618:
        /*002c*/ 	.word	0x00000000
        /*0030*/ 	.short	0x0000
        /*0032*/ 	.short	0x0000
        /*0034*/ 	.byte	0x00, 0xf0, 0x11, 0x00


	//----- nvinfo : EIATTR_SPARSE_MMA_MASK
	.align		4
.L_619:
        /*0038*/ 	.byte	0x03, 0x50
        /*003a*/ 	.short	0x0000


	//----- nvinfo : EIATTR_MAXREG_COUNT
	.align		4
        /*003c*/ 	.byte	0x03, 0x1b
        /*003e*/ 	.short	0x00ff


	//----- nvinfo : EIATTR_MERCURY_ISA_VERSION
	.align		4
        /*0040*/ 	.byte	0x03, 0x5f
        /*0042*/ 	.short	0x0101


	//----- nvinfo : EIATTR_EXIT_INSTR_OFFSETS
	.align		4
        /*0044*/ 	.byte	0x04, 0x1c
        /*0046*/ 	.short	(.L_621 - .L_620)


	//   ....[0]....
.L_620:
        /*0048*/ 	.word	0x00000430


	//   ....[1]....
        /*004c*/ 	.word	0x00001150


	//   ....[2]....
        /*0050*/ 	.word	0x000011a0


	//----- nvinfo : EIATTR_MAX_THREADS
	.align		4
.L_621:
        /*0054*/ 	.byte	0x04, 0x05
        /*0056*/ 	.short	(.L_623 - .L_622)
.L_622:
        /*0058*/ 	.word	0x00000080
        /*005c*/ 	.word	0x00000001
        /*0060*/ 	.word	0x00000001


	//----- nvinfo : EIATTR_CRS_STACK_SIZE
	.align		4
.L_623:
        /*0064*/ 	.byte	0x04, 0x1e
        /*0066*/ 	.short	(.L_625 - .L_624)
.L_624:
        /*0068*/ 	.word	0x00000000


	//----- nvinfo : EIATTR_CBANK_PARAM_SIZE
	.align		4
.L_625:
        /*006c*/ 	.byte	0x03, 0x19
        /*006e*/ 	.short	0x0030


	//----- nvinfo : EIATTR_PARAM_CBANK
	.align		4
        /*0070*/ 	.byte	0x04, 0x0a
        /*0072*/ 	.short	(.L_627 - .L_626)
	.align		4
.L_626:
        /*0074*/ 	.word	index@(.nv.constant0._ZN2at6native29vectorized_elementwise_kernelILi2EZZZNS0_66_GLOBAL__N__d53a5ca4_28_ActivationLeakyReluKernel_cu_9e10b42f_310426leaky_relu_backward_kernelERNS_18TensorIteratorBaseERKN3c106ScalarEENKUlvE_clEvENKUlvE1_clEvEUlNS5_4HalfESB_E_St5arrayIPcLm3EEEEviT0_T1_)
        /*0078*/ 	.short	0x0210
        /*007a*/ 	.short	0x0030


	//----- nvinfo : EIATTR_SW_WAR
	.align		4
.L_627:
        /*007c*/ 	.byte	0x04, 0x36
        /*007e*/ 	.short	(.L_629 - .L_628)
.L_628:
        /*0080*/ 	.word	0x00000008
.L_629:


//--------------------- .nv.info._ZN2at6native29vectorized_elementwise_kernelILi4EZZZNS0_66_GLOBAL__N__d53a5ca4_28_ActivationLeakyReluKernel_cu_9e10b42f_310426leaky_relu_backward_kernelERNS_18TensorIteratorBaseERKN3c106ScalarEENKUlvE_clEvENKUlvE1_clEvEUlNS5_4HalfESB_E_St5arrayIPcLm3EEEEviT0_T1_ --------------------------
	.section	.nv.info._ZN2at6native29vectorized_elementwise_kernelILi4EZZZNS0_66_GLOBAL__N__d53a5ca4_28_ActivationLeakyReluKernel_cu_9e10b42f_310426leaky_relu_backward_kernelERNS_18TensorIteratorBaseERKN3c106ScalarEENKUlvE_clEvENKUlvE1_clEvEUlNS5_4HalfESB_E_St5arrayIPcLm3EEEEviT0_T1_,"",@"SHT_CUDA_INFO"
	.sectionflags	@""
	.align	4


	//----- nvinfo : EIATTR_CUDA_API_VERSION
	.align		4
        /*0000*/ 	.byte	0x04, 0x37
        /*0002*/ 	.short	(.L_631 - .L_630)
.L_630:
        /*0004*/ 	.word	0x00000082


	//----- nvinfo : EIATTR_KPARAM_INFO
	.align		4
.L_631:
        /*0008*/ 	.byte	0x04, 0x17
        /*000a*/ 	.short	(.L_633 - .L_632)
.L_632:
        /*000c*/ 	.word	0x00000000
        /*0010*/ 	.short	0x0002
        /*0012*/ 	.short	0x0018
        /*0014*/ 	.byte	0x00, 0xf0, 0x61, 0x00


	//----- nvinfo : EIATTR_KPARAM_INFO
	.align		4
.L_633:
        /*0018*/ 	.byte	0x04, 0x17
        /*001a*/ 	.short	(.L_635 - .L_634)
.L_634:
        /*001c*/ 	.word	0x00000000
        /*0020*/ 	.short	0x0001
        /*0022*/ 	.short	0x0008
        /*0024*/ 	.byte	0x00, 0xf0, 0x41, 0x00


	//----- nvinfo : EIATTR_KPARAM_INFO
	.align		4
.L_635:
        /*0028*/ 	.byte	0x04, 0x17
        /*002a*/ 	.short	(.L_637 - .L_636)
.L_636:
        /*002c*/ 	.word	0x00000000
        /*0030*/ 	.short	0x0000
        /*0032*/ 	.short	0x0000
        /*0034*/ 	.byte	0x00, 0xf0, 0x11, 0x00


	//----- nvinfo : EIATTR_SPARSE_MMA_MASK
	.align		4
.L_637:
        /*0038*/ 	.byte	0x03, 0x50
        /*003a*/ 	.short	0x0000


	//----- nvinfo : EIATTR_MAXREG_COUNT
	.align		4
        /*003c*/ 	.byte	0x03, 0x1b
        /*003e*/ 	.short	0x00ff


	//----- nvinfo : EIATTR_MERCURY_ISA_VERSION
	.align		4
        /*0040*/ 	.byte	0x03, 0x5f
        /*0042*/ 	.short	0x0101


	//----- nvinfo : EIATTR_EXIT_INSTR_OFFSETS
	.align		4
        /*0044*/ 	.byte	0x04, 0x1c
        /*0046*/ 	.short	(.L_639 - .L_638)


	//   ....[0]....
.L_638:
        /*0048*/ 	.word	0x000003d0


	//   ....[1]....
        /*004c*/ 	.word	0x000010f0


	//   ....[2]....
        /*0050*/ 	.word	0x00001140


	//----- nvinfo : EIATTR_MAX_THREADS
	.align		4
.L_639:
        /*0054*/ 	.byte	0x04, 0x05
        /*0056*/ 	.short	(.L_641 - .L_640)
.L_640:
        /*0058*/ 	.word	0x00000080
        /*005c*/ 	.word	0x00000001
        /*0060*/ 	.word	0x00000001


	//----- nvinfo : EIATTR_CRS_STACK_SIZE
	.align		4
.L_641:
        /*0064*/ 	.byte	0x04, 0x1e
        /*0066*/ 	.short	(.L_643 - .L_642)
.L_642:
        /*0068*/ 	.word	0x00000000


	//----- nvinfo : EIATTR_CBANK_PARAM_SIZE
	.align		4
.L_643:
        /*006c*/ 	.byte	0x03, 0x19
        /*006e*/ 	.short	0x0030


	//----- nvinfo : EIATTR_PARAM_CBANK
	.align		4
        /*0070*/ 	.byte	0x04, 0x0a
        /*0072*/ 	.short	(.L_645 - .L_644)
	.align		4
.L_644:
        /*0074*/ 	.word	index@(.nv.constant0._ZN2at6native29vectorized_elementwise_kernelILi4EZZZNS0_66_GLOBAL__N__d53a5ca4_28_ActivationLeakyReluKernel_cu_9e10b42f_310426leaky_relu_backward_kernelERNS_18TensorIteratorBaseERKN3c106ScalarEENKUlvE_clEvENKUlvE1_clEvEUlNS5_4HalfESB_E_St5arrayIPcLm3EEEEviT0_T1_)
        /*0078*/ 	.short	0x0210
        /*007a*/ 	.short	0x0030


	//----- nvinfo : EIATTR_SW_WAR
	.align		4
.L_645:
        /*007c*/ 	.byte	0x04, 0x36
        /*007e*/ 	.short	(.L_647 - .L_646)
.L_646:
        /*0080*/ 	.word	0x00000008
.L_647:


//--------------------- .nv.info._ZN2at6native29vectorized_elementwise_kernelILi8EZZZNS0_66_GLOBAL__N__d53a5ca4_28_ActivationLeakyReluKernel_cu_9e10b42f_310426leaky_relu_backward_kernelERNS_18TensorIteratorBaseERKN3c106ScalarEENKUlvE_clEvENKUlvE1_clEvEUlNS5_4HalfESB_E_St5arrayIPcLm3EEEEviT0_T1_ --------------------------
	.section	.nv.info._ZN2at6native29vectorized_elementwise_kernelILi8EZZZNS0_66_GLOBAL__N__d53a5ca4_28_ActivationLeakyReluKernel_cu_9e10b42f_310426leaky_relu_backward_kernelERNS_18TensorIteratorBaseERKN3c106ScalarEENKUlvE_clEvENKUlvE1_clEvEUlNS5_4HalfESB_E_St5arrayIPcLm3EEEEviT0_T1_,"",@"SHT_CUDA_INFO"
	.sectionflags	@""
	.align	4


	//----- nvinfo : EIATTR_CUDA_API_VERSION
	.align		4
        /*0000*/ 	.byte	0x04, 0x37
        /*0002*/ 	.short	(.L_649 - .L_648)
.L_648:
        /*0004*/ 	.word	0x00000082


	//----- nvinfo : EIATTR_KPARAM_INFO
	.align		4
.L_649:
        /*0008*/ 	.byte	0x04, 0x17
        /*000a*/ 	.short	(.L_651 - .L_650)
.L_650:
        /*000c*/ 	.word	0x00000000
        /*0010*/ 	.short	0x0002
        /*0012*/ 	.short	0x0018
        /*0014*/ 	.byte	0x00, 0xf0, 0x61, 0x00


	//----- nvinfo : EIATTR_KPARAM_INFO
	.align		4
.L_651:
        /*0018*/ 	.byte	0x04, 0x17
        /*001a*/ 	.short	(.L_653 - .L_652)
.L_652:
        /*001c*/ 	.word	0x00000000
        /*0020*/ 	.short	0x0001
        /*0022*/ 	.short	0x0008
        /*0024*/ 	.byte	0x00, 0xf0, 0x41, 0x00


	//----- nvinfo : EIATTR_KPARAM_INFO
	.align		4
.L_653:
        /*0028*/ 	.byte	0x04, 0x17
        /*002a*/ 	.short	(.L_655 - .L_654)
.L_654:
        /*002c*/ 	.word	0x00000000
        /*0030*/ 	.short	0x0000
        /*0032*/ 	.short	0x0000
        /*0034*/ 	.byte	0x00, 0xf0, 0x11, 0x00


	//----- nvinfo : EIATTR_SPARSE_MMA_MASK
	.align		4
.L_655:
        /*0038*/ 	.byte	0x03, 0x50
        /*003a*/ 	.short	0x0000


	//----- nvinfo : EIATTR_MAXREG_COUNT
	.align		4
        /*003c*/ 	.byte	0x03, 0x1b
        /*003e*/ 	.short	0x00ff


	//----- nvinfo : EIATTR_MERCURY_ISA_VERSION
	.align		4
        /*0040*/ 	.byte	0x03, 0x5f
        /*0042*/ 	.short	0x0101


	//----- nvinfo : EIATTR_EXIT_INSTR_OFFSETS
	.align		4
        /*0044*/ 	.byte	0x04, 0x1c
        /*0046*/ 	.short	(.L_657 - .L_656)


	//   ....[0]....
.L_656:
        /*0048*/ 	.word	0x000003a0


	//   ....[1]....
        /*004c*/ 	.word	0x000010c0


	//   ....[2]....
        /*0050*/ 	.word	0x00001110


	//----- nvinfo : EIATTR_MAX_THREADS
	.align		4
.L_657:
        /*0054*/ 	.byte	0x04, 0x05
        /*0056*/ 	.short	(.L_659 - .L_658)
.L_658:
        /*0058*/ 	.word	0x00000080
        /*005c*/ 	.word	0x00000001
        /*0060*/ 	.word	0x00000001


	//----- nvinfo : EIATTR_CRS_STACK_SIZE
	.align		4
.L_659:
        /*0064*/ 	.byte	0x04, 0x1e
        /*0066*/ 	.short	(.L_661 - .L_660)
.L_660:
        /*0068*/ 	.word	0x00000000


	//----- nvinfo : EIATTR_CBANK_PARAM_SIZE
	.align		4
.L_661:
        /*006c*/ 	.byte	0x03, 0x19
        /*006e*/ 	.short	0x0030


	//----- nvinfo : EIATTR_PARAM_CBANK
	.align		4
        /*0070*/ 	.byte	0x04, 0x0a
        /*0072*/ 	.short	(.L_663 - .L_662)
	.align		4
.L_662:
        /*0074*/ 	.word	index@(.nv.constant0._ZN2at6native29vectorized_elementwise_kernelILi8EZZZNS0_66_GLOBAL__N__d53a5ca4_28_ActivationLeakyReluKernel_cu_9e10b42f_310426leaky_relu_backward_kernelERNS_18TensorIteratorBaseERKN3c106ScalarEENKUlvE_clEvENKUlvE1_clEvEUlNS5_4HalfESB_E_St5arrayIPcLm3EEEEviT0_T1_)
        /*0078*/ 	.short	0x0210
        /*007a*/ 	.short	0x0030


	//----- nvinfo : EIATTR_SW_WAR
	.align		4
.L_663:
        /*007c*/ 	.byte	0x04, 0x36
        /*007e*/ 	.short	(.L_665 - .L_664)
.L_664:
        /*0080*/ 	.word	0x00000008
.L_665:


//--------------------- .nv.info._ZN2at6native18elementwise_kernelILi128ELi4EZNS0_15gpu_kernel_implIZZZNS0_66_GLOBAL__N__d53a5ca4_28_ActivationLeakyReluKernel_cu_9e10b42f_310426leaky_relu_backward_kernelERNS_18TensorIteratorBaseERKN3c106ScalarEENKUlvE_clEvENKUlvE0_clEvEUlffE_EEvS5_RKT_EUliE_EEviT1_ --------------------------
	.section	.nv.info._ZN2at6native18elementwise_kernelILi128ELi4EZNS0_15gpu_kernel_implIZZZNS0_66_GLOBAL__N__d53a5ca4_28_ActivationLeakyReluKernel_cu_9e10b42f_310426leaky_relu_backward_kernelERNS_18TensorIteratorBaseERKN3c106ScalarEENKUlvE_clEvENKUlvE0_clEvEUlffE_EEvS5_RKT_EUliE_EEviT1_,"",@"SHT_CUDA_INFO"
	.sectionflags	@""
	.align	4


	//----- nvinfo : EIATTR_CUDA_API_VERSION
	.align		4
        /*0000*/ 	.byte	0x04, 0x37
        /*0002*/ 	.short	(.L_667 - .L_666)
.L_666:
        /*0004*/ 	.word	0x00000082


	//----- nvinfo : EIATTR_KPARAM_INFO
	.align		4
.L_667:
        /*0008*/ 	.byte	0x04, 0x17
        /*000a*/ 	.short	(.L_669 - .L_668)
.L_668:
        /*000c*/ 	.word	0x00000000
        /*0010*/ 	.short	0x0001
        /*0012*/ 	.short	0x0008
        /*0014*/ 	.byte	0x00, 0xf0, 0x61, 0x0a


	//----- nvinfo : EIATTR_KPARAM_INFO
	.align		4
.L_669:
        /*0018*/ 	.byte	0x04, 0x17
        /*001a*/ 	.short	(.L_671 - .L_670)
.L_670:
        /*001c*/ 	.word	0x00000000
        /*0020*/ 	.short	0x0000
        /*0022*/ 	.short	0x0000
        /*0024*/ 	.byte	0x00, 0xf0, 0x11, 0x00


	//----- nvinfo : EIATTR_SPARSE_MMA_MASK
	.align		4
.L_671:
        /*0028*/ 	.byte	0x03, 0x50
        /*002a*/ 	.short	0x0000


	//----- nvinfo : EIATTR_MAXREG_COUNT
	.align		4
        /*002c*/ 	.byte	0x03, 0x1b
        /*002e*/ 	.short	0x0080


	//----- nvinfo : EIATTR_EXTERNS
	.align		4
        /*0030*/ 	.byte	0x04, 0x0f
        /*0032*/ 	.short	(.L_673 - .L_672)


	//   ....[0]....
	.align		4
.L_672:
        /*0034*/ 	.word	index@(__assertfail)


	//----- nvinfo : EIATTR_MERCURY_ISA_VERSION
	.align		4
.L_673:
        /*0038*/ 	.byte	0x03, 0x5f
        /*003a*/ 	.short	0x0101


	//----- nvinfo : EIATTR_SYSCALL_OFFSETS
	.align		4
        /*003c*/ 	.byte	0x04, 0x46
        /*003e*/ 	.short	(.L_675 - .L_674)


	//   ....[0]....
.L_674:
        /*0040*/ 	.word	0x00002490


	//   ....[1]....
        /*0044*/ 	.word	0x000032b0


	//   ....[2]....
        /*0048*/ 	.word	0x00004140


	//   ....[3]....
        /*004c*/ 	.word	0x00006600


	//   ....[4]....
        /*0050*/ 	.word	0x00007420


	//   ....[5]....
        /*0054*/ 	.word	0x000082b0


	//   ....[6]....
        /*0058*/ 	.word	0x0000a760


	//   ....[7]....
        /*005c*/ 	.word	0x0000b580


	//   ....[8]....
        /*0060*/ 	.word	0x0000c410


	//   ....[9]....
        /*0064*/ 	.word	0x0000e8b0


	//   ....[10]....
        /*0068*/ 	.word	0x0000f6d0


	//   ....[11]....
        /*006c*/ 	.word	0x00010560


	//----- nvinfo : EIATTR_EXIT_INSTR_OFFSETS
	.align		4
.L_675:
        /*0070*/ 	.byte	0x04, 0x1c
        /*0072*/ 	.short	(.L_677 - .L_676)


	//   ....[0]....
.L_676:
        /*0074*/ 	.word	0x0000c4c0


	//   ....[1]....
        /*0078*/ 	.word	0x0000f880


	//   ....[2]....
        /*007c*/ 	.word	0x0000f8c0


	//   ....[3]....
        /*0080*/ 	.word	0x0000f950


	//   ....[4]....
        /*0084*/ 	.word	0x0000f980


	//   ....[5]....
        /*0088*/ 	.word	0x0000f9b0


	//   ....[6]....
        /*008c*/ 	.word	0x0000fa30


	//   ....[7]....
        /*0090*/ 	.word	0x0000fa60


	//   ....[8]....
        /*0094*/ 	.word	0x0000faf0


	//   ....[9]....
        /*0098*/ 	.word	0x0000fb30


	//   ....[10]....
        /*009c*/ 	.word	0x0000fb70


	//   ....[11]....
        /*00a0*/ 	.word	0x0000fc30


	//   ....[12]....
        /*00a4*/ 	.word	0x0000fc80


	//   ....[13]....
        /*00a8*/ 	.word	0x0000fe00


	//   ....[14]....
        /*00ac*/ 	.word	0x0000ff50


	//   ....[15]....
        /*00b0*/ 	.word	0x0000ff80


	//   ....[16]....
        /*00b4*/ 	.word	0x00010030


	//   ....[17]....
        /*00b8*/ 	.word	0x000101a0


	//   ....[18]....
        /*00bc*/ 	.word	0x00010310


	//   ....[19]....
        /*00c0*/ 	.word	0x00010460


	//   ....[20]....
        /*00c4*/ 	.word	0x00010570


	//   ....[21]....
        /*00c8*/ 	.word	0x000105a0


	//   ....[22]....
        /*00cc*/ 	.word	0x000105d0


	//----- nvinfo : EIATTR_MAX_THREADS
	.align		4
.L_677:
        /*00d0*/ 	.byte	0x04, 0x05
        /*00d2*/ 	.short	(.L_679 - .L_678)
.L_678:
        /*00d4*/ 	.word	0x00000080
        /*00d8*/ 	.word	0x00000001
        /*00dc*/ 	.word	0x00000001


	//----- nvinfo : EIATTR_CRS_STACK_SIZE
	.align		4
.L_679:
        /*00e0*/ 	.byte	0x04, 0x1e
        /*00e2*/ 	.short	(.L_681 - .L_680)
.L_680:
        /*00e4*/ 	.word	0x00000000


	//----- nvinfo : EIATTR_CBANK_PARAM_SIZE
	.align		4
.L_681:
        /*00e8*/ 	.byte	0x03, 0x19
        /*00ea*/ 	.short	0x02a0


	//----- nvinfo : EIATTR_PARAM_CBANK
	.align		4
        /*00ec*/ 	.byte	0x04, 0x0a
        /*00ee*/ 	.short	(.L_683 - .L_682)
	.align		4
.L_682:
        /*00f0*/ 	.word	index@(.nv.constant0._ZN2at6native18elementwise_kernelILi128ELi4EZNS0_15gpu_kernel_implIZZZNS0_66_GLOBAL__N__d53a5ca4_28_ActivationLeakyReluKernel_cu_9e10b42f_310426leaky_relu_backward_kernelERNS_18TensorIteratorBaseERKN3c106ScalarEENKUlvE_clEvENKUlvE0_clEvEUlffE_EEvS5_RKT_EUliE_EEviT1_)
        /*00f4*/ 	.short	0x0210
        /*00f6*/ 	.short	0x02a0


	//----- nvinfo : EIATTR_SW_WAR
	.align		4
.L_683:
        /*00f8*/ 	.byte	0x04, 0x36
        /*00fa*/ 	.short	(.L_685 - .L_684)
.L_684:
        /*00fc*/ 	.word	0x00000008
.L_685:


//--------------------- .nv.info._ZN2at6native27unrolled_elementwise_kernelIZZZNS0_66_GLOBAL__N__d53a5ca4_28_ActivationLeakyReluKernel_cu_9e10b42f_310426leaky_relu_backward_kernelERNS_18TensorIteratorBaseERKN3c106ScalarEENKUlvE_clEvENKUlvE0_clEvEUlffE_St5arrayIPcLm3EELi4E23TrivialOffsetCalculatorILi2EjESF_ILi1EjENS0_6memory12LoadWithCastILi2EEENSI_13StoreWithCastILi1EEEEEviT_T0_T2_T3_T4_T5_ --------------------------
	.section	.nv.info._ZN2at6native27unrolled_elementwise_kernelIZZZNS0_66_GLOBAL__N__d53a5ca4_28_ActivationLeakyReluKernel_cu_9e10b42f_310426leaky_relu_backward_kernelERNS_18TensorIteratorBaseERKN3c106ScalarEENKUlvE_clEvENKUlvE0_clEvEUlffE_St5arrayIPcLm3EELi4E23TrivialOffsetCalculatorILi2EjESF_ILi1EjENS0_6memory12LoadWithCastILi2EEENSI_13StoreWithCastILi1EEEEEviT_T0_T2_T3_T4_T5_,"",@"SHT_CUDA_INFO"
	.sectionflags	@""
	.align	4


	//----- nvinfo : EIATTR_CUDA_API_VERSION
	.align		4
        /*0000*/ 	.byte	0x04, 0x37
        /*0002*/ 	.short	(.L_687 - .L_686)
.L_686:
        /*0004*/ 	.word	0x00000082


	//----- nvinfo : EIATTR_KPARAM_INFO
	.align		4
.L_687:
        /*0008*/ 	.byte	0x04, 0x17
        /*000a*/ 	.short	(.L_689 - .L_688)
.L_688:
        /*000c*/ 	.word	0x00000000
        /*0010*/ 	.short	0x0006
        /*0012*/ 	.short	0x0040
        /*0014*/ 	.byte	0x00, 0xf0, 0x21, 0x00


	//----- nvinfo : EIATTR_KPARAM_INFO
	.align		4
.L_689:
        /*0018*/ 	.byte	0x04, 0x17
        /*001a*/ 	.short	(.L_691 - .L_690)
.L_690:
        /*001c*/ 	.word	0x00000000
        /*0020*/ 	.short	0x0005
        /*0022*/ 	.short	0x0034
        /*0024*/ 	.byte	0x00, 0xf0, 0x31, 0x00


	//----- nvinfo : EIATTR_KPARAM_INFO
	.align		4
.L_691:
        /*0028*/ 	.byte	0x04, 0x17
        /*002a*/ 	.short	(.L_693 - .L_692)
.L_692:
        /*002c*/ 	.word	0x00000000
        /*0030*/ 	.short	0x0004
        /*0032*/ 	.short	0x0031
        /*0034*/ 	.byte	0x00, 0xf0, 0x05, 0x00


	//----- nvinfo : EIATTR_KPARAM_INFO
	.align		4
.L_693:
        /*0038*/ 	.byte	0x04, 0x17
        /*003a*/ 	.short	(.L_695 - .L_694)
.L_694:
        /*003c*/ 	.word	0x00000000
        /*0040*/ 	.short	0x0003
        /*0042*/ 	.short	0x0030
        /*0044*/ 	.byte	0x00, 0xf0, 0x05, 0x00


	//----- nvinfo : EIATTR_KPARAM_INFO
	.align		4
.L_695:
        /*0048*/ 	.byte	0x04, 0x17
        /*004a*/ 	.short	(.L_697 - .L_696)
.L_696:
        /*004c*/ 	.word	0x00000000
        /*0050*/ 	.short	0x0002
        /*0052*/ 	.short	0x0018
        /*0054*/ 	.byte	0x00, 0xf0, 0x61, 0x00


	//----- nvinfo : EIATTR_KPARAM_INFO
	.align		4
.L_697:
        /*0058*/ 	.byte	0x04, 0x17
        /*005a*/ 	.short	(.L_699 - .L_698)
.L_698:
        /*005c*/ 	.word	0x00000000
        /*0060*/ 	.short	0x0001
        /*0062*/ 	.short	0x0008
        /*0064*/ 	.byte	0x00, 0xf0, 0x41, 0x00


	//----- nvinfo : EIATTR_KPARAM_INFO
	.align		4
.L_699:
        /*0068*/ 	.byte	0x04, 0x17
        /*006a*/ 	.short	(.L_701 - .L_700)
.L_700:
        /*006c*/ 	.word	0x00000000
        /*0070*/ 	.short	0x0000
        /*0072*/ 	.short	0x0000
        /*0074*/ 	.byte	0x00, 0xf0, 0x11, 0x00


	//----- nvinfo : EIATTR_SPARSE_MMA_MASK
	.align		4
.L_701:
        /*0078*/ 	.byte	0x03, 0x50
        /*007a*/ 	.short	0x0000


	//----- nvinfo : EIATTR_MAXREG_COUNT
	.align		4
        /*007c*/ 	.byte	0x03, 0x1b
        /*007e*/ 	.short	0x00ff


	//----- nvinfo : EIATTR_EXTERNS
	.align		4
        /*0080*/ 	.byte	0x04, 0x0f
        /*0082*/ 	.short	(.L_703 - .L_702)


	//   ....[0]....
	.align		4
.L_702:
        /*0084*/ 	.word	index@(__assertfail)


	//----- nvinfo : EIATTR_MERCURY_ISA_VERSION
	.align		4
.L_703:
        /*0088*/ 	.byte	0x03, 0x5f
        /*008a*/ 	.short	0x0101


	//----- nvinfo : EIATTR_SYSCALL_OFFSETS
	.align		4
        /*008c*/ 	.byte	0x04, 0x46
        /*008e*/ 	.short	(.L_705 - .L_704)


	//   ....[0]....
.L_704:
        /*0090*/ 	.word	0x00000ea0


	//   ....[1]....
        /*0094*/ 	.word	0x00001cd0


	//   ....[2]....
        /*0098*/ 	.word	0x00002b80


	//   ....[3]....
        /*009c*/ 	.word	0x000039b0


	//   ....[4]....
        /*00a0*/ 	.word	0x00004870


	//   ....[5]....
        /*00a4*/ 	.word	0x000056b0


	//   ....[6]....
        /*00a8*/ 	.word	0x00006550


	//   ....[7]....
        /*00ac*/ 	.word	0x00007360


	//   ....[8]....
        /*00b0*/ 	.word	0x00008300


	//   ....[9]....
        /*00b4*/ 	.word	0x000091d0


	//   ....[10]....
        /*00b8*/ 	.word	0x0000a090


	//   ....[11]....
        /*00bc*/ 	.word	0x0000af50


	//----- nvinfo : EIATTR_EXIT_INSTR_OFFSETS
	.align		4
.L_705:
        /*00c0*/ 	.byte	0x04, 0x1c
        /*00c2*/ 	.short	(.L_707 - .L_706)


	//   ....[0]....
.L_706:
        /*00c4*/ 	.word	0x0000a130


	//   ....[1]....
        /*00c8*/ 	.word	0x0000a270


	//   ....[2]....
        /*00cc*/ 	.word	0x0000a2b0


	//   ....[3]....
        /*00d0*/ 	.word	0x0000a340


	//   ....[4]....
        /*00d4*/ 	.word	0x0000a370


	//   ....[5]....
        /*00d8*/ 	.word	0x0000a3a0


	//   ....[6]....
        /*00dc*/ 	.word	0x0000a420


	//   ....[7]....
        /*00e0*/ 	.word	0x0000a450


	//   ....[8]....
        /*00e4*/ 	.word	0x0000a4e0


	//   ....[9]....
        /*00e8*/ 	.word	0x0000a520


	//   ....[10]....
        /*00ec*/ 	.word	0x0000a560


	//   ....[11]....
        /*00f0*/ 	.word	0x0000a620


	//   ....[12]....
        /*00f4*/ 	.word	0x0000a670


	//   ....[13]....
        /*00f8*/ 	.word	0x0000a7f0


	//   ....[14]....
        /*00fc*/ 	.word	0x0000a940


	//   ....[15]....
        /*0100*/ 	.word	0x0000a970


	//   ....[16]....
        /*0104*/ 	.word	0x0000aa20


	//   ....[17]....
        /*0108*/ 	.word	0x0000ab90


	//   ....[18]....
        /*010c*/ 	.word	0x0000ad00


	//   ....[19]....
        /*0110*/ 	.word	0x0000ae50


	//   ....[20]....
        /*0114*/ 	.word	0x0000af60


	//   ....[21]....
        /*0118*/ 	.word	0x0000af90


	//   ....[22]....
        /*011c*/ 	.word	0x0000afc0


	//----- nvinfo : EIATTR_MAX_THREADS
	.align		4
.L_707:
        /*0120*/ 	.byte	0x04, 0x05
        /*0122*/ 	.short	(.L_709 - .L_708)
.L_708:
        /*0124*/ 	.word	0x00000080
        /*0128*/ 	.word	0x00000001
        /*012c*/ 	.word	0x00000001


	//----- nvinfo : EIATTR_CRS_STACK_SIZE
	.align		4
.L_709:
        /*0130*/ 	.byte	0x04, 0x1e
        /*0132*/ 	.short	(.L_711 - .L_710)
.L_710:
        /*0134*/ 	.word	0x00000000


	//----- nvinfo : EIATTR_CBANK_PARAM_SIZE
	.align		4
.L_711:
        /*0138*/ 	.byte	0x03, 0x19
        /*013a*/ 	.short	0x0048


	//----- nvinfo : EIATTR_PARAM_CBANK
	.align		4
        /*013c*/ 	.byte	0x04, 0x0a
        /*013e*/ 	.short	(.L_713 - .L_712)
	.align		4
.L_712:
        /*0140*/ 	.word	index@(.nv.constant0._ZN2at6native27unrolled_elementwise_kernelIZZZNS0_66_GLOBAL__N__d53a5ca4_28_ActivationLeakyReluKernel_cu_9e10b42f_310426leaky_relu_backward_kernelERNS_18TensorIteratorBaseERKN3c106ScalarEENKUlvE_clEvENKUlvE0_clEvEUlffE_St5arrayIPcLm3EELi4E23TrivialOffsetCalculatorILi2EjESF_ILi1EjENS0_6memory12LoadWithCastILi2EEENSI_13StoreWithCastILi1EEEEEviT_T0_T2_T3_T4_T5_)
        /*0144*/ 	.short	0x0210
        /*0146*/ 	.short	0x0048


	//----- nvinfo : EIATTR_SW_WAR
	.align		4
.L_713:
        /*0148*/ 	.byte	0x04, 0x36
        /*014a*/ 	.short	(.L_715 - .L_714)
.L_714:
        /*014c*/ 	.word	0x00000008
.L_715:


//--------------------- .nv.info._ZN2at6native18elementwise_kernelILi128ELi2EZNS0_22gpu_kernel_impl_nocastIZZZNS0_66_GLOBAL__N__d53a5ca4_28_ActivationLeakyReluKernel_cu_9e10b42f_310426leaky_relu_backward_kernelERNS_18TensorIteratorBaseERKN3c106ScalarEENKUlvE_clEvENKUlvE0_clEvEUlffE_EEvS5_RKT_EUliE_EEviT1_ --------------------------
	.section	.nv.info._ZN2at6native18elementwise_kernelILi128ELi2EZNS0_22gpu_kernel_impl_nocastIZZZNS0_66_GLOBAL__N__d53a5ca4_28_ActivationLeakyReluKernel_cu_9e10b42f_310426leaky_relu_backward_kernelERNS_18TensorIteratorBaseERKN3c106ScalarEENKUlvE_clEvENKUlvE0_clEvEUlffE_EEvS5_RKT_EUliE_EEviT1_,"",@"SHT_CUDA_INFO"
	.sectionflags	@""
	.align	4


	//----- nvinfo : EIATTR_CUDA_API_VERSION
	.align		4
        /*0000*/ 	.byte	0x04, 0x37
        /*0002*/ 	.short	(.L_717 - .L_716)
.L_716:
        /*0004*/ 	.word	0x00000082


	//----- nvinfo : EIATTR_KPARAM_INFO
	.align		4
.L_717:
        /*0008*/ 	.byte	0x04, 0x17
        /*000a*/ 	.short	(.L_719 - .L_718)
.L_718:
        /*000c*/ 	.word	0x00000000
        /*0010*/ 	.short	0x0001
        /*0012*/ 	.short	0x0008
        /*0014*/ 	.byte	0x00, 0xf0, 0x41, 0x0a


	//----- nvinfo : EIATTR_KPARAM_INFO
	.align		4
.L_719:
        /*0018*/ 	.byte	0x04, 0x17
        /*001a*/ 	.short	(.L_721 - .L_720)
.L_720:
        /*001c*/ 	.word	0x00000000
        /*0020*/ 	.short	0x0000
        /*0022*/ 	.short	0x0000
        /*0024*/ 	.byte	0x00, 0xf0, 0x11, 0x00


	//----- nvinfo : EIATTR_SPARSE_MMA_MASK
	.align		4
.L_721:
        /*0028*/ 	.byte	0x03, 0x50
        /*002a*/ 	.short	0x0000


	//----- nvinfo : EIATTR_MAXREG_COUNT
	.align		4
        /*002c*/ 	.byte	0x03, 0x1b
        /*002e*/ 	.short	0x0080


	//----- nvinfo : EIATTR_MERCURY_ISA_VERSION
	.align		4
        /*0030*/ 	.byte	0x03, 0x5f
        /*0032*/ 	.short	0x0101


	//----- nvinfo : EIATTR_EXIT_INSTR_OFFSETS
	.align		4
        /*0034*/ 	.byte	0x04, 0x1c
        /*0036*/ 	.short	(.L_723 - .L_722)


	//   ....[0]....
.L_722:
        /*0038*/ 	.word	0x000017d0


	//   ....[1]....
        /*003c*/ 	.word	0x00002ee0


	//----- nvinfo : EIATTR_MAX_THREADS
	.align		4
.L_723:
        /*0040*/ 	.byte	0x04, 0x05
        /*0042*/ 	.short	(.L_725 - .L_724)
.L_724:
        /*0044*/ 	.word	0x00000080
        /*0048*/ 	.word	0x00000001
        /*004c*/ 	.word	0x00000001


	//----- nvinfo : EIATTR_CRS_STACK_SIZE
	.align		4
.L_725:
        /*0050*/ 	.byte	0x04, 0x1e
        /*0052*/ 	.short	(.L_727 - .L_726)
.L_726:
        /*0054*/ 	.word	0x00000000


	//----- nvinfo : EIATTR_CBANK_PARAM_SIZE
	.align		4
.L_727:
        /*0058*/ 	.byte	0x03, 0x19
        /*005a*/ 	.short	0x0298


	//----- nvinfo : EIATTR_PARAM_CBANK
	.align		4
        /*005c*/ 	.byte	0x04, 0x0a
        /*005e*/ 	.short	(.L_729 - .L_728)
	.align		4
.L_728:
        /*0060*/ 	.word	index@(.nv.constant0._ZN2at6native18elementwise_kernelILi128ELi2EZNS0_22gpu_kernel_impl_nocastIZZZNS0_66_GLOBAL__N__d53a5ca4_28_ActivationLeakyReluKernel_cu_9e10b42f_310426leaky_relu_backward_kernelERNS_18TensorIteratorBaseERKN3c106ScalarEENKUlvE_clEvENKUlvE0_clEvEUlffE_EEvS5_RKT_EUliE_EEviT1_)
        /*0064*/ 	.short	0x0210
        /*0066*/ 	.short	0x0298


	//----- nvinfo : EIATTR_SW_WAR
	.align		4
.L_729:
        /*0068*/ 	.byte	0x04, 0x36
        /*006a*/ 	.short	(.L_731 - .L_730)
.L_730:
        /*006c*/ 	.word	0x00000008
.L_731:


//--------------------- .nv.info._ZN2at6native27unrolled_elementwise_kernelIZZZNS0_66_GLOBAL__N__d53a5ca4_28_ActivationLeakyReluKernel_cu_9e10b42f_310426leaky_relu_backward_kernelERNS_18TensorIteratorBaseERKN3c106ScalarEENKUlvE_clEvENKUlvE0_clEvEUlffE_St5arrayIPcLm3EELi4E23TrivialOffsetCalculatorILi2EjESF_ILi1EjENS0_6memory15LoadWithoutCastENSI_16StoreWithoutCastEEEviT_T0_T2_T3_T4_T5_ --------------------------
	.section	.nv.info._ZN2at6native27unrolled_elementwise_kernelIZZZNS0_66_GLOBAL__N__d53a5ca4_28_ActivationLeakyReluKernel_cu_9e10b42f_310426leaky_relu_backward_kernelERNS_18TensorIteratorBaseERKN3c106ScalarEENKUlvE_clEvENKUlvE0_clEvEUlffE_St5arrayIPcLm3EELi4E23TrivialOffsetCalculatorILi2EjESF_ILi1EjENS0_6memory15LoadWithoutCastENSI_16StoreWithoutCastEEEviT_T0_T2_T3_T4_T5_,"",@"SHT_CUDA_INFO"
	.sectionflags	@""
	.align	4


	//----- nvinfo : EIATTR_CUDA_API_VERSION
	.align		4
        /*0000*/ 	.byte	0x04, 0x37
        /*0002*/ 	.short	(.L_733 - .L_732)
.L_732:
        /*0004*/ 	.word	0x00000082


	//----- nvinfo : EIATTR_KPARAM_INFO
	.align		4
.L_733:
        /*0008*/ 	.byte	0x04, 0x17
        /*000a*/ 	.short	(.L_735 - .L_734)
.L_734:
        /*000c*/ 	.word	0x00000000
        /*0010*/ 	.short	0x0006
        /*0012*/ 	.short	0x0033
        /*0014*/ 	.byte	0x00, 0xf0, 0x05, 0x00


	//----- nvinfo : EIATTR_KPARAM_INFO
	.align		4
.L_735:
        /*0018*/ 	.byte	0x04, 0x17
        /*001a*/ 	.short	(.L_737 - .L_736)
.L_736:
        /*001c*/ 	.word	0x00000000
        /*0020*/ 	.short	0x0005
        /*0022*/ 	.short	0x0032
        /*0024*/ 	.byte	0x00, 0xf0, 0x05, 0x00


	//----- nvinfo : EIATTR_KPARAM_INFO
	.align		4
.L_737:
        /*0028*/ 	.byte	0x04, 0x17
        /*002a*/ 	.short	(.L_739 - .L_738)
.L_738:
        /*002c*/ 	.word	0x00000000
        /*0030*/ 	.short	0x0004
        /*0032*/ 	.short	0x0031
        /*0034*/ 	.byte	0x00, 0xf0, 0x05, 0x00


	//----- nvinfo : EIATTR_KPARAM_INFO
	.align		4
.L_739:
        /*0038*/ 	.byte	0x04, 0x17
        /*003a*/ 	.short	(.L_741 - .L_740)
.L_740:
        /*003c*/ 	.word	0x00000000
        /*0040*/ 	.short	0x0003
        /*0042*/ 	.short	0x0030
        /*0044*/ 	.byte	0x00, 0xf0, 0x05, 0x00


	//----- nvinfo : EIATTR_KPARAM_INFO
	.align		4
.L_741:
        /*0048*/ 	.byte	0x04, 0x17
        /*004a*/ 	.short	(.L_743 - .L_742)
.L_742:
        /*004c*/ 	.word	0x00000000
        /*0050*/ 	.short	0x0002
        /*0052*/ 	.short	0x0018
        /*0054*/ 	.byte	0x00, 0xf0, 0x61, 0x00


	//----- nvinfo : EIATTR_KPARAM_INFO
	.align		4
.L_743:
        /*0058*/ 	.byte	0x04, 0x17
        /*005a*/ 	.short	(.L_745 - .L_744)
.L_744:
        /*005c*/ 	.word	0x00000000
        /*0060*/ 	.short	0x0001
        /*0062*/ 	.short	0x0008
        /*0064*/ 	.byte	0x00, 0xf0, 0x41, 0x00


	//----- nvinfo : EIATTR_KPARAM_INFO
	.align		4
.L_745:
        /*0068*/ 	.byte	0x04, 0x17
        /*006a*/ 	.short	(.L_747 - .L_746)
.L_746:
        /*006c*/ 	.word	0x00000000
        /*0070*/ 	.short	0x0000
        /*0072*/ 	.short	0x0000
        /*0074*/ 	.byte	0x00, 0xf0, 0x11, 0x00


	//----- nvinfo : EIATTR_SPARSE_MMA_MASK
	.align		4
.L_747:
        /*0078*/ 	.byte	0x03, 0x50
        /*007a*/ 	.short	0x0000


	//----- nvinfo : EIATTR_MAXREG_COUNT
	.align		4
        /*007c*/ 	.byte	0x03, 0x1b
        /*007e*/ 	.short	0x00ff


	//----- nvinfo : EIATTR_MERCURY_ISA_VERSION
	.align		4
        /*0080*/ 	.byte	0x03, 0x5f
        /*0082*/ 	.short	0x0101


	//----- nvinfo : EIATTR_EXIT_INSTR_OFFSETS
	.align		4
        /*0084*/ 	.byte	0x04, 0x1c
        /*0086*/ 	.short	(.L_749 - .L_748)


	//   ....[0]....
.L_748:
        /*0088*/ 	.word	0x000004f0


	//   ....[1]....
        /*008c*/ 	.word	0x00000540


	//----- nvinfo : EIATTR_MAX_THREADS
	.align		4
.L_749:
        /*0090*/ 	.byte	0x04, 0x05
        /*0092*/ 	.short	(.L_751 - .L_750)
.L_750:
        /*0094*/ 	.word	0x00000080
        /*0098*/ 	.word	0x00000001
        /*009c*/ 	.word	0x00000001


	//----- nvinfo : EIATTR_CRS_STACK_SIZE
	.align		4
.L_751:
        /*00a0*/ 	.byte	0x04, 0x1e
        /*00a2*/ 	.short	(.L_753 - .L_752)
.L_752:
        /*00a4*/ 	.word	0x00000000


	//----- nvinfo : EIATTR_CBANK_PARAM_SIZE
	.align		4
.L_753:
        /*00a8*/ 	.byte	0x03, 0x19
        /*00aa*/ 	.short	0x0034


	//----- nvinfo : EIATTR_PARAM_CBANK
	.align		4
        /*00ac*/ 	.byte	0x04, 0x0a
        /*00ae*/ 	.short	(.L_755 - .L_754)
	.align		4
.L_754:
        /*00b0*/ 	.word	index@(.nv.constant0._ZN2at6native27unrolled_elementwise_kernelIZZZNS0_66_GLOBAL__N__d53a5ca4_28_ActivationLeakyReluKernel_cu_9e10b42f_310426leaky_relu_backward_kernelERNS_18TensorIteratorBaseERKN3c106ScalarEENKUlvE_clEvENKUlvE0_clEvEUlffE_St5arrayIPcLm3EELi4E23TrivialOffsetCalculatorILi2EjESF_ILi1EjENS0_6memory15LoadWithoutCastENSI_16StoreWithoutCastEEEviT_T0_T2_T3_T4_T5_)
        /*00b4*/ 	.short	0x0210
        /*00b6*/ 	.short	0x0034


	//----- nvinfo : EIATTR_SW_WAR
	.align		4
.L_755:
        /*00b8*/ 	.byte	0x04, 0x36
        /*00ba*/ 	.short	(.L_757 - .L_756)
.L_756:
        /*00bc*/ 	.word	0x00000008
.L_757:


//--------------------- .nv.info._ZN2at6native29vectorized_elementwise_kernelILi2EZZZNS0_66_GLOBAL__N__d53a5ca4_28_ActivationLeakyReluKernel_cu_9e10b42f_310426leaky_relu_backward_kernelERNS_18TensorIteratorBaseERKN3c106ScalarEENKUlvE_clEvENKUlvE0_clEvEUlffE_St5arrayIPcLm3EEEEviT0_T1_ --------------------------
	.section	.nv.info._ZN2at6native29vectorized_elementwise_kernelILi2EZZZNS0_66_GLOBAL__N__d53a5ca4_28_ActivationLeakyReluKernel_cu_9e10b42f_310426leaky_relu_backward_kernelERNS_18TensorIteratorBaseERKN3c106ScalarEENKUlvE_clEvENKUlvE0_clEvEUlffE_St5arrayIPcLm3EEEEviT0_T1_,"",@"SHT_CUDA_INFO"
	.sectionflags	@""
	.align	4


	//----- nvinfo : EIATTR_CUDA_API_VERSION
	.align		4
        /*0000*/ 	.byte	0x04, 0x37
        /*0002*/ 	.short	(.L_759 - .L_758)
.L_758:
        /*0004*/ 	.word	0x00000082


	//----- nvinfo : EIATTR_KPARAM_INFO
	.align		4
.L_759:
        /*0008*/ 	.byte	0x04, 0x17
        /*000a*/ 	.short	(.L_761 - .L_760)
.L_760:
        /*000c*/ 	.word	0x00000000
        /*0010*/ 	.short	0x0002
        /*0012*/ 	.short	0x0018
        /*0014*/ 	.byte	0x00, 0xf0, 0x61, 0x00


	//----- nvinfo : EIATTR_KPARAM_INFO
	.align		4
.L_761:
        /*0018*/ 	.byte	0x04, 0x17
        /*001a*/ 	.short	(.L_763 - .L_762)
.L_762:
        /*001c*/ 	.word	0x00000000
        /*0020*/ 	.short	0x0001
        /*0022*/ 	.short	0x0008
        /*0024*/ 	.byte	0x00, 0xf0, 0x41, 0x00


	//----- nvinfo : EIATTR_KPARAM_INFO
	.align		4
.L_763:
        /*0028*/ 	.byte	0x04, 0x17
        /*002a*/ 	.short	(.L_765 - .L_764)
.L_764:
        /*002c*/ 	.word	0x00000000
        /*0030*/ 	.short	0x0000
        /*0032*/ 	.short	0x0000
        /*0034*/ 	.byte	0x00, 0xf0, 0x11, 0x00


	//----- nvinfo : EIATTR_SPARSE_MMA_MASK
	.align		4
.L_765:
        /*0038*/ 	.byte	0x03, 0x50
        /*003a*/ 	.short	0x0000


	//----- nvinfo : EIATTR_MAXREG_COUNT
	.align		4
        /*003c*/ 	.byte	0x03, 0x1b
        /*003e*/ 	.short	0x00ff


	//----- nvinfo : EIATTR_MERCURY_ISA_VERSION
	.align		4
        /*0040*/ 	.byte	0x03, 0x5f
        /*0042*/ 	.short	0x0101


	//----- nvinfo : EIATTR_EXIT_INSTR_OFFSETS
	.align		4
        /*0044*/ 	.byte	0x04, 0x1c
        /*0046*/ 	.short	(.L_767 - .L_766)


	//   ....[0]....
.L_766:
        /*0048*/ 	.word	0x000002f0


	//   ....[1]....
        /*004c*/ 	.word	0x00000cc0


	//   ....[2]....
        /*0050*/ 	.word	0x00000d10


	//----- nvinfo : EIATTR_MAX_THREADS
	.align		4
.L_767:
        /*0054*/ 	.byte	0x04, 0x05
        /*0056*/ 	.short	(.L_769 - .L_768)
.L_768:
        /*0058*/ 	.word	0x00000080
        /*005c*/ 	.word	0x00000001
        /*0060*/ 	.word	0x00000001


	//----- nvinfo : EIATTR_CRS_STACK_SIZE
	.align		4
.L_769:
        /*0064*/ 	.byte	0x04, 0x1e
        /*0066*/ 	.short	(.L_771 - .L_770)
.L_770:
        /*0068*/ 	.word	0x00000000


	//----- nvinfo : EIATTR_CBANK_PARAM_SIZE
	.align		4
.L_771:
        /*006c*/ 	.byte	0x03, 0x19
        /*006e*/ 	.short	0x0030


	//----- nvinfo : EIATTR_PARAM_CBANK
	.align		4
        /*0070*/ 	.byte	0x04, 0x0a
        /*0072*/ 	.short	(.L_773 - .L_772)
	.align		4
.L_772:
        /*0074*/ 	.word	index@(.nv.constant0._ZN2at6native29vectorized_elementwise_kernelILi2EZZZNS0_66_GLOBAL__N__d53a5ca4_28_ActivationLeakyReluKernel_cu_9e10b42f_310426leaky_relu_backward_kernelERNS_18TensorIteratorBaseERKN3c106ScalarEENKUlvE_clEvENKUlvE0_clEvEUlffE_St5arrayIPcLm3EEEEviT0_T1_)
        /*0078*/ 	.short	0x0210
        /*007a*/ 	.short	0x0030


	//----- nvinfo : EIATTR_SW_WAR
	.align		4
.L_773:
        /*007c*/ 	.byte	0x04, 0x36
        /*007e*/ 	.short	(.L_775 - .L_774)
.L_774:
        /*0080*/ 	.word	0x00000008
.L_775:


//--------------------- .nv.info._ZN2at6native29vectorized_elementwise_kernelILi4EZZZNS0_66_GLOBAL__N__d53a5ca4_28_ActivationLeakyReluKernel_cu_9e10b42f_310426leaky_relu_backward_kernelERNS_18TensorIteratorBaseERKN3c106ScalarEENKUlvE_clEvENKUlvE0_clEvEUlffE_St5arrayIPcLm3EEEEviT0_T1_ --------------------------
	.section	.nv.info._ZN2at6native29vectorized_elementwise_kernelILi4EZZZNS0_66_GLOBAL__N__d53a5ca4_28_ActivationLeakyReluKernel_cu_9e10b42f_310426leaky_relu_backward_kernelERNS_18TensorIteratorBaseERKN3c106ScalarEENKUlvE_clEvENKUlvE0_clEvEUlffE_St5arrayIPcLm3EEEEviT0_T1_,"",@"SHT_CUDA_INFO"
	.sectionflags	@""
	.align	4


	//----- nvinfo : EIATTR_CUDA_API_VERSION
	.align		4
        /*0000*/ 	.byte	0x04, 0x37
        /*0002*/ 	.short	(.L_777 - .L_776)
.L_776:
        /*0004*/ 	.word	0x00000082


	//----- nvinfo : EIATTR_KPARAM_INFO
	.align		4
.L_777:
        /*0008*/ 	.byte	0x04, 0x17
        /*000a*/ 	.short	(.L_779 - .L_778)
.L_778:
        /*000c*/ 	.word	0x00000000
        /*0010*/ 	.short	0x0002
        /*0012*/ 	.short	0x0018
        /*0014*/ 	.byte	0x00, 0xf0, 0x61, 0x00


	//----- nvinfo : EIATTR_KPARAM_INFO
	.align		4
.L_779:
        /*0018*/ 	.byte	0x04, 0x17
        /*001a*/ 	.short	(.L_781 - .L_780)
.L_780:
        /*001c*/ 	.word	0x00000000
        /*0020*/ 	.short	0x0001
        /*0022*/ 	.short	0x0008
        /*0024*/ 	.byte	0x00, 0xf0, 0x41, 0x00


	//----- nvinfo : EIATTR_KPARAM_INFO
	.align		4
.L_781:
        /*0028*/ 	.byte	0x04, 0x17
        /*002a*/ 	.short	(.L_783 - .L_782)
.L_782:
        /*002c*/ 	.word	0x00000000
        /*0030*/ 	.short	0x0000
        /*0032*/ 	.short	0x0000
        /*0034*/ 	.byte	0x00, 0xf0, 0x11, 0x00


	//----- nvinfo : EIATTR_SPARSE_MMA_MASK
	.align		4
.L_783:
        /*0038*/ 	.byte	0x03, 0x50
        /*003a*/ 	.short	0x0000


	//----- nvinfo : EIATTR_MAXREG_COUNT
	.align		4
        /*003c*/ 	.byte	0x03, 0x1b
        /*003e*/ 	.short	0x00ff


	//----- nvinfo : EIATTR_MERCURY_ISA_VERSION
	.align		4
        /*0040*/ 	.byte	0x03, 0x5f
        /*0042*/ 	.short	0x0101


	//----- nvinfo : EIATTR_EXIT_INSTR_OFFSETS
	.align		4
        /*0044*/ 	.byte	0x04, 0x1c
        /*0046*/ 	.short	(.L_785 - .L_784)


	//   ....[0]....
.L_784:
        /*0048*/ 	.word	0x00000290


	//   ....[1]....
        /*004c*/ 	.word	0x00000c60


	//   ....[2]....
        /*0050*/ 	.word	0x00000cb0


	//----- nvinfo : EIATTR_MAX_THREADS
	.align		4
.L_785:
        /*0054*/ 	.byte	0x04, 0x05
        /*0056*/ 	.short	(.L_787 - .L_786)
.L_786:
        /*0058*/ 	.word	0x00000080
        /*005c*/ 	.word	0x00000001
        /*0060*/ 	.word	0x00000001


	//----- nvinfo : EIATTR_CRS_STACK_SIZE
	.align		4
.L_787:
        /*0064*/ 	.byte	0x04, 0x1e
        /*0066*/ 	.short	(.L_789 - .L_788)
.L_788:
        /*0068*/ 	.word	0x00000000


	//----- nvinfo : EIATTR_CBANK_PARAM_SIZE
	.align		4
.L_789:
        /*006c*/ 	.byte	0x03, 0x19
        /*006e*/ 	.short	0x0030


	//----- nvinfo : EIATTR_PARAM_CBANK
	.align		4
        /*0070*/ 	.byte	0x04, 0x0a
        /*0072*/ 	.short	(.L_791 - .L_790)
	.align		4
.L_790:
        /*0074*/ 	.word	index@(.nv.constant0._ZN2at6native29vectorized_elementwise_kernelILi4EZZZNS0_66_GLOBAL__N__d53a5ca4_28_ActivationLeakyReluKernel_cu_9e10b42f_310426leaky_relu_backward_kernelERNS_18TensorIteratorBaseERKN3c106ScalarEENKUlvE_clEvENKUlvE0_clEvEUlffE_St5arrayIPcLm3EEEEviT0_T1_)
        /*0078*/ 	.short	0x0210
        /*007a*/ 	.short	0x0030


	//----- nvinfo : EIATTR_SW_WAR
	.align		4
.L_791:
        /*007c*/ 	.byte	0x04, 0x36
        /*007e*/ 	.short	(.L_793 - .L_792)
.L_792:
        /*0080*/ 	.word	0x00000008
.L_793:


//--------------------- .nv.info._ZN2at6native29vectorized_elementwise_kernelILi8EZZZNS0_66_GLOBAL__N__d53a5ca4_28_ActivationLeakyReluKernel_cu_9e10b42f_310426leaky_relu_backward_kernelERNS_18TensorIteratorBaseERKN3c106ScalarEENKUlvE_clEvENKUlvE0_clEvEUlffE_St5arrayIPcLm3EEEEviT0_T1_ --------------------------
	.section	.nv.info._ZN2at6native29vectorized_elementwise_kernelILi8EZZZNS0_66_GLOBAL__N__d53a5ca4_28_ActivationLeakyReluKernel_cu_9e10b42f_310426leaky_relu_backward_kernelERNS_18TensorIteratorBaseERKN3c106ScalarEENKUlvE_clEvENKUlvE0_clEvEUlffE_St5arrayIPcLm3EEEEviT0_T1_,"",@"SHT_CUDA_INFO"
	.sectionflags	@""
	.align	4


	//----- nvinfo : EIATTR_CUDA_API_VERSION
	.align		4
        /*0000*/ 	.byte	0x04, 0x37
        /*0002*/ 	.short	(.L_795 - .L_794)
.L_794:
        /*0004*/ 	.word	0x00000082


	//----- nvinfo : EIATTR_KPARAM_INFO
	.align		4
.L_795:
        /*0008*/ 	.byte	0x04, 0x17
        /*000a*/ 	.short	(.L_797 - .L_796)
.L_796:
        /*000c*/ 	.word	0x00000000
        /*0010*/ 	.short	0x0002
        /*0012*/ 	.short	0x0018
        /*0014*/ 	.byte	0x00, 0xf0, 0x61, 0x00


	//----- nvinfo : EIATTR_KPARAM_INFO
	.align		4
.L_797:
        /*0018*/ 	.byte	0x04, 0x17
        /*001a*/ 	.short	(.L_799 - .L_798)
.L_798:
        /*001c*/ 	.word	0x00000000
        /*0020*/ 	.short	0x0001
        /*0022*/ 	.short	0x0008
        /*0024*/ 	.byte	0x00, 0xf0, 0x41, 0x00


	//----- nvinfo : EIATTR_KPARAM_INFO
	.align		4
.L_799:
        /*0028*/ 	.byte	0x04, 0x17
        /*002a*/ 	.short	(.L_801 - .L_800)
.L_800:
        /*002c*/ 	.word	0x00000000
        /*0030*/ 	.short	0x0000
        /*0032*/ 	.short	0x0000
        /*0034*/ 	.byte	0x00, 0xf0, 0x11, 0x00


	//----- nvinfo : EIATTR_SPARSE_MMA_MASK
	.align		4
.L_801:
        /*0038*/ 	.byte	0x03, 0x50
        /*003a*/ 	.short	0x0000


	//----- nvinfo : EIATTR_MAXREG_COUNT
	.align		4
        /*003c*/ 	.byte	0x03, 0x1b
        /*003e*/ 	.short	0x00ff


	//----- nvinfo : EIATTR_MERCURY_ISA_VERSION
	.align		4
        /*0040*/ 	.byte	0x03, 0x5f
        /*0042*/ 	.short	0x0101


	//----- nvinfo : EIATTR_EXIT_INSTR_OFFSETS
	.align		4
        /*0044*/ 	.byte	0x04, 0x1c
        /*0046*/ 	.short	(.L_803 - .L_802)


	//   ....[0]....
.L_802:
        /*0048*/ 	.word	0x00000290


	//   ....[1]....
        /*004c*/ 	.word	0x00000c60


	//   ....[2]....
        /*0050*/ 	.word	0x00000cb0


	//----- nvinfo : EIATTR_MAX_THREADS
	.align		4
.L_803:
        /*0054*/ 	.byte	0x04, 0x05
        /*0056*/ 	.short	(.L_805 - .L_804)
.L_804:
        /*0058*/ 	.word	0x00000080
        /*005c*/ 	.word	0x00000001
        /*0060*/ 	.word	0x00000001


	//----- nvinfo : EIATTR_CRS_STACK_SIZE
	.align		4
.L_805:
        /*0064*/ 	.byte	0x04, 0x1e
        /*0066*/ 	.short	(.L_807 - .L_806)
.L_806:
        /*0068*/ 	.word	0x00000000


	//----- nvinfo : EIATTR_CBANK_PARAM_SIZE
	.align		4
.L_807:
        /*006c*/ 	.byte	0x03, 0x19
        /*006e*/ 	.short	0x0030


	//----- nvinfo : EIATTR_PARAM_CBANK
	.align		4
        /*0070*/ 	.byte	0x04, 0x0a
        /*0072*/ 	.short	(.L_809 - .L_808)
	.align		4
.L_808:
        /*0074*/ 	.word	index@(.nv.constant0._ZN2at6native29vectorized_elementwise_kernelILi8EZZZNS0_66_GLOBAL__N__d53a5ca4_28_ActivationLeakyReluKernel_cu_9e10b42f_310426leaky_relu_backward_kernelERNS_18TensorIteratorBaseERKN3c106ScalarEENKUlvE_clEvENKUlvE0_clEvEUlffE_St5arrayIPcLm3EEEEviT0_T1_)
        /*0078*/ 	.short	0x0210
        /*007a*/ 	.short	0x0030


	//----- nvinfo : EIATTR_SW_WAR
	.align		4
.L_809:
        /*007c*/ 	.byte	0x04, 0x36
        /*007e*/ 	.short	(.L_811 - .L_810)
.L_810:
        /*0080*/ 	.word	0x00000008
.L_811:


//--------------------- .nv.info._ZN2at6native18elementwise_kernelILi128ELi4EZNS0_15gpu_kernel_implIZZZNS0_66_GLOBAL__N__d53a5ca4_28_ActivationLeakyReluKernel_cu_9e10b42f_310426leaky_relu_backward_kernelERNS_18TensorIteratorBaseERKN3c106ScalarEENKUlvE_clEvENKUlvE_clEvEUlddE_EEvS5_RKT_EUliE_EEviT1_ --------------------------
	.section	.nv.info._ZN2at6native18elementwise_kernelILi128ELi4EZNS0_15gpu_kernel_implIZZZNS0_66_GLOBAL__N__d53a5ca4_28_ActivationLeakyReluKernel_cu_9e10b42f_310426leaky_relu_backward_kernelERNS_18TensorIteratorBaseERKN3c106ScalarEENKUlvE_clEvENKUlvE_clEvEUlddE_EEvS5_RKT_EUliE_EEviT1_,"",@"SHT_CUDA_INFO"
	.sectionflags	@""
	.align	4


	//----- nvinfo : EIATTR_CUDA_API_VERSION
	.align		4
        /*0000*/ 	.byte	0x04, 0x37
        /*0002*/ 	.short	(.L_813 - .L_812)
.L_812:
        /*0004*/ 	.word	0x00000082


	//----- nvinfo : EIATTR_KPARAM_INFO
	.align		4
.L_813:
        /*0008*/ 	.byte	0x04, 0x17
        /*000a*/ 	.short	(.L_815 - .L_814)
.L_814:
        /*000c*/ 	.word	0x00000000
        /*0010*/ 	.short	0x0001
        /*0012*/ 	.short	0x0008
        /*0014*/ 	.byte	0x00, 0xf0, 0x61, 0x0a


	//----- nvinfo : EIATTR_KPARAM_INFO
	.align		4
.L_815:
        /*0018*/ 	.byte	0x04, 0x17
        /*001a*/ 	.short	(.L_817 - .L_816)
.L_816:
        /*001c*/ 	.word	0x00000000
        /*0020*/ 	.short	0x0000
        /*0022*/ 	.short	0x0000
        /*0024*/ 	.byte	0x00, 0xf0, 0x11, 0x00


	//----- nvinfo : EIATTR_SPARSE_MMA_MASK
	.align		4
.L_817:
        /*0028*/ 	.byte	0x03, 0x50
        /*002a*/ 	.short	0x0000


	//----- nvinfo : EIATTR_MAXREG_COUNT
	.align		4
        /*002c*/ 	.byte	0x03, 0x1b
        /*002e*/ 	.short	0x0080


	//----- nvinfo : EIATTR_EXTERNS
	.align		4
        /*0030*/ 	.byte	0x04, 0x0f
        /*0032*/ 	.short	(.L_819 - .L_818)


	//   ....[0]....
	.align		4
.L_818:
        /*0034*/ 	.word	index@(__assertfail)


	//----- nvinfo : EIATTR_MERCURY_ISA_VERSION
	.align		4
.L_819:
        /*0038*/ 	.byte	0x03, 0x5f
        /*003a*/ 	.short	0x0101


	//----- nvinfo : EIATTR_SYSCALL_OFFSETS
	.align		4
        /*003c*/ 	.byte	0x04, 0x46
        /*003e*/ 	.short	(.L_821 - .L_820)


	//   ....[0]....
.L_820:
        /*0040*/ 	.word	0x00002590


	//   ....[1]....
        /*0044*/ 	.word	0x000034a0


	//   ....[2]....
        /*0048*/ 	.word	0x00004610


	//   ....[3]....
        /*004c*/ 	.word	0x00006bd0


	//   ....[4]....
        /*0050*/ 	.word	0x00007ae0


	//   ....[5]....
        /*0054*/ 	.word	0x00008c50


	//   ....[6]....
        /*0058*/ 	.word	0x0000b200


	//   ....[7]....
        /*005c*/ 	.word	0x0000c110


	//   ....[8]....
        /*0060*/ 	.word	0x0000d280


	//   ....[9]....
        /*0064*/ 	.word	0x0000f820


	//   ....[10]....
        /*0068*/ 	.word	0x00010730


	//   ....[11]....
        /*006c*/ 	.word	0x000118a0


	//----- nvinfo : EIATTR_EXIT_INSTR_OFFSETS
	.align		4
.L_821:
        /*0070*/ 	.byte	0x04, 0x1c
        /*0072*/ 	.short	(.L_823 - .L_822)


	//   ....[0]....
.L_822:
        /*0074*/ 	.word	0x0000d330


	//   ....[1]....
        /*0078*/ 	.word	0x000108e0


	//   ....[2]....
        /*007c*/ 	.word	0x00010920


	//   ....[3]....
        /*0080*/ 	.word	0x000109b0


	//   ....[4]....
        /*0084*/ 	.word	0x000109e0


	//   ....[5]....
        /*0088*/ 	.word	0x00010a10


	//   ....[6]....
        /*008c*/ 	.word	0x00010ae0


	//   ....[7]....
        /*0090*/ 	.word	0x00010b60


	//   ....[8]....
        /*0094*/ 	.word	0x00010c40


	//   ....[9]....
        /*0098*/ 	.word	0x00010cd0


	//   ....[10]....
        /*009c*/ 	.word	0x00010cf0


	//   ....[11]....
        /*00a0*/ 	.word	0x00010db0


	//   ....[12]....
        /*00a4*/ 	.word	0x00010de0


	//   ....[13]....
        /*00a8*/ 	.word	0x00010fb0


	//   ....[14]....
        /*00ac*/ 	.word	0x00011150


	//   ....[15]....
        /*00b0*/ 	.word	0x000111d0


	//   ....[16]....
        /*00b4*/ 	.word	0x00011280


	//   ....[17]....
        /*00b8*/ 	.word	0x00011440


	//   ....[18]....
        /*00bc*/ 	.word	0x00011600


	//   ....[19]....
        /*00c0*/ 	.word	0x000117a0


	//   ....[20]....
        /*00c4*/ 	.word	0x000118b0


	//   ....[21]....
        /*00c8*/ 	.word	0x000118e0


	//   ....[22]....
        /*00cc*/ 	.word	0x00011910


	//----- nvinfo : EIATTR_MAX_THREADS
	.align		4
.L_823:
        /*00d0*/ 	.byte	0x04, 0x05
        /*00d2*/ 	.short	(.L_825 - .L_824)
.L_824:
        /*00d4*/ 	.word	0x00000080
        /*00d8*/ 	.word	0x00000001
        /*00dc*/ 	.word	0x00000001


	//----- nvinfo : EIATTR_CRS_STACK_SIZE
	.align		4
.L_825:
        /*00e0*/ 	.byte	0x04, 0x1e
        /*00e2*/ 	.short	(.L_827 - .L_826)
.L_826:
        /*00e4*/ 	.word	0x00000000


	//----- nvinfo : EIATTR_CBANK_PARAM_SIZE
	.align		4
.L_827:
        /*00e8*/ 	.byte	0x03, 0x19
        /*00ea*/ 	.short	0x02a0


	//----- nvinfo : EIATTR_PARAM_CBANK
	.align		4
        /*00ec*/ 	.byte	0x04, 0x0a
        /*00ee*/ 	.short	(.L_829 - .L_828)
	.align		4
.L_828:
        /*00f0*/ 	.word	index@(.nv.constant0._ZN2at6native18elementwise_kernelILi128ELi4EZNS0_15gpu_kernel_implIZZZNS0_66_GLOBAL__N__d53a5ca4_28_ActivationLeakyReluKernel_cu_9e10b42f_310426leaky_relu_backward_kernelERNS_18TensorIteratorBaseERKN3c106ScalarEENKUlvE_clEvENKUlvE_clEvEUlddE_EEvS5_RKT_EUliE_EEviT1_)
        /*00f4*/ 	.short	0x0210
        /*00f6*/ 	.short	0x02a0


	//----- nvinfo : EIATTR_SW_WAR
	.align		4
.L_829:
        /*00f8*/ 	.byte	0x04, 0x36
        /*00fa*/ 	.short	(.L_831 - .L_830)
.L_830:
        /*00fc*/ 	.word	0x00000008
.L_831:


//--------------------- .nv.info._ZN2at6native27unrolled_elementwise_kernelIZZZNS0_66_GLOBAL__N__d53a5ca4_28_ActivationLeakyReluKernel_cu_9e10b42f_310426leaky_relu_backward_kernelERNS_18TensorIteratorBaseERKN3c106ScalarEENKUlvE_clEvENKUlvE_clEvEUlddE_St5arrayIPcLm3EELi4E23TrivialOffsetCalculatorILi2EjESF_ILi1EjENS0_6memory12LoadWithCastILi2EEENSI_13StoreWithCastILi1EEEEEviT_T0_T2_T3_T4_T5_ --------------------------
	.section	.nv.info._ZN2at6native27unrolled_elementwise_kernelIZZZNS0_66_GLOBAL__N__d53a5ca4_28_ActivationLeakyReluKernel_cu_9e10b42f_310426leaky_relu_backward_kernelERNS_18TensorIteratorBaseERKN3c106ScalarEENKUlvE_clEvENKUlvE_clEvEUlddE_St5arrayIPcLm3EELi4E23TrivialOffsetCalculatorILi2EjESF_ILi1EjENS0_6memory12LoadWithCastILi2EEENSI_13StoreWithCastILi1EEEEEviT_T0_T2_T3_T4_T5_,"",@"SHT_CUDA_INFO"
	.sectionflags	@""
	.align	4


	//----- nvinfo : EIATTR_CUDA_API_VERSION
	.align		4
        /*0000*/ 	.byte	0x04, 0x37
        /*0002*/ 	.short	(.L_833 - .L_832)
.L_832:
        /*0004*/ 	.word	0x00000082


	//----- nvinfo : EIATTR_KPARAM_INFO
	.align		4
.L_833:
        /*0008*/ 	.byte	0x04, 0x17
        /*000a*/ 	.short	(.L_835 - .L_834)
.L_834:
        /*000c*/ 	.word	0x00000000
        /*0010*/ 	.short	0x0006
        /*0012*/ 	.short	0x0040
        /*0014*/ 	.byte	0x00, 0xf0, 0x21, 0x00


	//----- nvinfo : EIATTR_KPARAM_INFO
	.align		4
.L_835:
        /*0018*/ 	.byte	0x04, 0x17
        /*001a*/ 	.short	(.L_837 - .L_836)
.L_836:
        /*001c*/ 	.word	0x00000000
        /*0020*/ 	.short	0x0005
        /*0022*/ 	.short	0x0034
        /*0024*/ 	.byte	0x00, 0xf0, 0x31, 0x00


	//----- nvinfo : EIATTR_KPARAM_INFO
	.align		4
.L_837:
        /*0028*/ 	.byte	0x04, 0x17
        /*002a*/ 	.short	(.L_839 - .L_838)
.L_838:
        /*002c*/ 	.word	0x00000000
        /*0030*/ 	.short	0x0004
        /*0032*/ 	.short	0x0031
        /*0034*/ 	.byte	0x00, 0xf0, 0x05, 0x00


	//----- nvinfo : EIATTR_KPARAM_INFO
	.align		4
.L_839:
        /*0038*/ 	.byte	0x04, 0x17
        /*003a*/ 	.short	(.L_841 - .L_840)
.L_840:
        /*003c*/ 	.word	0x00000000
        /*0040*/ 	.short	0x0003
        /*0042*/ 	.short	0x0030
        /*0044*/ 	.byte	0x00, 0xf0, 0x05, 0x00


	//----- nvinfo : EIATTR_KPARAM_INFO
	.align		4
.L_841:
        /*0048*/ 	.byte	0x04, 0x17
        /*004a*/ 	.short	(.L_843 - .L_842)
.L_842:
        /*004c*/ 	.word	0x00000000
        /*0050*/ 	.short	0x0002
        /*0052*/ 	.short	0x0018
        /*0054*/ 	.byte	0x00, 0xf0, 0x61, 0x00


	//----- nvinfo : EIATTR_KPARAM_INFO
	.align		4
.L_843:
        /*0058*/ 	.byte	0x04, 0x17
        /*005a*/ 	.short	(.L_845 - .L_844)
.L_844:
        /*005c*/ 	.word	0x00000000
        /*0060*/ 	.short	0x0001
        /*0062*/ 	.short	0x0008
        /*0064*/ 	.byte	0x00, 0xf0, 0x41, 0x00


	//----- nvinfo : EIATTR_KPARAM_INFO
	.align		4
.L_845:
        /*0068*/ 	.byte	0x04, 0x17
        /*006a*/ 	.short	(.L_847 - .L_846)
.L_846:
        /*006c*/ 	.word	0x00000000
        /*0070*/ 	.short	0x0000
        /*0072*/ 	.short	0x0000
        /*0074*/ 	.byte	0x00, 0xf0, 0x11, 0x00


	//----- nvinfo : EIATTR_SPARSE_MMA_MASK
	.align		4
.L_847:
        /*0078*/ 	.byte	0x03, 0x50
        /*007a*/ 	.short	0x0000


	//----- nvinfo : EIATTR_MAXREG_COUNT
	.align		4
        /*007c*/ 	.byte	0x03, 0x1b
        /*007e*/ 	.short	0x00ff


	//----- nvinfo : EIATTR_EXTERNS
	.align		4
        /*0080*/ 	.byte	0x04, 0x0f
        /*0082*/ 	.short	(.L_849 - .L_848)


	//   ....[0]....
	.align		4
.L_848:
        /*0084*/ 	.word	index@(__assertfail)


	//----- nvinfo : EIATTR_MERCURY_ISA_VERSION
	.align		4
.L_849:
        /*0088*/ 	.byte	0x03, 0x5f
        /*008a*/ 	.short	0x0101


	//----- nvinfo : EIATTR_SYSCALL_OFFSETS
	.align		4
        /*008c*/ 	.byte	0x04, 0x46
        /*008e*/ 	.short	(.L_851 - .L_850)


	//   ....[0]....
.L_850:
        /*0090*/ 	.word	0x00000fa0


	//   ....[1]....
        /*0094*/ 	.word	0x00001ec0


	//   ....[2]....
        /*0098*/ 	.word	0x00002e60


	//   ....[3]....
        /*009c*/ 	.word	0x00003d80


	//   ....[4]....
        /*00a0*/ 	.word	0x00004d30


	//   ....[5]....
        /*00a4*/ 	.word	0x00005c50


	//   ....[6]....
        /*00a8*/ 	.word	0x00006be0


	//   ....[7]....
        /*00ac*/ 	.word	0x00007b10


	//   ....[8]....
        /*00b0*/ 	.word	0x00008e20


	//   ....[9]....
        /*00b4*/ 	.word	0x00009fb0


	//   ....[10]....
        /*00b8*/ 	.word	0x0000b130


	//   ....[11]....
        /*00bc*/ 	.word	0x0000c2d0


	//----- nvinfo : EIATTR_EXIT_INSTR_OFFSETS
	.align		4
.L_851:
        /*00c0*/ 	.byte	0x04, 0x1c
        /*00c2*/ 	.short	(.L_853 - .L_852)


	//   ....[0]....
.L_852:
        /*00c4*/ 	.word	0x0000b1d0


	//   ....[1]....
        /*00c8*/ 	.word	0x0000b310


	//   ....[2]....
        /*00cc*/ 	.word	0x0000b350


	//   ....[3]....
        /*00d0*/ 	.word	0x0000b3e0


	//   ....[4]....
        /*00d4*/ 	.word	0x0000b410


	//   ....[5]....
        /*00d8*/ 	.word	0x0000b440


	//   ....[6]....
        /*00dc*/ 	.word	0x0000b510


	//   ....[7]....
        /*00e0*/ 	.word	0x0000b590


	//   ....[8]....
        /*00e4*/ 	.word	0x0000b670


	//   ....[9]....
        /*00e8*/ 	.word	0x0000b700


	//   ....[10]....
        /*00ec*/ 	.word	0x0000b720


	//   ....[11]....
        /*00f0*/ 	.word	0x0000b7e0


	//   ....[12]....
        /*00f4*/ 	.word	0x0000b810


	//   ....[13]....
        /*00f8*/ 	.word	0x0000b9e0


	//   ....[14]....
        /*00fc*/ 	.word	0x0000bb80


	//   ....[15]....
        /*0100*/ 	.word	0x0000bc00


	//   ....[16]....
        /*0104*/ 	.word	0x0000bcb0


	//   ....[17]....
        /*0108*/ 	.word	0x0000be70


	//   ....[18]....
        /*010c*/ 	.word	0x0000c030


	//   ....[19]....
        /*0110*/ 	.word	0x0000c1d0


	//   ....[20]....
        /*0114*/ 	.word	0x0000c2e0


	//   ....[21]....
        /*0118*/ 	.word	0x0000c310


	//   ....[22]....
        /*011c*/ 	.word	0x0000c340


	//----- nvinfo : EIATTR_MAX_THREADS
	.align		4
.L_853:
        /*0120*/ 	.byte	0x04, 0x05
        /*0122*/ 	.short	(.L_855 - .L_854)
.L_854:
        /*0124*/ 	.word	0x00000080
        /*0128*/ 	.word	0x00000001
        /*012c*/ 	.word	0x00000001


	//----- nvinfo : EIATTR_CRS_STACK_SIZE
	.align		4
.L_855:
        /*0130*/ 	.byte	0x04, 0x1e
        /*0132*/ 	.short	(.L_857 - .L_856)
.L_856:
        /*0134*/ 	.word	0x00000000


	//----- nvinfo : EIATTR_CBANK_PARAM_SIZE
	.align		4
.L_857:
        /*0138*/ 	.byte	0x03, 0x19
        /*013a*/ 	.short	0x0048


	//----- nvinfo : EIATTR_PARAM_CBANK
	.align		4
        /*013c*/ 	.byte	0x04, 0x0a
        /*013e*/ 	.short	(.L_859 - .L_858)
	.align		4
.L_858:
        /*0140*/ 	.word	index@(.nv.constant0._ZN2at6native27unrolled_elementwise_kernelIZZZNS0_66_GLOBAL__N__d53a5ca4_28_ActivationLeakyReluKernel_cu_9e10b42f_310426leaky_relu_backward_kernelERNS_18TensorIteratorBaseERKN3c106ScalarEENKUlvE_clEvENKUlvE_clEvEUlddE_St5arrayIPcLm3EELi4E23TrivialOffsetCalculatorILi2EjESF_ILi1EjENS0_6memory12LoadWithCastILi2EEENSI_13StoreWithCastILi1EEEEEviT_T0_T2_T3_T4_T5_)
        /*0144*/ 	.short	0x0210
        /*0146*/ 	.short	0x0048


	//----- nvinfo : EIATTR_SW_WAR
	.align		4
.L_859:
        /*0148*/ 	.byte	0x04, 0x36
        /*014a*/ 	.short	(.L_861 - .L_860)
.L_860:
        /*014c*/ 	.word	0x00000008
.L_861:


//--------------------- .nv.info._ZN2at6native18elementwise_kernelILi128ELi2EZNS0_22gpu_kernel_impl_nocastIZZZNS0_66_GLOBAL__N__d53a5ca4_28_ActivationLeakyReluKernel_cu_9e10b42f_310426leaky_relu_backward_kernelERNS_18TensorIteratorBaseERKN3c106ScalarEENKUlvE_clEvENKUlvE_clEvEUlddE_EEvS5_RKT_EUliE_EEviT1_ --------------------------
	.section	.nv.info._ZN2at6native18elementwise_kernelILi128ELi2EZNS0_22gpu_kernel_impl_nocastIZZZNS0_66_GLOBAL__N__d53a5ca4_28_ActivationLeakyReluKernel_cu_9e10b42f_310426leaky_relu_backward_kernelERNS_18TensorIteratorBaseERKN3c106ScalarEENKUlvE_clEvENKUlvE_clEvEUlddE_EEvS5_RKT_EUliE_EEviT1_,"",@"SHT_CUDA_INFO"
	.sectionflags	@""
	.align	4


	//----- nvinfo : EIATTR_CUDA_API_VERSION
	.align		4
        /*0000*/ 	.byte	0x04, 0x37
        /*0002*/ 	.short	(.L_863 - .L_862)
.L_862:
        /*0004*/ 	.word	0x00000082


	//----- nvinfo : EIATTR_KPARAM_INFO
	.align		4
.L_863:
        /*0008*/ 	.byte	0x04, 0x17
        /*000a*/ 	.short	(.L_865 - .L_864)
.L_864:
        /*000c*/ 	.word	0x00000000
        /*0010*/ 	.short	0x0001
        /*0012*/ 	.short	0x0008
        /*0014*/ 	.byte	0x00, 0xf0, 0x41, 0x0a


	//----- nvinfo : EIATTR_KPARAM_INFO
	.align		4
.L_865:
        /*0018*/ 	.byte	0x04, 0x17
        /*001a*/ 	.short	(.L_867 - .L_866)
.L_866:
        /*001c*/ 	.word	0x00000000
        /*0020*/ 	.short	0x0000
        /*0022*/ 	.short	0x0000
        /*0024*/ 	.byte	0x00, 0xf0, 0x11, 0x00


	//----- nvinfo : EIATTR_SPARSE_MMA_MASK
	.align		4
.L_867:
        /*0028*/ 	.byte	0x03, 0x50
        /*002a*/ 	.short	0x0000


	//----- nvinfo : EIATTR_MAXREG_COUNT
	.align		4
        /*002c*/ 	.byte	0x03, 0x1b
        /*002e*/ 	.short	0x0080


	//----- nvinfo : EIATTR_MERCURY_ISA_VERSION
	.align		4
        /*0030*/ 	.byte	0x03, 0x5f
        /*0032*/ 	.short	0x0101


	//----- nvinfo : EIATTR_EXIT_INSTR_OFFSETS
	.align		4
        /*0034*/ 	.byte	0x04, 0x1c
        /*0036*/ 	.short	(.L_869 - .L_868)


	//   ....[0]....
.L_868:
        /*0038*/ 	.word	0x000017f0


	//   ....[1]....
        /*003c*/ 	.word	0x00002f20


	//----- nvinfo : EIATTR_MAX_THREADS
	.align		4
.L_869:
        /*0040*/ 	.byte	0x04, 0x05
        /*0042*/ 	.short	(.L_871 - .L_870)
.L_870:
        /*0044*/ 	.word	0x00000080
        /*0048*/ 	.word	0x00000001
        /*004c*/ 	.word	0x00000001


	//----- nvinfo : EIATTR_CRS_STACK_SIZE
	.align		4
.L_871:
        /*0050*/ 	.byte	0x04, 0x1e
        /*0052*/ 	.short	(.L_873 - .L_872)
.L_872:
        /*0054*/ 	.word	0x00000000


	//----- nvinfo : EIATTR_CBANK_PARAM_SIZE
	.align		4
.L_873:
        /*0058*/ 	.byte	0x03, 0x19
        /*005a*/ 	.short	0x0298


	//----- nvinfo : EIATTR_PARAM_CBANK
	.align		4
        /*005c*/ 	.byte	0x04, 0x0a
        /*005e*/ 	.short	(.L_875 - .L_874)
	.align		4
.L_874:
        /*0060*/ 	.word	index@(.nv.constant0._ZN2at6native18elementwise_kernelILi128ELi2EZNS0_22gpu_kernel_impl_nocastIZZZNS0_66_GLOBAL__N__d53a5ca4_28_ActivationLeakyReluKernel_cu_9e10b42f_310426leaky_relu_backward_kernelERNS_18TensorIteratorBaseERKN3c106ScalarEENKUlvE_clEvENKUlvE_clEvEUlddE_EEvS5_RKT_EUliE_EEviT1_)
        /*0064*/ 	.short	0x0210
        /*0066*/ 	.short	0x0298


	//----- nvinfo : EIATTR_SW_WAR
	.align		4
.L_875:
        /*0068*/ 	.byte	0x04, 0x36
        /*006a*/ 	.short	(.L_877 - .L_876)
.L_876:
        /*006c*/ 	.word	0x00000008
.L_877:


//--------------------- .nv.info._ZN2at6native27unrolled_elementwise_kernelIZZZNS0_66_GLOBAL__N__d53a5ca4_28_ActivationLeakyReluKernel_cu_9e10b42f_310426leaky_relu_backward_kernelERNS_18TensorIteratorBaseERKN3c106ScalarEENKUlvE_clEvENKUlvE_clEvEUlddE_St5arrayIPcLm3EELi4E23TrivialOffsetCalculatorILi2EjESF_ILi1EjENS0_6memory15LoadWithoutCastENSI_16StoreWithoutCastEEEviT_T0_T2_T3_T4_T5_ --------------------------
	.section	.nv.info._ZN2at6native27unrolled_elementwise_kernelIZZZNS0_66_GLOBAL__N__d53a5ca4_28_ActivationLeakyReluKernel_cu_9e10b42f_310426leaky_relu_backward_kernelERNS_18TensorIteratorBaseERKN3c106ScalarEENKUlvE_clEvENKUlvE_clEvEUlddE_St5arrayIPcLm3EELi4E23TrivialOffsetCalculatorILi2EjESF_ILi1EjENS0_6memory15LoadWithoutCastENSI_16StoreWithoutCastEEEviT_T0_T2_T3_T4_T5_,"",@"SHT_CUDA_INFO"
	.sectionflags	@""
	.align	4


	//----- nvinfo : EIATTR_CUDA_API_VERSION
	.align		4
        /*0000*/ 	.byte	0x04, 0x37
        /*0002*/ 	.short	(.L_879 - .L_878)
.L_878:
        /*0004*/ 	.word	0x00000082


	//----- nvinfo : EIATTR_KPARAM_INFO
	.align		4
.L_879:
        /*0008*/ 	.byte	0x04, 0x17
        /*000a*/ 	.short	(.L_881 - .L_880)
.L_880:
        /*000c*/ 	.word	0x00000000
        /*0010*/ 	.short	0x0006
        /*0012*/ 	.short	0x0033
        /*0014*/ 	.byte	0x00, 0xf0, 0x05, 0x00


	//----- nvinfo : EIATTR_KPARAM_INFO
	.align		4
.L_881:
        /*0018*/ 	.byte	0x04, 0x17
        /*001a*/ 	.short	(.L_883 - .L_882)
.L_882:
        /*001c*/ 	.word	0x00000000
        /*0020*/ 	.short	0x0005
        /*0022*/ 	.short	0x0032
        /*0024*/ 	.byte	0x00, 0xf0, 0x05, 0x00


	//----- nvinfo : EIATTR_KPARAM_INFO
	.align		4
.L_883:
        /*0028*/ 	.byte	0x04, 0x17
        /*002a*/ 	.short	(.L_885 - .L_884)
.L_884:
        /*002c*/ 	.word	0x00000000
        /*0030*/ 	.short	0x0004
        /*0032*/ 	.short	0x0031
        /*0034*/ 	.byte	0x00, 0xf0, 0x05, 0x00


	//----- nvinfo : EIATTR_KPARAM_INFO
	.align		4
.L_885:
        /*0038*/ 	.byte	0x04, 0x17
        /*003a*/ 	.short	(.L_887 - .L_886)
.L_886:
        /*003c*/ 	.word	0x00000000
        /*0040*/ 	.short	0x0003
        /*0042*/ 	.short	0x0030
        /*0044*/ 	.byte	0x00, 0xf0, 0x05, 0x00


	//----- nvinfo : EIATTR_KPARAM_INFO
	.align		4
.L_887:
        /*0048*/ 	.byte	0x04, 0x17
        /*004a*/ 	.short	(.L_889 - .L_888)
.L_888:
        /*004c*/ 	.word	0x00000000
        /*0050*/ 	.short	0x0002
        /*0052*/ 	.short	0x0018
        /*0054*/ 	.byte	0x00, 0xf0, 0x61, 0x00


	//----- nvinfo : EIATTR_KPARAM_INFO
	.align		4
.L_889:
        /*0058*/ 	.byte	0x04, 0x17
        /*005a*/ 	.short	(.L_891 - .L_890)
.L_890:
        /*005c*/ 	.word	0x00000000
        /*0060*/ 	.short	0x0001
        /*0062*/ 	.short	0x0008
        /*0064*/ 	.byte	0x00, 0xf0, 0x41, 0x00


	//----- nvinfo : EIATTR_KPARAM_INFO
	.align		4
.L_891:
        /*0068*/ 	.byte	0x04, 0x17
        /*006a*/ 	.short	(.L_893 - .L_892)
.L_892:
        /*006c*/ 	.word	0x00000000
        /*0070*/ 	.short	0x0000
        /*0072*/ 	.short	0x0000
        /*0074*/ 	.byte	0x00, 0xf0, 0x11, 0x00


	//----- nvinfo : EIATTR_SPARSE_MMA_MASK
	.align		4
.L_893:
        /*0078*/ 	.byte	0x03, 0x50
        /*007a*/ 	.short	0x0000


	//----- nvinfo : EIATTR_MAXREG_COUNT
	.align		4
        /*007c*/ 	.byte	0x03, 0x1b
        /*007e*/ 	.short	0x00ff


	//----- nvinfo : EIATTR_MERCURY_ISA_VERSION
	.align		4
        /*0080*/ 	.byte	0x03, 0x5f
        /*0082*/ 	.short	0x0101


	//----- nvinfo : EIATTR_EXIT_INSTR_OFFSETS
	.align		4
        /*0084*/ 	.byte	0x04, 0x1c
        /*0086*/ 	.short	(.L_895 - .L_894)


	//   ....[0]....
.L_894:
        /*0088*/ 	.word	0x00000550


	//   ....[1]....
        /*008c*/ 	.word	0x000005e0


	//----- nvinfo : EIATTR_MAX_THREADS
	.align		4
.L_895:
        /*0090*/ 	.byte	0x04, 0x05
        /*0092*/ 	.short	(.L_897 - .L_896)
.L_896:
        /*0094*/ 	.word	0x00000080
        /*0098*/ 	.word	0x00000001
        /*009c*/ 	.word	0x00000001


	//----- nvinfo : EIATTR_CRS_STACK_SIZE
	.align		4
.L_897:
        /*00a0*/ 	.byte	0x04, 0x1e
        /*00a2*/ 	.short	(.L_899 - .L_898)
.L_898:
        /*00a4*/ 	.word	0x00000000


	//----- nvinfo : EIATTR_CBANK_PARAM_SIZE
	.align		4
.L_899:
        /*00a8*/ 	.byte	0x03, 0x19
        /*00aa*/ 	.short	0x0034


	//----- nvinfo : EIATTR_PARAM_CBANK
	.align		4
        /*00ac*/ 	.byte	0x04, 0x0a
        /*00ae*/ 	.short	(.L_901 - .L_900)
	.align		4
.L_900:
        /*00b0*/ 	.word	index@(.nv.constant0._ZN2at6native27unrolled_elementwise_kernelIZZZNS0_66_GLOBAL__N__d53a5ca4_28_ActivationLeakyReluKernel_cu_9e10b42f_310426leaky_relu_backward_kernelERNS_18TensorIteratorBaseERKN3c106ScalarEENKUlvE_clEvENKUlvE_clEvEUlddE_St5arrayIPcLm3EELi4E23TrivialOffsetCalculatorILi2EjESF_ILi1EjENS0_6memory15LoadWithoutCastENSI_16StoreWithoutCastEEEviT_T0_T2_T3_T4_T5_)
        /*00b4*/ 	.short	0x0210
        /*00b6*/ 	.short	0x0034


	//----- nvinfo : EIATTR_SW_WAR
	.align		4
.L_901:
        /*00b8*/ 	.byte	0x04, 0x36
        /*00ba*/ 	.short	(.L_903 - .L_902)
.L_902:
        /*00bc*/ 	.word	0x00000008
.L_903:


//--------------------- .nv.info._ZN2at6native29vectorized_elementwise_kernelILi2EZZZNS0_66_GLOBAL__N__d53a5ca4_28_ActivationLeakyReluKernel_cu_9e10b42f_310426leaky_relu_backward_kernelERNS_18TensorIteratorBaseERKN3c106ScalarEENKUlvE_clEvENKUlvE_clEvEUlddE_St5arrayIPcLm3EEEEviT0_T1_ --------------------------
	.section	.nv.info._ZN2at6native29vectorized_elementwise_kernelILi2EZZZNS0_66_GLOBAL__N__d53a5ca4_28_ActivationLeakyReluKernel_cu_9e10b42f_310426leaky_relu_backward_kernelERNS_18TensorIteratorBaseERKN3c106ScalarEENKUlvE_clEvENKUlvE_clEvEUlddE_St5arrayIPcLm3EEEEviT0_T1_,"",@"SHT_CUDA_INFO"
	.sectionflags	@""
	.align	4


	//----- nvinfo : EIATTR_CUDA_API_VERSION
	.align		4
        /*0000*/ 	.byte	0x04, 0x37
        /*0002*/ 	.short	(.L_905 - .L_904)
.L_904:
        /*0004*/ 	.word	0x00000082


	//----- nvinfo : EIATTR_KPARAM_INFO
	.align		4
.L_905:
        /*0008*/ 	.byte	0x04, 0x17
        /*000a*/ 	.short	(.L_907 - .L_906)
.L_906:
        /*000c*/ 	.word	0x00000000
        /*0010*/ 	.short	0x0002
        /*0012*/ 	.short	0x0018
        /*0014*/ 	.byte	0x00, 0xf0, 0x61, 0x00


	//----- nvinfo : EIATTR_KPARAM_INFO
	.align		4
.L_907:
        /*0018*/ 	.byte	0x04, 0x17
        /*001a*/ 	.short	(.L_909 - .L_908)
.L_908:
        /*001c*/ 	.word	0x00000000
        /*0020*/ 	.short	0x0001
        /*0022*/ 	.short	0x0008
        /*0024*/ 	.byte	0x00, 0xf0, 0x41, 0x00


	//----- nvinfo : EIATTR_KPARAM_INFO
	.align		4
.L_909:
        /*0028*/ 	.byte	0x04, 0x17
        /*002a*/ 	.short	(.L_911 - .L_910)
.L_910:
        /*002c*/ 	.word	0x00000000
        /*0030*/ 	.short	0x0000
        /*0032*/ 	.short	0x0000
        /*0034*/ 	.byte	0x00, 0xf0, 0x11, 0x00


	//----- nvinfo : EIATTR_SPARSE_MMA_MASK
	.align		4
.L_911:
        /*0038*/ 	.byte	0x03, 0x50
        /*003a*/ 	.short	0x0000


	//----- nvinfo : EIATTR_MAXREG_COUNT
	.align		4
        /*003c*/ 	.byte	0x03, 0x1b
        /*003e*/ 	.short	0x00ff


	//----- nvinfo : EIATTR_MERCURY_ISA_VERSION
	.align		4
        /*0040*/ 	.byte	0x03, 0x5f
        /*0042*/ 	.short	0x0101


	//----- nvinfo : EIATTR_EXIT_INSTR_OFFSETS
	.align		4
        /*0044*/ 	.byte	0x04, 0x1c
        /*0046*/ 	.short	(.L_913 - .L_912)


	//   ....[0]....
.L_912:
        /*0048*/ 	.word	0x000004f0


	//   ....[1]....
        /*004c*/ 	.word	0x00001000


	//   ....[2]....
        /*0050*/ 	.word	0x00001050


	//----- nvinfo : EIATTR_MAX_THREADS
	.align		4
.L_913:
        /*0054*/ 	.byte	0x04, 0x05
        /*0056*/ 	.short	(.L_915 - .L_914)
.L_914:
        /*0058*/ 	.word	0x00000080
        /*005c*/ 	.word	0x00000001
        /*0060*/ 	.word	0x00000001


	//----- nvinfo : EIATTR_CRS_STACK_SIZE
	.align		4
.L_915:
        /*0064*/ 	.byte	0x04, 0x1e
        /*0066*/ 	.short	(.L_917 - .L_916)
.L_916:
        /*0068*/ 	.word	0x00000000


	//----- nvinfo : EIATTR_CBANK_PARAM_SIZE
	.align		4
.L_917:
        /*006c*/ 	.byte	0x03, 0x19
        /*006e*/ 	.short	0x0030


	//----- nvinfo : EIATTR_PARAM_CBANK
	.align		4
        /*0070*/ 	.byte	0x04, 0x0a
        /*0072*/ 	.short	(.L_919 - .L_918)
	.align		4
.L_918:
        /*0074*/ 	.word	index@(.nv.constant0._ZN2at6native29vectorized_elementwise_kernelILi2EZZZNS0_66_GLOBAL__N__d53a5ca4_28_ActivationLeakyReluKernel_cu_9e10b42f_310426leaky_relu_backward_kernelERNS_18TensorIteratorBaseERKN3c106ScalarEENKUlvE_clEvENKUlvE_clEvEUlddE_St5arrayIPcLm3EEEEviT0_T1_)
        /*0078*/ 	.short	0x0210
        /*007a*/ 	.short	0x0030


	//----- nvinfo : EIATTR_SW_WAR
	.align		4
.L_919:
        /*007c*/ 	.byte	0x04, 0x36
        /*007e*/ 	.short	(.L_921 - .L_920)
.L_920:
        /*0080*/ 	.word	0x00000008
.L_921:


//--------------------- .nv.info._ZN2at6native29vectorized_elementwise_kernelILi4EZZZNS0_66_GLOBAL__N__d53a5ca4_28_ActivationLeakyReluKernel_cu_9e10b42f_310426leaky_relu_backward_kernelERNS_18TensorIteratorBaseERKN3c106ScalarEENKUlvE_clEvENKUlvE_clEvEUlddE_St5arrayIPcLm3EEEEviT0_T1_ --------------------------
	.section	.nv.info._ZN2at6native29vectorized_elementwise_kernelILi4EZZZNS0_66_GLOBAL__N__d53a5ca4_28_ActivationLeakyReluKernel_cu_9e10b42f_310426leaky_relu_backward_kernelERNS_18TensorIteratorBaseERKN3c106ScalarEENKUlvE_clEvENKUlvE_clEvEUlddE_St5arrayIPcLm3EEEEviT0_T1_,"",@"SHT_CUDA_INFO"
	.sectionflags	@""
	.align	4


	//----- nvinfo : EIATTR_CUDA_API_VERSION
	.align		4
        /*0000*/ 	.byte	0x04, 0x37
        /*0002*/ 	.short	(.L_923 - .L_922)
.L_922:
        /*0004*/ 	.word	0x00000082


	//----- nvinfo : EIATTR_KPARAM_INFO
	.align		4
.L_923:
        /*0008*/ 	.byte	0x04, 0x17
        /*000a*/ 	.short	(.L_925 - .L_924)
.L_924:
        /*000c*/ 	.word	0x00000000
        /*0010*/ 	.short	0x0002
        /*0012*/ 	.short	0x0018
        /*0014*/ 	.byte	0x00, 0xf0, 0x61, 0x00


	//----- nvinfo : EIATTR_KPARAM_INFO
	.align		4
.L_925:
        /*0018*/ 	.byte	0x04, 0x17
        /*001a*/ 	.short	(.L_927 - .L_926)
.L_926:
        /*001c*/ 	.word	0x00000000
        /*0020*/ 	.short	0x0001
        /*0022*/ 	.short	0x0008
        /*0024*/ 	.byte	0x00, 0xf0, 0x41, 0x00


	//----- nvinfo : EIATTR_KPARAM_INFO
	.align		4
.L_927:
        /*0028*/ 	.byte	0x04, 0x17
        /*002a*/ 	.short	(.L_929 - .L_928)
.L_928:
        /*002c*/ 	.word	0x00000000
        /*0030*/ 	.short	0x0000
        /*0032*/ 	.short	0x0000
        /*0034*/ 	.byte	0x00, 0xf0, 0x11, 0x00


	//----- nvinfo : EIATTR_SPARSE_MMA_MASK
	.align		4
.L_929:
        /*0038*/ 	.byte	0x03, 0x50
        /*003a*/ 	.short	0x0000


	//----- nvinfo : EIATTR_MAXREG_COUNT
	.align		4
        /*003c*/ 	.byte	0x03, 0x1b
        /*003e*/ 	.short	0x00ff


	//----- nvinfo : EIATTR_MERCURY_ISA_VERSION
	.align		4
        /*0040*/ 	.byte	0x03, 0x5f
        /*0042*/ 	.short	0x0101


	//----- nvinfo : EIATTR_EXIT_INSTR_OFFSETS
	.align		4
        /*0044*/ 	.byte	0x04, 0x1c
        /*0046*/ 	.short	(.L_931 - .L_930)


	//   ....[0]....
.L_930:
        /*0048*/ 	.word	0x000004f0


	//   ....[1]....
        /*004c*/ 	.word	0x00001000


	//   ....[2]....
        /*0050*/ 	.word	0x00001050


	//----- nvinfo : EIATTR_MAX_THREADS
	.align		4
.L_931:
        /*0054*/ 	.byte	0x04, 0x05
        /*0056*/ 	.short	(.L_933 - .L_932)
.L_932:
        /*0058*/ 	.word	0x00000080
        /*005c*/ 	.word	0x00000001
        /*0060*/ 	.word	0x00000001


	//----- nvinfo : EIATTR_CRS_STACK_SIZE
	.align		4
.L_933:
        /*0064*/ 	.byte	0x04, 0x1e
        /*0066*/ 	.short	(.L_935 - .L_934)
.L_934:
        /*0068*/ 	.word	0x00000000


	//----- nvinfo : EIATTR_CBANK_PARAM_SIZE
	.align		4
.L_935:
        /*006c*/ 	.byte	0x03, 0x19
        /*006e*/ 	.short	0x0030


	//----- nvinfo : EIATTR_PARAM_CBANK
	.align		4
        /*0070*/ 	.byte	0x04, 0x0a
        /*0072*/ 	.short	(.L_937 - .L_936)
	.align		4
.L_936:
        /*0074*/ 	.word	index@(.nv.constant0._ZN2at6native29vectorized_elementwise_kernelILi4EZZZNS0_66_GLOBAL__N__d53a5ca4_28_ActivationLeakyReluKernel_cu_9e10b42f_310426leaky_relu_backward_kernelERNS_18TensorIteratorBaseERKN3c106ScalarEENKUlvE_clEvENKUlvE_clEvEUlddE_St5arrayIPcLm3EEEEviT0_T1_)
        /*0078*/ 	.short	0x0210
        /*007a*/ 	.short	0x0030


	//----- nvinfo : EIATTR_SW_WAR
	.align		4
.L_937:
        /*007c*/ 	.byte	0x04, 0x36
        /*007e*/ 	.short	(.L_939 - .L_938)
.L_938:
        /*0080*/ 	.word	0x00000008
.L_939:


//--------------------- .nv.info._ZN2at6native29vectorized_elementwise_kernelILi8EZZZNS0_66_GLOBAL__N__d53a5ca4_28_ActivationLeakyReluKernel_cu_9e10b42f_310426leaky_relu_backward_kernelERNS_18TensorIteratorBaseERKN3c106ScalarEENKUlvE_clEvENKUlvE_clEvEUlddE_St5arrayIPcLm3EEEEviT0_T1_ --------------------------
	.section	.nv.info._ZN2at6native29vectorized_elementwise_kernelILi8EZZZNS0_66_GLOBAL__N__d53a5ca4_28_ActivationLeakyReluKernel_cu_9e10b42f_310426leaky_relu_backward_kernelERNS_18TensorIteratorBaseERKN3c106ScalarEENKUlvE_clEvENKUlvE_clEvEUlddE_St5arrayIPcLm3EEEEviT0_T1_,"",@"SHT_CUDA_INFO"
	.sectionflags	@""
	.align	4


	//----- nvinfo : EIATTR_CUDA_API_VERSION
	.align		4
        /*0000*/ 	.byte	0x04, 0x37
        /*0002*/ 	.short	(.L_941 - .L_940)
.L_940:
        /*0004*/ 	.word	0x00000082


	//----- nvinfo : EIATTR_KPARAM_INFO
	.align		4
.L_941:
        /*0008*/ 	.byte	0x04, 0x17
        /*000a*/ 	.short	(.L_943 - .L_942)
.L_942:
        /*000c*/ 	.word	0x00000000
        /*0010*/ 	.short	0x0002
        /*0012*/ 	.short	0x0018
        /*0014*/ 	.byte	0x00, 0xf0, 0x61, 0x00


	//----- nvinfo : EIATTR_KPARAM_INFO
	.align		4
.L_943:
        /*0018*/ 	.byte	0x04, 0x17
        /*001a*/ 	.short	(.L_945 - .L_944)
.L_944:
        /*001c*/ 	.word	0x00000000
        /*0020*/ 	.short	0x0001
        /*0022*/ 	.short	0x0008
        /*0024*/ 	.byte	0x00, 0xf0, 0x41, 0x00


	//----- nvinfo : EIATTR_KPARAM_INFO
	.align		4
.L_945:
        /*0028*/ 	.byte	0x04, 0x17
        /*002a*/ 	.short	(.L_947 - .L_946)
.L_946:
        /*002c*/ 	.word	0x00000000
        /*0030*/ 	.short	0x0000
        /*0032*/ 	.short	0x0000
        /*0034*/ 	.byte	0x00, 0xf0, 0x11, 0x00


	//----- nvinfo : EIATTR_SPARSE_MMA_MASK
	.align		4
.L_947:
        /*0038*/ 	.byte	0x03, 0x50
        /*003a*/ 	.short	0x0000


	//----- nvinfo : EIATTR_MAXREG_COUNT
	.align		4
        /*003c*/ 	.byte	0x03, 0x1b
        /*003e*/ 	.short	0x00ff


	//----- nvinfo : EIATTR_MERCURY_ISA_VERSION
	.align		4
        /*0040*/ 	.byte	0x03, 0x5f
        /*0042*/ 	.short	0x0101


	//----- nvinfo : EIATTR_EXIT_INSTR_OFFSETS
	.align		4
        /*0044*/ 	.byte	0x04, 0x1c
        /*0046*/ 	.short	(.L_949 - .L_948)


	//   ....[0]....
.L_948:
        /*0048*/ 	.word	0x000004f0


	//   ....[1]....
        /*004c*/ 	.word	0x00001000


	//   ....[2]....
        /*0050*/ 	.word	0x00001050


	//----- nvinfo : EIATTR_MAX_THREADS
	.align		4
.L_949:
        /*0054*/ 	.byte	0x04, 0x05
        /*0056*/ 	.short	(.L_951 - .L_950)
.L_950:
        /*0058*/ 	.word	0x00000080
        /*005c*/ 	.word	0x00000001
        /*0060*/ 	.word	0x00000001


	//----- nvinfo : EIATTR_CRS_STACK_SIZE
	.align		4
.L_951:
        /*0064*/ 	.byte	0x04, 0x1e
        /*0066*/ 	.short	(.L_953 - .L_952)
.L_952:
        /*0068*/ 	.word	0x00000000


	//----- nvinfo : EIATTR_CBANK_PARAM_SIZE
	.align		4
.L_953:
        /*006c*/ 	.byte	0x03, 0x19
        /*006e*/ 	.short	0x0030


	//----- nvinfo : EIATTR_PARAM_CBANK
	.align		4
        /*0070*/ 	.byte	0x04, 0x0a
        /*0072*/ 	.short	(.L_955 - .L_954)
	.align		4
.L_954:
        /*0074*/ 	.word	index@(.nv.constant0._ZN2at6native29vectorized_elementwise_kernelILi8EZZZNS0_66_GLOBAL__N__d53a5ca4_28_ActivationLeakyReluKernel_cu_9e10b42f_310426leaky_relu_backward_kernelERNS_18TensorIteratorBaseERKN3c106ScalarEENKUlvE_clEvENKUlvE_clEvEUlddE_St5arrayIPcLm3EEEEviT0_T1_)
        /*0078*/ 	.short	0x0210
        /*007a*/ 	.short	0x0030


	//----- nvinfo : EIATTR_SW_WAR
	.align		4
.L_955:
        /*007c*/ 	.byte	0x04, 0x36
        /*007e*/ 	.short	(.L_957 - .L_956)
.L_956:
        /*0080*/ 	.word	0x00000008
.L_957:


//--------------------- .nv.info._ZN2at6native18elementwise_kernelILi128ELi4EZNS0_15gpu_kernel_implIZZZNS0_66_GLOBAL__N__d53a5ca4_28_ActivationLeakyReluKernel_cu_9e10b42f_310417leaky_relu_kernelERNS_18TensorIteratorBaseERKN3c106ScalarEENKUlvE_clEvENKUlvE2_clEvEUlNS6_8BFloat16EE_EEvS5_RKT_EUliE_EEviT1_ --------------------------
	.section	.nv.info._ZN2at6native18elementwise_kernelILi128ELi4EZNS0_15gpu_kernel_implIZZZNS0_66_GLOBAL__N__d53a5ca4_28_ActivationLeakyReluKernel_cu_9e10b42f_310417leaky_relu_kernelERNS_18TensorIteratorBaseERKN3c106ScalarEENKUlvE_clEvENKUlvE2_clEvEUlNS6_8BFloat16EE_EEvS5_RKT_EUliE_EEviT1_,"",@"SHT_CUDA_INFO"
	.sectionflags	@""
	.align	4


	//----- nvinfo : EIATTR_CUDA_API_VERSION
	.align		4
        /*0000*/ 	.byte	0x04, 0x37
        /*0002*/ 	.short	(.L_959 - .L_958)
.L_958:
        /*0004*/ 	.word	0x00000082


	//----- nvinfo : EIATTR_KPARAM_INFO
	.align		4
.L_959:
        /*0008*/ 	.byte	0x04, 0x17
        /*000a*/ 	.short	(.L_961 - .L_960)
.L_960:
        /*000c*/ 	.word	0x00000000
        /*0010*/ 	.short	0x0001
        /*0012*/ 	.short	0x0008
        /*0014*/ 	.byte	0x00, 0xf0, 0xa1, 0x08


	//----- nvinfo : EIATTR_KPARAM_INFO
	.align		4
.L_961:
        /*0018*/ 	.byte	0x04, 0x17
        /*001a*/ 	.short	(.L_963 - .L_962)
.L_962:
        /*001c*/ 	.word	0x00000000
        /*0020*/ 	.short	0x0000
        /*0022*/ 	.short	0x0000
        /*0024*/ 	.byte	0x00, 0xf0, 0x11, 0x00


	//----- nvinfo : EIATTR_SPARSE_MMA_MASK
	.align		4
.L_963:
        /*0028*/ 	.byte	0x03, 0x50
        /*002a*/ 	.short	0x0000


	//----- nvinfo : EIATTR_MAXREG_COUNT
	.align		4
        /*002c*/ 	.byte	0x03, 0x1b
        /*002e*/ 	.short	0x0080


	//----- nvinfo : EIATTR_EXTERNS
	.align		4
        /*0030*/ 	.byte	0x04, 0x0f
        /*0032*/ 	.short	(.L_965 - .L_964)


	//   ....[0]....
	.align		4
.L_964:
        /*0034*/ 	.word	index@(__assertfail)


	//----- nvinfo : EIATTR_MERCURY_ISA_VERSION
	.align		4
.L_965:
        /*0038*/ 	.byte	0x03, 0x5f
        /*003a*/ 	.short	0x0101


	//----- nvinfo : EIATTR_SYSCALL_OFFSETS
	.align		4
        /*003c*/ 	.byte	0x04, 0x46
        /*003e*/ 	.short	(.L_967 - .L_966)


	//   ....[0]....
.L_966:
        /*0040*/ 	.word	0x000022e0


	//   ....[1]....
        /*0044*/ 	.word	0x00003290


	//   ....[2]....
        /*0048*/ 	.word	0x000055c0


	//   ....[3]....
        /*004c*/ 	.word	0x00006570


	//   ....[4]....
        /*0050*/ 	.word	0x00008890


	//   ....[5]....
        /*0054*/ 	.word	0x00009840


	//   ....[6]....
        /*0058*/ 	.word	0x0000bb50


	//   ....[7]....
        /*005c*/ 	.word	0x0000cb00


	//----- nvinfo : EIATTR_EXIT_INSTR_OFFSETS
	.align		4
.L_967:
        /*0060*/ 	.byte	0x04, 0x1c
        /*0062*/ 	.short	(.L_969 - .L_968)


	//   ....[0]....
.L_968:
        /*0064*/ 	.word	0x00009910


	//   ....[1]....
        /*0068*/ 	.word	0x0000bd30


	//   ....[2]....
        /*006c*/ 	.word	0x0000bd70


	//   ....[3]....
        /*0070*/ 	.word	0x0000be10


	//   ....[4]....
        /*0074*/ 	.word	0x0000be50


	//   ....[5]....
        /*0078*/ 	.word	0x0000be90


	//   ....[6]....
        /*007c*/ 	.word	0x0000bf20


	//   ....[7]....
        /*0080*/ 	.word	0x0000bf60


	//   ....[8]....
        /*0084*/ 	.word	0x0000c000


	//   ....[9]....
        /*0088*/ 	.word	0x0000c050


	//   ....[10]....
        /*008c*/ 	.word	0x0000c0a0


	//   ....[11]....
        /*0090*/ 	.word	0x0000c170


	//   ....[12]....
        /*0094*/ 	.word	0x0000c1d0


	//   ....[13]....
        /*0098*/ 	.word	0x0000c360


	//   ....[14]....
        /*009c*/ 	.word	0x0000c4c0


	//   ....[15]....
        /*00a0*/ 	.word	0x0000c4e0


	//   ....[16]....
        /*00a4*/ 	.word	0x0000c5a0


	//   ....[17]....
        /*00a8*/ 	.word	0x0000c720


	//   ....[18]....
        /*00ac*/ 	.word	0x0000c8a0


	//   ....[19]....
        /*00b0*/ 	.word	0x0000ca00


	//   ....[20]....
        /*00b4*/ 	.word	0x0000cb10


	//   ....[21]....
        /*00b8*/ 	.word	0x0000cb50


	//   ....[22]....
        /*00bc*/ 	.word	0x0000cb90


	//----- nvinfo : EIATTR_MAX_THREADS
	.align		4
.L_969:
        /*00c0*/ 	.byte	0x04, 0x05
        /*00c2*/ 	.short	(.L_971 - .L_970)
.L_970:
        /*00c4*/ 	.word	0x00000080
        /*00c8*/ 	.word	0x00000001
        /*00cc*/ 	.word	0x00000001


	//----- nvinfo : EIATTR_CRS_STACK_SIZE
	.align		4
.L_971:
        /*00d0*/ 	.byte	0x04, 0x1e
        /*00d2*/ 	.short	(.L_973 - .L_972)
.L_972:
        /*00d4*/ 	.word	0x00000000


	//----- nvinfo : EIATTR_CBANK_PARAM_SIZE
	.align		4
.L_973:
        /*00d8*/ 	.byte	0x03, 0x19
        /*00da*/ 	.short	0x0230


	//----- nvinfo : EIATTR_PARAM_CBANK
	.align		4
        /*00dc*/ 	.byte	0x04, 0x0a
        /*00de*/ 	.short	(.L_975 - .L_974)
	.align		4
.L_974:
        /*00e0*/ 	.word	index@(.nv.constant0._ZN2at6native18elementwise_kernelILi128ELi4EZNS0_15gpu_kernel_implIZZZNS0_66_GLOBAL__N__d53a5ca4_28_ActivationLeakyReluKernel_cu_9e10b42f_310417leaky_relu_kernelERNS_18TensorIteratorBaseERKN3c106ScalarEENKUlvE_clEvENKUlvE2_clEvEUlNS6_8BFloat16EE_EEvS5_RKT_EUliE_EEviT1_)
        /*00e4*/ 	.short	0x0210
        /*00e6*/ 	.short	0x0230


	//----- nvinfo : EIATTR_SW_WAR
	.align		4
.L_975:
        /*00e8*/ 	.byte	0x04, 0x36
        /*00ea*/ 	.short	(.L_977 - .L_976)
.L_976:
        /*00ec*/ 	.word	0x00000008
.L_977:


//--------------------- .nv.info._ZN2at6native27unrolled_elementwise_kernelIZZZNS0_66_GLOBAL__N__d53a5ca4_28_ActivationLeakyReluKernel_cu_9e10b42f_310417leaky_relu_kernelERNS_18TensorIteratorBaseERKN3c106ScalarEENKUlvE_clEvENKUlvE2_clEvEUlNS5_8BFloat16EE_St5arrayIPcLm2EELi4E23TrivialOffsetCalculatorILi1EjESH_NS0_6memory12LoadWithCastILi1EEENSI_13StoreWithCastILi1EEEEEviT_T0_T2_T3_T4_T5_ --------------------------
	.section	.nv.info._ZN2at6native27unrolled_elementwise_kernelIZZZNS0_66_GLOBAL__N__d53a5ca4_28_ActivationLeakyReluKernel_cu_9e10b42f_310417leaky_relu_kernelERNS_18TensorIteratorBaseERKN3c106ScalarEENKUlvE_clEvENKUlvE2_clEvEUlNS5_8BFloat16EE_St5arrayIPcLm2EELi4E23TrivialOffsetCalculatorILi1EjESH_NS0_6memory12LoadWithCastILi1EEENSI_13StoreWithCastILi1EEEEEviT_T0_T2_T3_T4_T5_,"",@"SHT_CUDA_INFO"
	.sectionflags	@""
	.align	4


	//----- nvinfo : EIATTR_CUDA_API_VERSION
	.align		4
        /*0000*/ 	.byte	0x04, 0x37
        /*0002*/ 	.short	(.L_979 - .L_978)
.L_978:
        /*0004*/ 	.word	0x00000082


	//----- nvinfo : EIATTR_KPARAM_INFO
	.align		4
.L_979:
        /*0008*/ 	.byte	0x04, 0x17
        /*000a*/ 	.short	(.L_981 - .L_980)
.L_980:
        /*000c*/ 	.word	0x00000000
        /*0010*/ 	.short	0x0006
        /*0012*/ 	.short	0x0034
        /*0014*/ 	.byte	0x00, 0xf0, 0x21, 0x00


	//----- nvinfo : EIATTR_KPARAM_INFO
	.align		4
.L_981:
        /*0018*/ 	.byte	0x04, 0x17
        /*001a*/ 	.short	(.L_983 - .L_982)
.L_982:
        /*001c*/ 	.word	0x00000000
        /*0020*/ 	.short	0x0005
        /*0022*/ 	.short	0x002c
        /*0024*/ 	.byte	0x00, 0xf0, 0x21, 0x00


	//----- nvinfo : EIATTR_KPARAM_INFO
	.align		4
.L_983:
        /*0028*/ 	.byte	0x04, 0x17
        /*002a*/ 	.short	(.L_985 - .L_984)
.L_984:
        /*002c*/ 	.word	0x00000000
        /*0030*/ 	.short	0x0004
        /*0032*/ 	.short	0x0029
        /*0034*/ 	.byte	0x00, 0xf0, 0x05, 0x00


	//----- nvinfo : EIATTR_KPARAM_INFO
	.align		4
.L_985:
        /*0038*/ 	.byte	0x04, 0x17
        /*003a*/ 	.short	(.L_987 - .L_986)
.L_986:
        /*003c*/ 	.word	0x00000000
        /*0040*/ 	.short	0x0003
        /*0042*/ 	.short	0x0028
        /*0044*/ 	.byte	0x00, 0xf0, 0x05, 0x00


	//----- nvinfo : EIATTR_KPARAM_INFO
	.align		4
.L_987:
        /*0048*/ 	.byte	0x04, 0x17
        /*004a*/ 	.short	(.L_989 - .L_988)
.L_988:
        /*004c*/ 	.word	0x00000000
        /*0050*/ 	.short	0x0002
        /*0052*/ 	.short	0x0018
        /*0054*/ 	.byte	0x00, 0xf0, 0x41, 0x00


	//----- nvinfo : EIATTR_KPARAM_INFO
	.align		4
.L_989:
        /*0058*/ 	.byte	0x04, 0x17
        /*005a*/ 	.short	(.L_991 - .L_990)
.L_990:
        /*005c*/ 	.word	0x00000000
        /*0060*/ 	.short	0x0001
        /*0062*/ 	.short	0x0008
        /*0064*/ 	.byte	0x00, 0xf0, 0x41, 0x00


	//----- nvinfo : EIATTR_KPARAM_INFO
	.align		4
.L_991:
        /*0068*/ 	.byte	0x04, 0x17
        /*006a*/ 	.short	(.L_993 - .L_992)
.L_992:
        /*006c*/ 	.word	0x00000000
        /*0070*/ 	.short	0x0000
        /*0072*/ 	.short	0x0000
        /*0074*/ 	.byte	0x00, 0xf0, 0x11, 0x00


	//----- nvinfo : EIATTR_SPARSE_MMA_MASK
	.align		4
.L_993:
        /*0078*/ 	.byte	0x03, 0x50
        /*007a*/ 	.short	0x0000


	//----- nvinfo : EIATTR_MAXREG_COUNT
	.align		4
        /*007c*/ 	.byte	0x03, 0x1b
        /*007e*/ 	.short	0x00ff


	//----- nvinfo : EIATTR_EXTERNS
	.align		4
        /*0080*/ 	.byte	0x04, 0x0f
        /*0082*/ 	.short	(.L_995 - .L_994)


	//   ....[0]....
	.align		4
.L_994:
        /*0084*/ 	.word	index@(__assertfail)


	//----- nvinfo : EIATTR_MERCURY_ISA_VERSION
	.align		4
.L_995:
        /*0088*/ 	.byte	0x03, 0x5f
        /*008a*/ 	.short	0x0101


	//----- nvinfo : EIATTR_SYSCALL_OFFSETS
	.align		4
        /*008c*/ 	.byte	0x04, 0x46
        /*008e*/ 	.short	(.L_997 - .L_996)


	//   ....[0]....
.L_996:
        /*0090*/ 	.word	0x000010e0


	//   ....[1]....
        /*0094*/ 	.word	0x00002220


	//   ....[2]....
        /*0098*/ 	.word	0x00003370


	//   ....[3]....
        /*009c*/ 	.word	0x00004490


	//   ....[4]....
        /*00a0*/ 	.word	0x00005820


	//   ....[5]....
        /*00a4*/ 	.word	0x00006840


	//   ....[6]....
        /*00a8*/ 	.word	0x00007820


	//   ....[7]....
        /*00ac*/ 	.word	0x00008800


	//----- nvinfo : EIATTR_EXIT_INSTR_OFFSETS
	.align		4
.L_997:
        /*00b0*/ 	.byte	0x04, 0x1c
        /*00b2*/ 	.short	(.L_999 - .L_998)


	//   ....[0]....
.L_998:
        /*00b4*/ 	.word	0x000078e0


	//   ....[1]....
        /*00b8*/ 	.word	0x00007a30


	//   ....[2]....
        /*00bc*/ 	.word	0x00007a70


	//   ....[3]....
        /*00c0*/ 	.word	0x00007b10


	//   ....[4]....
        /*00c4*/ 	.word	0x00007b50


	//   ....[5]....
        /*00c8*/ 	.word	0x00007b90


	//   ....[6]....
        /*00cc*/ 	.word	0x00007c20


	//   ....[7]....
        /*00d0*/ 	.word	0x00007c60


	//   ....[8]....
        /*00d4*/ 	.word	0x00007d00


	//   ....[9]....
        /*00d8*/ 	.word	0x00007d50


	//   ....[10]....
        /*00dc*/ 	.word	0x00007da0


	//   ....[11]....
        /*00e0*/ 	.word	0x00007e70


	//   ....[12]....
        /*00e4*/ 	.word	0x00007ed0


	//   ....[13]....
        /*00e8*/ 	.word	0x00008060


	//   ....[14]....
        /*00ec*/ 	.word	0x000081c0


	//   ....[15]....
        /*00f0*/ 	.word	0x000081e0


	//   ....[16]....
        /*00f4*/ 	.word	0x000082a0


	//   ....[17]....
        /*00f8*/ 	.word	0x00008420


	//   ....[18]....
        /*00fc*/ 	.word	0x000085a0


	//   ....[19]....
        /*0100*/ 	.word	0x00008700


	//   ....[20]....
        /*0104*/ 	.word	0x00008810


	//   ....[21]....
        /*0108*/ 	.word	0x00008850


	//   ....[22]....
        /*010c*/ 	.word	0x00008890


	//----- nvinfo : EIATTR_MAX_THREADS
	.align		4
.L_999:
        /*0110*/ 	.byte	0x04, 0x05
        /*0112*/ 	.short	(.L_1001 - .L_1000)
.L_1000:
        /*0114*/ 	.word	0x00000080
        /*0118*/ 	.word	0x00000001
        /*011c*/ 	.word	0x00000001


	//----- nvinfo : EIATTR_CRS_STACK_SIZE
	.align		4
.L_1001:
        /*0120*/ 	.byte	0x04, 0x1e
        /*0122*/ 	.short	(.L_1003 - .L_1002)
.L_1002:
        /*0124*/ 	.word	0x00000000


	//----- nvinfo : EIATTR_CBANK_PARAM_SIZE
	.align		4
.L_1003:
        /*0128*/ 	.byte	0x03, 0x19
        /*012a*/ 	.short	0x003c


	//----- nvinfo : EIATTR_PARAM_CBANK
	.align		4
        /*012c*/ 	.byte	0x04, 0x0a
        /*012e*/ 	.short	(.L_1005 - .L_1004)
	.align		4
.L_1004:
        /*0130*/ 	.word	index@(.nv.constant0._ZN2at6native27unrolled_elementwise_kernelIZZZNS0_66_GLOBAL__N__d53a5ca4_28_ActivationLeakyReluKernel_cu_9e10b42f_310417leaky_relu_kernelERNS_18TensorIteratorBaseERKN3c106ScalarEENKUlvE_clEvENKUlvE2_clEvEUlNS5_8BFloat16EE_St5arrayIPcLm2EELi4E23TrivialOffsetCalculatorILi1EjESH_NS0_6memory12LoadWithCastILi1EEENSI_13StoreWithCastILi1EEEEEviT_T0_T2_T3_T4_T5_)
        /*0134*/ 	.short	0x0210
        /*0136*/ 	.short	0x003c


	//----- nvinfo : EIATTR_SW_WAR
	.align		4
.L_1005:
        /*0138*/ 	.byte	0x04, 0x36
        /*013a*/ 	.short	(.L_1007 - .L_1006)
.L_1006:
        /*013c*/ 	.word	0x00000008
.L_1007:


//--------------------- .nv.info._ZN2at6native18elementwise_kernelILi128ELi4EZNS0_22gpu_kernel_impl_nocastIZZZNS0_66_GLOBAL__N__d53a5ca4_28_ActivationLeakyReluKernel_cu_9e10b42f_310417leaky_relu_kernelERNS_18TensorIteratorBaseERKN3c106ScalarEENKUlvE_clEvENKUlvE2_clEvEUlNS6_8BFloat16EE_EEvS5_RKT_EUliE_EEviT1_ --------------------------
	.section	.nv.info._ZN2at6native18elementwise_kernelILi128ELi4EZNS0_22gpu_kernel_impl_nocastIZZZNS0_66_GLOBAL__N__d53a5ca4_28_ActivationLeakyReluKernel_cu_9e10b42f_310417leaky_relu_kernelERNS_18TensorIteratorBaseERKN3c106ScalarEENKUlvE_clEvENKUlvE2_clEvEUlNS6_8BFloat16EE_EEvS5_RKT_EUliE_EEviT1_,"",@"SHT_CUDA_INFO"
	.sectionflags	@""
	.align	4


	//----- nvinfo : EIATTR_CUDA_API_VERSION
	.align		4
        /*0000*/ 	.byte	0x04, 0x37
        /*0002*/ 	.short	(.L_1009 - .L_1008)
.L_1008:
        /*0004*/ 	.word	0x00000082


	//----- nvinfo : EIATTR_KPARAM_INFO
	.align		4
.L_1009:
        /*0008*/ 	.byte	0x04, 0x17
        /*000a*/ 	.short	(.L_1011 - .L_1010)
.L_1010:
        /*000c*/ 	.word	0x00000000
        /*0010*/ 	.short	0x0001
        /*0012*/ 	.short	0x0008
        /*0014*/ 	.byte	0x00, 0xf0, 0x81, 0x08


	//----- nvinfo : EIATTR_KPARAM_INFO
	.align		4
.L_1011:
        /*0018*/ 	.byte	0x04, 0x17
        /*001a*/ 	.short	(.L_1013 - .L_1012)
.L_1012:
        /*001c*/ 	.word	0x00000000
        /*0020*/ 	.short	0x0000
        /*0022*/ 	.short	0x0000
        /*0024*/ 	.byte	0x00, 0xf0, 0x11, 0x00


	//----- nvinfo : EIATTR_SPARSE_MMA_MASK
	.align		4
.L_1013:
        /*0028*/ 	.byte	0x03, 0x50
        /*002a*/ 	.short	0x0000


	//----- nvinfo : EIATTR_MAXREG_COUNT
	.align		4
        /*002c*/ 	.byte	0x03, 0x1b
        /*002e*/ 	.short	0x0080


	//----- nvinfo : EIATTR_MERCURY_ISA_VERSION
	.align		4
        /*0030*/ 	.byte	0x03, 0x5f
        /*0032*/ 	.short	0x0101


	//----- nvinfo : EIATTR_EXIT_INSTR_OFFSETS
	.align		4
        /*0034*/ 	.byte	0x04, 0x1c
        /*0036*/ 	.short	(.L_1015 - .L_1014)


	//   ....[0]....
.L_1014:
        /*0038*/ 	.word	0x00003c50


	//   ....[1]....
        /*003c*/ 	.word	0x00005010


	//----- nvinfo : EIATTR_MAX_THREADS
	.align		4
.L_1015:
        /*0040*/ 	.byte	0x04, 0x05
        /*0042*/ 	.short	(.L_1017 - .L_1016)
.L_1016:
        /*0044*/ 	.word	0x00000080
        /*0048*/ 	.word	0x00000001
        /*004c*/ 	.word	0x00000001


	//----- nvinfo : EIATTR_CRS_STACK_SIZE
	.align		4
.L_1017:
        /*0050*/ 	.byte	0x04, 0x1e
        /*0052*/ 	.short	(.L_1019 - .L_1018)
.L_1018:
        /*0054*/ 	.word	0x00000000


	//----- nvinfo : EIATTR_CBANK_PARAM_SIZE
	.align		4
.L_1019:
        /*0058*/ 	.byte	0x03, 0x19
        /*005a*/ 	.short	0x0228


	//----- nvinfo : EIATTR_PARAM_CBANK
	.align		4
        /*005c*/ 	.byte	0x04, 0x0a
        /*005e*/ 	.short	(.L_1021 - .L_1020)
	.align		4
.L_1020:
        /*0060*/ 	.word	index@(.nv.constant0._ZN2at6native18elementwise_kernelILi128ELi4EZNS0_22gpu_kernel_impl_nocastIZZZNS0_66_GLOBAL__N__d53a5ca4_28_ActivationLeakyReluKernel_cu_9e10b42f_310417leaky_relu_kernelERNS_18TensorIteratorBaseERKN3c106ScalarEENKUlvE_clEvENKUlvE2_clEvEUlNS6_8BFloat16EE_EEvS5_RKT_EUliE_EEviT1_)
        /*0064*/ 	.short	0x0210
        /*0066*/ 	.short	0x0228


	//----- nvinfo : EIATTR_SW_WAR
	.align		4
.L_1021:
        /*0068*/ 	.byte	0x04, 0x36
        /*006a*/ 	.short	(.L_1023 - .L_1022)
.L_1022:
        /*006c*/ 	.word	0x00000008
.L_1023:


//--------------------- .nv.info._ZN2at6native27unrolled_elementwise_kernelIZZZNS0_66_GLOBAL__N__d53a5ca4_28_ActivationLeakyReluKernel_cu_9e10b42f_310417leaky_relu_kernelERNS_18TensorIteratorBaseERKN3c106ScalarEENKUlvE_clEvENKUlvE2_clEvEUlNS5_8BFloat16EE_St5arrayIPcLm2EELi4E23TrivialOffsetCalculatorILi1EjESH_NS0_6memory15LoadWithoutCastENSI_16StoreWithoutCastEEEviT_T0_T2_T3_T4_T5_ --------------------------
	.section	.nv.info._ZN2at6native27unrolled_elementwise_kernelIZZZNS0_66_GLOBAL__N__d53a5ca4_28_ActivationLeakyReluKernel_cu_9e10b42f_310417leaky_relu_kernelERNS_18TensorIteratorBaseERKN3c106ScalarEENKUlvE_clEvENKUlvE2_clEvEUlNS5_8BFloat16EE_St5arrayIPcLm2EELi4E23TrivialOffsetCalculatorILi1EjESH_NS0_6memory15LoadWithoutCastENSI_16StoreWithoutCastEEEviT_T0_T2_T3_T4_T5_,"",@"SHT_CUDA_INFO"
	.sectionflags	@""
	.align	4


	//----- nvinfo : EIATTR_CUDA_API_VERSION
	.align		4
        /*0000*/ 	.byte	0x04, 0x37
        /*0002*/ 	.short	(.L_1025 - .L_1024)
.L_1024:
        /*0004*/ 	.word	0x00000082


	//----- nvinfo : EIATTR_KPARAM_INFO
	.align		4
.L_1025:
        /*0008*/ 	.byte	0x04, 0x17
        /*000a*/ 	.short	(.L_1027 - .L_1026)
.L_1026:
        /*000c*/ 	.word	0x00000000
        /*0010*/ 	.short	0x0006
        /*0012*/ 	.short	0x002b
        /*0014*/ 	.byte	0x00, 0xf0, 0x05, 0x00


	//----- nvinfo : EIATTR_KPARAM_INFO
	.align		4
.L_1027:
        /*0018*/ 	.byte	0x04, 0x17
        /*001a*/ 	.short	(.L_1029 - .L_1028)
.L_1028:
        /*001c*/ 	.word	0x00000000
        /*0020*/ 	.short	0x0005
        /*0022*/ 	.short	0x002a
        /*0024*/ 	.byte	0x00, 0xf0, 0x05, 0x00


	//----- nvinfo : EIATTR_KPARAM_INFO
	.align		4
.L_1029:
        /*0028*/ 	.byte	0x04, 0x17
        /*002a*/ 	.short	(.L_1031 - .L_1030)
.L_1030:
        /*002c*/ 	.word	0x00000000
        /*0030*/ 	.short	0x0004
        /*0032*/ 	.short	0x0029
        /*0034*/ 	.byte	0x00, 0xf0, 0x05, 0x00


	//----- nvinfo : EIATTR_KPARAM_INFO
	.align		4
.L_1031:
        /*0038*/ 	.byte	0x04, 0x17
        /*003a*/ 	.short	(.L_1033 - .L_1032)
.L_1032:
        /*003c*/ 	.word	0x00000000
        /*0040*/ 	.short	0x0003
        /*0042*/ 	.short	0x0028
        /*0044*/ 	.byte	0x00, 0xf0, 0x05, 0x00


	//----- nvinfo : EIATTR_KPARAM_INFO
	.align		4
.L_1033:
        /*0048*/ 	.byte	0x04, 0x17
        /*004a*/ 	.short	(.L_1035 - .L_1034)
.L_1034:
        /*004c*/ 	.word	0x00000000
        /*0050*/ 	.short	0x0002
        /*0052*/ 	.short	0x0018
        /*0054*/ 	.byte	0x00, 0xf0, 0x41, 0x00


	//----- nvinfo : EIATTR_KPARAM_INFO
	.align		4
.L_1035:
        /*0058*/ 	.byte	0x04, 0x17
        /*005a*/ 	.short	(.L_1037 - .L_1036)
.L_1036:
        /*005c*/ 	.word	0x00000000
        /*0060*/ 	.short	0x0001
        /*0062*/ 	.short	0x0008
        /*0064*/ 	.byte	0x00, 0xf0, 0x41, 0x00


	//----- nvinfo : EIATTR_KPARAM_INFO
	.align		4
.L_1037:
        /*0068*/ 	.byte	0x04, 0x17
        /*006a*/ 	.short	(.L_1039 - .L_1038)
.L_1038:
        /*006c*/ 	.word	0x00000000
        /*0070*/ 	.short	0x0000
        /*0072*/ 	.short	0x0000
        /*0074*/ 	.byte	0x00, 0xf0, 0x11, 0x00


	//----- nvinfo : EIATTR_SPARSE_MMA_MASK
	.align		4
.L_1039:
        /*0078*/ 	.byte	0x03, 0x50
        /*007a*/ 	.short	0x0000


	//----- nvinfo : EIATTR_MAXREG_COUNT
	.align		4
        /*007c*/ 	.byte	0x03, 0x1b
        /*007e*/ 	.short	0x00ff


	//----- nvinfo : EIATTR_MERCURY_ISA_VERSION
	.align		4
        /*0080*/ 	.byte	0x03, 0x5f
        /*0082*/ 	.short	0x0101


	//----- nvinfo : EIATTR_EXIT_INSTR_OFFSETS
	.align		4
        /*0084*/ 	.byte	0x04, 0x1c
        /*0086*/ 	.short	(.L_1041 - .L_1040)


	//   ....[0]....
.L_1040:
        /*0088*/ 	.word	0x00000560


	//   ....[1]....
        /*008c*/ 	.word	0x000005d0


	//----- nvinfo : EIATTR_MAX_THREADS
	.align		4
.L_1041:
        /*0090*/ 	.byte	0x04, 0x05
        /*0092*/ 	.short	(.L_1043 - .L_1042)
.L_1042:
        /*0094*/ 	.word	0x00000080
        /*0098*/ 	.word	0x00000001
        /*009c*/ 	.word	0x00000001


	//----- nvinfo : EIATTR_CRS_STACK_SIZE
	.align		4
.L_1043:
        /*00a0*/ 	.byte	0x04, 0x1e
        /*00a2*/ 	.short	(.L_1045 - .L_1044)
.L_1044:
        /*00a4*/ 	.word	0x00000000


	//----- nvinfo : EIATTR_CBANK_PARAM_SIZE
	.align		4
.L_1045:
        /*00a8*/ 	.byte	0x03, 0x19
        /*00aa*/ 	.short	0x002c


	//----- nvinfo : EIATTR_PARAM_CBANK
	.align		4
        /*00ac*/ 	.byte	0x04, 0x0a
        /*00ae*/ 	.short	(.L_1047 - .L_1046)
	.align		4
.L_1046:
        /*00b0*/ 	.word	index@(.nv.constant0._ZN2at6native27unrolled_elementwise_kernelIZZZNS0_66_GLOBAL__N__d53a5ca4_28_ActivationLeakyReluKernel_cu_9e10b42f_310417leaky_relu_kernelERNS_18TensorIteratorBaseERKN3c106ScalarEENKUlvE_clEvENKUlvE2_clEvEUlNS5_8BFloat16EE_St5arrayIPcLm2EELi4E23TrivialOffsetCalculatorILi1EjESH_NS0_6memory15LoadWithoutCastENSI_16StoreWithoutCastEEEviT_T0_T2_T3_T4_T5_)
        /*00b4*/ 	.short	0x0210
        /*00b6*/ 	.short	0x002c


	//----- nvinfo : EIATTR_SW_WAR
	.align		4
.L_1047:
        /*00b8*/ 	.byte	0x04, 0x36
        /*00ba*/ 	.short	(.L_1049 - .L_1048)
.L_1048:
        /*00bc*/ 	.word	0x00000008
.L_1049:


//--------------------- .nv.info._ZN2at6native29vectorized_elementwise_kernelILi2EZZZNS0_66_GLOBAL__N__d53a5ca4_28_ActivationLeakyReluKernel_cu_9e10b42f_310417leaky_relu_kernelERNS_18TensorIteratorBaseERKN3c106ScalarEENKUlvE_clEvENKUlvE2_clEvEUlNS5_8BFloat16EE_St5arrayIPcLm2EEEEviT0_T1_ --------------------------
	.section	.nv.info._ZN2at6native29vectorized_elementwise_kernelILi2EZZZNS0_66_GLOBAL__N__d53a5ca4_28_ActivationLeakyReluKernel_cu_9e10b42f_310417leaky_relu_kernelERNS_18TensorIteratorBaseERKN3c106ScalarEENKUlvE_clEvENKUlvE2_clEvEUlNS5_8BFloat16EE_St5arrayIPcLm2EEEEviT0_T1_,"",@"SHT_CUDA_INFO"
	.sectionflags	@""
	.align	4


	//----- nvinfo : EIATTR_CUDA_API_VERSION
	.align		4
        /*0000*/ 	.byte	0x04, 0x37
        /*0002*/ 	.short	(.L_1051 - .L_1050)
.L_1050:
        /*0004*/ 	.word	0x00000082


	//----- nvinfo : EIATTR_KPARAM_INFO
	.align		4
.L_1051:
        /*0008*/ 	.byte	0x04, 0x17
        /*000a*/ 	.short	(.L_1053 - .L_1052)
.L_1052:
        /*000c*/ 	.word	0x00000000
        /*0010*/ 	.short	0x0002
        /*0012*/ 	.short	0x0018
        /*0014*/ 	.byte	0x00, 0xf0, 0x41, 0x00


	//----- nvinfo : EIATTR_KPARAM_INFO
	.align		4
.L_1053:
        /*0018*/ 	.byte	0x04, 0x17
        /*001a*/ 	.short	(.L_1055 - .L_1054)
.L_1054:
        /*001c*/ 	.word	0x00000000
        /*0020*/ 	.short	0x0001
        /*0022*/ 	.short	0x0008
        /*0024*/ 	.byte	0x00, 0xf0, 0x41, 0x00


	//----- nvinfo : EIATTR_KPARAM_INFO
	.align		4
.L_1055:
        /*0028*/ 	.byte	0x04, 0x17
        /*002a*/ 	.short	(.L_1057 - .L_1056)
.L_1056:
        /*002c*/ 	.word	0x00000000
        /*0030*/ 	.short	0x0000
        /*0032*/ 	.short	0x0000
        /*0034*/ 	.byte	0x00, 0xf0, 0x11, 0x00


	//----- nvinfo : EIATTR_SPARSE_MMA_MASK
	.align		4
.L_1057:
        /*0038*/ 	.byte	0x03, 0x50
        /*003a*/ 	.short	0x0000


	//----- nvinfo : EIATTR_MAXREG_COUNT
	.align		4
        /*003c*/ 	.byte	0x03, 0x1b
        /*003e*/ 	.short	0x00ff


	//----- nvinfo : EIATTR_MERCURY_ISA_VERSION
	.align		4
        /*0040*/ 	.byte	0x03, 0x5f
        /*0042*/ 	.short	0x0101


	//----- nvinfo : EIATTR_EXIT_INSTR_OFFSETS
	.align		4
        /*0044*/ 	.byte	0x04, 0x1c
        /*0046*/ 	.short	(.L_1059 - .L_1058)


	//   ....[0]....
.L_1058:
        /*0048*/ 	.word	0x00000380


	//   ....[1]....
        /*004c*/ 	.word	0x00000ed0


	//   ....[2]....
        /*0050*/ 	.word	0x00000f20


	//----- nvinfo : EIATTR_MAX_THREADS
	.align		4
.L_1059:
        /*0054*/ 	.byte	0x04, 0x05
        /*0056*/ 	.short	(.L_1061 - .L_1060)
.L_1060:
        /*0058*/ 	.word	0x00000080
        /*005c*/ 	.word	0x00000001
        /*0060*/ 	.word	0x00000001


	//----- nvinfo : EIATTR_CRS_STACK_SIZE
	.align		4
.L_1061:
        /*0064*/ 	.byte	0x04, 0x1e
        /*0066*/ 	.short	(.L_1063 - .L_1062)
.L_1062:
        /*0068*/ 	.word	0x00000000


	//----- nvinfo : EIATTR_CBANK_PARAM_SIZE
	.align		4
.L_1063:
        /*006c*/ 	.byte	0x03, 0x19
        /*006e*/ 	.short	0x0028


	//----- nvinfo : EIATTR_PARAM_CBANK
	.align		4
        /*0070*/ 	.byte	0x04, 0x0a
        /*0072*/ 	.short	(.L_1065 - .L_1064)
	.align		4
.L_1064:
        /*0074*/ 	.word	index@(.nv.constant0._ZN2at6native29vectorized_elementwise_kernelILi2EZZZNS0_66_GLOBAL__N__d53a5ca4_28_ActivationLeakyReluKernel_cu_9e10b42f_310417leaky_relu_kernelERNS_18TensorIteratorBaseERKN3c106ScalarEENKUlvE_clEvENKUlvE2_clEvEUlNS5_8BFloat16EE_St5arrayIPcLm2EEEEviT0_T1_)
        /*0078*/ 	.short	0x0210
        /*007a*/ 	.short	0x0028


	//----- nvinfo : EIATTR_SW_WAR
	.align		4
.L_1065:
        /*007c*/ 	.byte	0x04, 0x36
        /*007e*/ 	.short	(.L_1067 - .L_1066)
.L_1066:
        /*0080*/ 	.word	0x00000008
.L_1067:


//--------------------- .nv.info._ZN2at6native29vectorized_elementwise_kernelILi4EZZZNS0_66_GLOBAL__N__d53a5ca4_28_ActivationLeakyReluKernel_cu_9e10b42f_310417leaky_relu_kernelERNS_18TensorIteratorBaseERKN3c106ScalarEENKUlvE_clEvENKUlvE2_clEvEUlNS5_8BFloat16EE_St5arrayIPcLm2EEEEviT0_T1_ --------------------------
	.section	.nv.info._ZN2at6native29vectorized_elementwise_kernelILi4EZZZNS0_66_GLOBAL__N__d53a5ca4_28_ActivationLeakyReluKernel_cu_9e10b42f_310417leaky_relu_kernelERNS_18TensorIteratorBaseERKN3c106ScalarEENKUlvE_clEvENKUlvE2_clEvEUlNS5_8BFloat16EE_St5arrayIPcLm2EEEEviT0_T1_,"",@"SHT_CUDA_INFO"
	.sectionflags	@""
	.align	4


	//----- nvinfo : EIATTR_CUDA_API_VERSION
	.align		4
        /*0000*/ 	.byte	0x04, 0x37
        /*0002*/ 	.short	(.L_1069 - .L_1068)
.L_1068:
        /*0004*/ 	.word	0x00000082


	//----- nvinfo : EIATTR_KPARAM_INFO
	.align		4
.L_1069:
        /*0008*/ 	.byte	0x04, 0x17
        /*000a*/ 	.short	(.L_1071 - .L_1070)
.L_1070:
        /*000c*/ 	.word	0x00000000
        /*0010*/ 	.short	0x0002
        /*0012*/ 	.short	0x0018
        /*0014*/ 	.byte	0x00, 0xf0, 0x41, 0x00


	//----- nvinfo : EIATTR_KPARAM_INFO
	.align		4
.L_1071:
        /*0018*/ 	.byte	0x04, 0x17
        /*001a*/ 	.short	(.L_1073 - .L_1072)
.L_1072:
        /*001c*/ 	.word	0x00000000
        /*0020*/ 	.short	0x0001
        /*0022*/ 	.short	0x0008
        /*0024*/ 	.byte	0x00, 0xf0, 0x41, 0x00


	//----- nvinfo : EIATTR_KPARAM_INFO
	.align		4
.L_1073:
        /*0028*/ 	.byte	0x04, 0x17
        /*002a*/ 	.short	(.L_1075 - .L_1074)
.L_1074:
        /*002c*/ 	.word	0x00000000
        /*0030*/ 	.short	0x0000
        /*0032*/ 	.short	0x0000
        /*0034*/ 	.byte	0x00, 0xf0, 0x11, 0x00


	//----- nvinfo : EIATTR_SPARSE_MMA_MASK
	.align		4
.L_1075:
        /*0038*/ 	.byte	0x03, 0x50
        /*003a*/ 	.short	0x0000


	//----- nvinfo : EIATTR_MAXREG_COUNT
	.align		4
        /*003c*/ 	.byte	0x03, 0x1b
        /*003e*/ 	.short	0x00ff


	//----- nvinfo : EIATTR_MERCURY_ISA_VERSION
	.align		4
        /*0040*/ 	.byte	0x03, 0x5f
        /*0042*/ 	.short	0x0101


	//----- nvinfo : EIATTR_EXIT_INSTR_OFFSETS
	.align		4
        /*0044*/ 	.byte	0x04, 0x1c
        /*0046*/ 	.short	(.L_1077 - .L_1076)


	//   ....[0]....
.L_1076:
        /*0048*/ 	.word	0x00000340


	//   ....[1]....
        /*004c*/ 	.word	0x00000e90


	//   ....[2]....
        /*0050*/ 	.word	0x00000ee0


	//----- nvinfo : EIATTR_MAX_THREADS
	.align		4
.L_1077:
        /*0054*/ 	.byte	0x04, 0x05
        /*0056*/ 	.short	(.L_1079 - .L_1078)
.L_1078:
        /*0058*/ 	.word	0x00000080
        /*005c*/ 	.word	0x00000001
        /*0060*/ 	.word	0x00000001


	//----- nvinfo : EIATTR_CRS_STACK_SIZE
	.align		4
.L_1079:
        /*0064*/ 	.byte	0x04, 0x1e
        /*0066*/ 	.short	(.L_1081 - .L_1080)
.L_1080:
        /*0068*/ 	.word	0x00000000


	//----- nvinfo : EIATTR_CBANK_PARAM_SIZE
	.align		4
.L_1081:
        /*006c*/ 	.byte	0x03, 0x19
        /*006e*/ 	.short	0x0028


	//----- nvinfo : EIATTR_PARAM_CBANK
	.align		4
        /*0070*/ 	.byte	0x04, 0x0a
        /*0072*/ 	.short	(.L_1083 - .L_1082)
	.align		4
.L_1082:
        /*0074*/ 	.word	index@(.nv.constant0._ZN2at6native29vectorized_elementwise_kernelILi4EZZZNS0_66_GLOBAL__N__d53a5ca4_28_ActivationLeakyReluKernel_cu_9e10b42f_310417leaky_relu_kernelERNS_18TensorIteratorBaseERKN3c106ScalarEENKUlvE_clEvENKUlvE2_clEvEUlNS5_8BFloat16EE_St5arrayIPcLm2EEEEviT0_T1_)
        /*0078*/ 	.short	0x0210
        /*007a*/ 	.short	0x0028


	//----- nvinfo : EIATTR_SW_WAR
	.align		4
.L_1083:
        /*007c*/ 	.byte	0x04, 0x36
        /*007e*/ 	.short	(.L_1085 - .L_1084)
.L_1084:
        /*0080*/ 	.word	0x00000008
.L_1085:


//--------------------- .nv.info._ZN2at6native29vectorized_elementwise_kernelILi8EZZZNS0_66_GLOBAL__N__d53a5ca4_28_ActivationLeakyReluKernel_cu_9e10b42f_310417leaky_relu_kernelERNS_18TensorIteratorBaseERKN3c106ScalarEENKUlvE_clEvENKUlvE2_clEvEUlNS5_8BFloat16EE_St5arrayIPcLm2EEEEviT0_T1_ --------------------------
	.section	.nv.info._ZN2at6native29vectorized_elementwise_kernelILi8EZZZNS0_66_GLOBAL__N__d53a5ca4_28_ActivationLeakyReluKernel_cu_9e10b42f_310417leaky_relu_kernelERNS_18TensorIteratorBaseERKN3c106ScalarEENKUlvE_clEvENKUlvE2_clEvEUlNS5_8BFloat16EE_St5arrayIPcLm2EEEEviT0_T1_,"",@"SHT_CUDA_INFO"
	.sectionflags	@""
	.align	4


	//----- nvinfo : EIATTR_CUDA_API_VERSION
	.align		4
        /*0000*/ 	.byte	0x04, 0x37
        /*0002*/ 	.short	(.L_1087 - .L_1086)
.L_1086:
        /*0004*/ 	.word	0x00000082


	//----- nvinfo : EIATTR_KPARAM_INFO
	.align		4
.L_1087:
        /*0008*/ 	.byte	0x04, 0x17
        /*000a*/ 	.short	(.L_1089 - .L_1088)
.L_1088:
        /*000c*/ 	.word	0x00000000
        /*0010*/ 	.short	0x0002
        /*0012*/ 	.short	0x0018
        /*0014*/ 	.byte	0x00, 0xf0, 0x41, 0x00


	//----- nvinfo : EIATTR_KPARAM_INFO
	.align		4
.L_1089:
        /*0018*/ 	.byte	0x04, 0x17
        /*001a*/ 	.short	(.L_1091 - .L_1090)
.L_1090:
        /*001c*/ 	.word	0x00000000
        /*0020*/ 	.short	0x0001
        /*0022*/ 	.short	0x0008
        /*0024*/ 	.byte	0x00, 0xf0, 0x41, 0x00


	//----- nvinfo : EIATTR_KPARAM_INFO
	.align		4
.L_1091:
        /*0028*/ 	.byte	0x04, 0x17
        /*002a*/ 	.short	(.L_1093 - .L_1092)
.L_1092:
        /*002c*/ 	.word	0x00000000
        /*0030*/ 	.short	0x0000
        /*0032*/ 	.short	0x0000
        /*0034*/ 	.byte	0x00, 0xf0, 0x11, 0x00


	//----- nvinfo : EIATTR_SPARSE_MMA_MASK
	.align		4
.L_1093:
        /*0038*/ 	.byte	0x03, 0x50
        /*003a*/ 	.short	0x0000


	//----- nvinfo : EIATTR_MAXREG_COUNT
	.align		4
        /*003c*/ 	.byte	0x03, 0x1b
        /*003e*/ 	.short	0x00ff


	//----- nvinfo : EIATTR_MERCURY_ISA_VERSION
	.align		4
        /*0040*/ 	.byte	0x03, 0x5f
        /*0042*/ 	.short	0x0101


	//----- nvinfo : EIATTR_EXIT_INSTR_OFFSETS
	.align		4
        /*0044*/ 	.byte	0x04, 0x1c
        /*0046*/ 	.short	(.L_1095 - .L_1094)


	//   ....[0]....
.L_1094:
        /*0048*/ 	.word	0x00000320


	//   ....[1]....
        /*004c*/ 	.word	0x00000e70


	//   ....[2]....
        /*0050*/ 	.word	0x00000ec0


	//----- nvinfo : EIATTR_MAX_THREADS
	.align		4
.L_1095:
        /*0054*/ 	.byte	0x04, 0x05
        /*0056*/ 	.short	(.L_1097 - .L_1096)
.L_1096:
        /*0058*/ 	.word	0x00000080
        /*005c*/ 	.word	0x00000001
        /*0060*/ 	.word	0x00000001


	//----- nvinfo : EIATTR_CRS_STACK_SIZE
	.align		4
.L_1097:
        /*0064*/ 	.byte	0x04, 0x1e
        /*0066*/ 	.short	(.L_1099 - .L_1098)
.L_1098:
        /*0068*/ 	.word	0x00000000


	//----- nvinfo : EIATTR_CBANK_PARAM_SIZE
	.align		4
.L_1099:
        /*006c*/ 	.byte	0x03, 0x19
        /*006e*/ 	.short	0x0028


	//----- nvinfo : EIATTR_PARAM_CBANK
	.align		4
        /*0070*/ 	.byte	0x04, 0x0a
        /*0072*/ 	.short	(.L_1101 - .L_1100)
	.align		4
.L_1100:
        /*0074*/ 	.word	index@(.nv.constant0._ZN2at6native29vectorized_elementwise_kernelILi8EZZZNS0_66_GLOBAL__N__d53a5ca4_28_ActivationLeakyReluKernel_cu_9e10b42f_310417leaky_relu_kernelERNS_18TensorIteratorBaseERKN3c106ScalarEENKUlvE_clEvENKUlvE2_clEvEUlNS5_8BFloat16EE_St5arrayIPcLm2EEEEviT0_T1_)
        /*0078*/ 	.short	0x0210
        /*007a*/ 	.short	0x0028


	//----- nvinfo : EIATTR_SW_WAR
	.align		4
.L_1101:
        /*007c*/ 	.byte	0x04, 0x36
        /*007e*/ 	.short	(.L_1103 - .L_1102)
.L_1102:
        /*0080*/ 	.word	0x00000008
.L_1103:


//--------------------- .nv.info._ZN2at6native18elementwise_kernelILi128ELi4EZNS0_15gpu_kernel_implIZZZNS0_66_GLOBAL__N__d53a5ca4_28_ActivationLeakyReluKernel_cu_9e10b42f_310417leaky_relu_kernelERNS_18TensorIteratorBaseERKN3c106ScalarEENKUlvE_clEvENKUlvE1_clEvEUlNS6_4HalfEE_EEvS5_RKT_EUliE_EEviT1_ --------------------------
	.section	.nv.info._ZN2at6native18elementwise_kernelILi128ELi4EZNS0_15gpu_kernel_implIZZZNS0_66_GLOBAL__N__d53a5ca4_28_ActivationLeakyReluKernel_cu_9e10b42f_310417leaky_relu_kernelERNS_18TensorIteratorBaseERKN3c106ScalarEENKUlvE_clEvENKUlvE1_clEvEUlNS6_4HalfEE_EEvS5_RKT_EUliE_EEviT1_,"",@"SHT_CUDA_INFO"
	.sectionflags	@""
	.align	4


	//----- nvinfo : EIATTR_CUDA_API_VERSION
	.align		4
        /*0000*/ 	.byte	0x04, 0x37
        /*0002*/ 	.short	(.L_1105 - .L_1104)
.L_1104:
        /*0004*/ 	.word	0x00000082


	//----- nvinfo : EIATTR_KPARAM_INFO
	.align		4
.L_1105:
        /*0008*/ 	.byte	0x04, 0x17
        /*000a*/ 	.short	(.L_1107 - .L_1106)
.L_1106:
        /*000c*/ 	.word	0x00000000
        /*0010*/ 	.short	0x0001
        /*0012*/ 	.short	0x0008
        /*0014*/ 	.byte	0x00, 0xf0, 0xa1, 0x08


	//----- nvinfo : EIATTR_KPARAM_INFO
	.align		4
.L_1107:
        /*0018*/ 	.byte	0x04, 0x17
        /*001a*/ 	.short	(.L_1109 - .L_1108)
.L_1108:
        /*001c*/ 	.word	0x00000000
        /*0020*/ 	.short	0x0000
        /*0022*/ 	.short	0x0000
        /*0024*/ 	.byte	0x00, 0xf0, 0x11, 0x00


	//----- nvinfo : EIATTR_SPARSE_MMA_MASK
	.align		4
.L_1109:
        /*0028*/ 	.byte	0x03, 0x50
        /*002a*/ 	.short	0x0000


	//----- nvinfo : EIATTR_MAXREG_COUNT
	.align		4
        /*002c*/ 	.byte	0x03, 0x1b
        /*002e*/ 	.short	0x0080


	//----- nvinfo : EIATTR_EXTERNS
	.align		4
        /*0030*/ 	.byte	0x04, 0x0f
        /*0032*/ 	.short	(.L_1111 - .L_1110)


	//   ....[0]....
	.align		4
.L_1110:
        /*0034*/ 	.word	index@(__assertfail)


	//----- nvinfo : EIATTR_MERCURY_ISA_VERSION
	.align		4
.L_1111:
        /*0038*/ 	.byte	0x03, 0x5f
        /*003a*/ 	.short	0x0101


	//----- nvinfo : EIATTR_SYSCALL_OFFSETS
	.align		4
        /*003c*/ 	.byte	0x04, 0x46
        /*003e*/ 	.short	(.L_1113 - .L_1112)


	//   ....[0]....
.L_1112:
        /*0040*/ 	.word	0x000022c0


	//   ....[1]....
        /*0044*/ 	.word	0x00003270


	//   ....[2]....
        /*0048*/ 	.word	0x00005580


	//   ....[3]....
        /*004c*/ 	.word	0x00006530


	//   ....[4]....
        /*0050*/ 	.word	0x00008830


	//   ....[5]....
        /*0054*/ 	.word	0x000097e0


	//   ....[6]....
        /*0058*/ 	.word	0x0000bad0


	//   ....[7]....
        /*005c*/ 	.word	0x0000ca80


	//----- nvinfo : EIATTR_EXIT_INSTR_OFFSETS
	.align		4
.L_1113:
        /*0060*/ 	.byte	0x04, 0x1c
        /*0062*/ 	.short	(.L_1115 - .L_1114)


	//   ....[0]....
.L_1114:
        /*0064*/ 	.word	0x000098b0


	//   ....[1]....
        /*0068*/ 	.word	0x0000bcb0


	//   ....[2]....
        /*006c*/ 	.word	0x0000bcf0


	//   ....[3]....
        /*0070*/ 	.word	0x0000bd90


	//   ....[4]....
        /*0074*/ 	.word	0x0000bdd0


	//   ....[5]....
        /*0078*/ 	.word	0x0000be10


	//   ....[6]....
        /*007c*/ 	.word	0x0000bea0


	//   ....[7]....
        /*0080*/ 	.word	0x0000bec0


	//   ....[8]....
        /*0084*/ 	.word	0x0000bf60


	//   ....[9]....
        /*0088*/ 	.word	0x0000bfb0


	//   ....[10]....
        /*008c*/ 	.word	0x0000c000


	//   ....[11]....
        /*0090*/ 	.word	0x0000c0d0


	//   ....[12]....
        /*0094*/ 	.word	0x0000c130


	//   ....[13]....
        /*0098*/ 	.word	0x0000c2c0


	//   ....[14]....
        /*009c*/ 	.word	0x0000c420


	//   ....[15]....
        /*00a0*/ 	.word	0x0000c460


	//   ....[16]....
        /*00a4*/ 	.word	0x0000c520


	//   ....[17]....
        /*00a8*/ 	.word	0x0000c6a0


	//   ....[18]....
        /*00ac*/ 	.word	0x0000c820


	//   ....[19]....
        /*00b0*/ 	.word	0x0000c980


	//   ....[20]....
        /*00b4*/ 	.word	0x0000ca90


	//   ....[21]....
        /*00b8*/ 	.word	0x0000cad0


	//   ....[22]....
        /*00bc*/ 	.word	0x0000cb10


	//----- nvinfo : EIATTR_MAX_THREADS
	.align		4
.L_1115:
        /*00c0*/ 	.byte	0x04, 0x05
        /*00c2*/ 	.short	(.L_1117 - .L_1116)
.L_1116:
        /*00c4*/ 	.word	0x00000080
        /*00c8*/ 	.word	0x00000001
        /*00cc*/ 	.word	0x00000001


	//----- nvinfo : EIATTR_CRS_STACK_SIZE
	.align		4
.L_1117:
        /*00d0*/ 	.byte	0x04, 0x1e
        /*00d2*/ 	.short	(.L_1119 - .L_1118)
.L_1118:
        /*00d4*/ 	.word	0x00000000


	//----- nvinfo : EIATTR_CBANK_PARAM_SIZE
	.align		4
.L_1119:
        /*00d8*/ 	.byte	0x03, 0x19
        /*00da*/ 	.short	0x0230


	//----- nvinfo : EIATTR_PARAM_CBANK
	.align		4
        /*00dc*/ 	.byte	0x04, 0x0a
        /*00de*/ 	.short	(.L_1121 - .L_1120)
	.align		4
.L_1120:
        /*00e0*/ 	.word	index@(.nv.constant0._ZN2at6native18elementwise_kernelILi128ELi4EZNS0_15gpu_kernel_implIZZZNS0_66_GLOBAL__N__d53a5ca4_28_ActivationLeakyReluKernel_cu_9e10b42f_310417leaky_relu_kernelERNS_18TensorIteratorBaseERKN3c106ScalarEENKUlvE_clEvENKUlvE1_clEvEUlNS6_4HalfEE_EEvS5_RKT_EUliE_EEviT1_)
        /*00e4*/ 	.short	0x0210
        /*00e6*/ 	.short	0x0230


	//----- nvinfo : EIATTR_SW_WAR
	.align		4
.L_1121:
        /*00e8*/ 	.byte	0x04, 0x36
        /*00ea*/ 	.short	(.L_1123 - .L_1122)
.L_1122:
        /*00ec*/ 	.word	0x00000008
.L_1123:


//--------------------- .nv.info._ZN2at6native27unrolled_elementwise_kernelIZZZNS0_66_GLOBAL__N__d53a5ca4_28_ActivationLeakyReluKernel_cu_9e10b42f_310417leaky_relu_kernelERNS_18TensorIteratorBaseERKN3c106ScalarEENKUlvE_clEvENKUlvE1_clEvEUlNS5_4HalfEE_St5arrayIPcLm2EELi4E23TrivialOffsetCalculatorILi1EjESH_NS0_6memory12LoadWithCastILi1EEENSI_13StoreWithCastILi1EEEEEviT_T0_T2_T3_T4_T5_ --------------------------
	.section	.nv.info._ZN2at6native27unrolled_elementwise_kernelIZZZNS0_66_GLOBAL__N__d53a5ca4_28_ActivationLeakyReluKernel_cu_9e10b42f_310417leaky_relu_kernelERNS_18TensorIteratorBaseERKN3c106ScalarEENKUlvE_clEvENKUlvE1_clEvEUlNS5_4HalfEE_St5arrayIPcLm2EELi4E23TrivialOffsetCalculatorILi1EjESH_NS0_6memory12LoadWithCastILi1EEENSI_13StoreWithCastILi1EEEEEviT_T0_T2_T3_T4_T5_,"",@"SHT_CUDA_INFO"
	.sectionflags	@""
	.align	4


	//----- nvinfo : EIATTR_CUDA_API_VERSION
	.align		4
        /*0000*/ 	.byte	0x04, 0x37
        /*0002*/ 	.short	(.L_1125 - .L_1124)
.L_1124:
        /*0004*/ 	.word	0x00000082


	//----- nvinfo : EIATTR_KPARAM_INFO
	.align		4
.L_1125:
        /*0008*/ 	.byte	0x04, 0x17
        /*000a*/ 	.short	(.L_1127 - .L_1126)
.L_1126:
        /*000c*/ 	.word	0x00000000
        /*0010*/ 	.short	0x0006
        /*0012*/ 	.short	0x0034
        /*0014*/ 	.byte	0x00, 0xf0, 0x21, 0x00


	//----- nvinfo : EIATTR_KPARAM_INFO
	.align		4
.L_1127:
        /*0018*/ 	.byte	0x04, 0x17
        /*001a*/ 	.short	(.L_1129 - .L_1128)
.L_1128:
        /*001c*/ 	.word	0x00000000
        /*0020*/ 	.short	0x0005
        /*0022*/ 	.short	0x002c
        /*0024*/ 	.byte	0x00, 0xf0, 0x21, 0x00


	//----- nvinfo : EIATTR_KPARAM_INFO
	.align		4
.L_1129:
        /*0028*/ 	.byte	0x04, 0x17
        /*002a*/ 	.short	(.L_1131 - .L_1130)
.L_1130:
        /*002c*/ 	.word	0x00000000
        /*0030*/ 	.short	0x0004
        /*0032*/ 	.short	0x0029
        /*0034*/ 	.byte	0x00, 0xf0, 0x05, 0x00


	//----- nvinfo : EIATTR_KPARAM_INFO
	.align		4
.L_1131:
        /*0038*/ 	.byte	0x04, 0x17
        /*003a*/ 	.short	(.L_1133 - .L_1132)
.L_1132:
        /*003c*/ 	.word	0x00000000
        /*0040*/ 	.short	0x0003
        /*0042*/ 	.short	0x0028
        /*0044*/ 	.byte	0x00, 0xf0, 0x05, 0x00


	//----- nvinfo : EIATTR_KPARAM_INFO
	.align		4
.L_1133:
        /*0048*/ 	.byte	0x04, 0x17
        /*004a*/ 	.short	(.L_1135 - .L_1134)
.L_1134:
        /*004c*/ 	.word	0x00000000
        /*0050*/ 	.short	0x0002
        /*0052*/ 	.short	0x0018
        /*0054*/ 	.byte	0x00, 0xf0, 0x41, 0x00


	//----- nvinfo : EIATTR_KPARAM_INFO
	.align		4
.L_1135:
        /*0058*/ 	.byte	0x04, 0x17
        /*005a*/ 	.short	(.L_1137 - .L_1136)
.L_1136:
        /*005c*/ 	.word	0x00000000
        /*0060*/ 	.short	0x0001
        /*0062*/ 	.short	0x0008
        /*0064*/ 	.byte	0x00, 0xf0, 0x41, 0x00


	//----- nvinfo : EIATTR_KPARAM_INFO
	.align		4
.L_1137:
        /*0068*/ 	.byte	0x04, 0x17
        /*006a*/ 	.short	(.L_1139 - .L_1138)
.L_1138:
        /*006c*/ 	.word	0x00000000
        /*0070*/ 	.short	0x0000
        /*0072*/ 	.short	0x0000
        /*0074*/ 	.byte	0x00, 0xf0, 0x11, 0x00


	//----- nvinfo : EIATTR_SPARSE_MMA_MASK
	.align		4
.L_1139:
        /*0078*/ 	.byte	0x03, 0x50
        /*007a*/ 	.short	0x0000


	//----- nvinfo : EIATTR_MAXREG_COUNT
	.align		4
        /*007c*/ 	.byte	0x03, 0x1b
        /*007e*/ 	.short	0x00ff


	//----- nvinfo : EIATTR_EXTERNS
	.align		4
        /*0080*/ 	.byte	0x04, 0x0f
        /*0082*/ 	.short	(.L_1141 - .L_1140)


	//   ....[0]....
	.align		4
.L_1140:
        /*0084*/ 	.word	index@(__assertfail)


	//----- nvinfo : EIATTR_MERCURY_ISA_VERSION
	.align		4
.L_1141:
        /*0088*/ 	.byte	0x03, 0x5f
        /*008a*/ 	.short	0x0101


	//----- nvinfo : EIATTR_SYSCALL_OFFSETS
	.align		4
        /*008c*/ 	.byte	0x04, 0x46
        /*008e*/ 	.short	(.L_1143 - .L_1142)


	//   ....[0]....
.L_1142:
        /*0090*/ 	.word	0x000010b0


	//   ....[1]....
        /*0094*/ 	.word	0x000021c0


	//   ....[2]....
        /*0098*/ 	.word	0x000032e0


	//   ....[3]....
        /*009c*/ 	.word	0x000043d0


	//   ....[4]....
        /*00a0*/ 	.word	0x00005760


	//   ....[5]....
        /*00a4*/ 	.word	0x00006780


	//   ....[6]....
        /*00a8*/ 	.word	0x00007760


	//   ....[7]....
        /*00ac*/ 	.word	0x00008740


	//----- nvinfo : EIATTR_EXIT_INSTR_OFFSETS
	.align		4
.L_1143:
        /*00b0*/ 	.byte	0x04, 0x1c
        /*00b2*/ 	.short	(.L_1145 - .L_1144)


	//   ....[0]....
.L_1144:
        /*00b4*/ 	.word	0x00007820


	//   ....[1]....
        /*00b8*/ 	.word	0x00007970


	//   ....[2]....
        /*00bc*/ 	.word	0x000079b0


	//   ....[3]....
        /*00c0*/ 	.word	0x00007a50


	//   ....[4]....
        /*00c4*/ 	.word	0x00007a90


	//   ....[5]....
        /*00c8*/ 	.word	0x00007ad0


	//   ....[6]....
        /*00cc*/ 	.word	0x00007b60


	//   ....[7]....
        /*00d0*/ 	.word	0x00007b80


	//   ....[8]....
        /*00d4*/ 	.word	0x00007c20


	//   ....[9]....
        /*00d8*/ 	.word	0x00007c70


	//   ....[10]....
        /*00dc*/ 	.word	0x00007cc0


	//   ....[11]....
        /*00e0*/ 	.word	0x00007d90


	//   ....[12]....
        /*00e4*/ 	.word	0x00007df0


	//   ....[13]....
        /*00e8*/ 	.word	0x00007f80


	//   ....[14]....
        /*00ec*/ 	.word	0x000080e0


	//   ....[15]....
        /*00f0*/ 	.word	0x00008120


	//   ....[16]....
        /*00f4*/ 	.word	0x000081e0


	//   ....[17]....
        /*00f8*/ 	.word	0x00008360


	//   ....[18]....
        /*00fc*/ 	.word	0x000084e0


	//   ....[19]....
        /*0100*/ 	.word	0x00008640


	//   ....[20]....
        /*0104*/ 	.word	0x00008750


	//   ....[21]....
        /*0108*/ 	.word	0x00008790


	//   ....[22]....
        /*010c*/ 	.word	0x000087d0


	//----- nvinfo : EIATTR_MAX_THREADS
	.align		4
.L_1145:
        /*0110*/ 	.byte	0x04, 0x05
        /*0112*/ 	.short	(.L_1147 - .L_1146)
.L_1146:
        /*0114*/ 	.word	0x00000080
        /*0118*/ 	.word	0x00000001
        /*011c*/ 	.word	0x00000001


	//----- nvinfo : EIATTR_CRS_STACK_SIZE
	.align		4
.L_1147:
        /*0120*/ 	.byte	0x04, 0x1e
        /*0122*/ 	.short	(.L_1149 - .L_1148)
.L_1148:
        /*0124*/ 	.word	0x00000000


	//----- nvinfo : EIATTR_CBANK_PARAM_SIZE
	.align		4
.L_1149:
        /*0128*/ 	.byte	0x03, 0x19
        /*012a*/ 	.short	0x003c


	//----- nvinfo : EIATTR_PARAM_CBANK
	.align		4
        /*012c*/ 	.byte	0x04, 0x0a
        /*012e*/ 	.short	(.L_1151 - .L_1150)
	.align		4
.L_1150:
        /*0130*/ 	.word	index@(.nv.constant0._ZN2at6native27unrolled_elementwise_kernelIZZZNS0_66_GLOBAL__N__d53a5ca4_28_ActivationLeakyReluKernel_cu_9e10b42f_310417leaky_relu_kernelERNS_18TensorIteratorBaseERKN3c106ScalarEENKUlvE_clEvENKUlvE1_clEvEUlNS5_4HalfEE_St5arrayIPcLm2EELi4E23TrivialOffsetCalculatorILi1EjESH_NS0_6memory12LoadWithCastILi1EEENSI_13StoreWithCastILi1EEEEEviT_T0_T2_T3_T4_T5_)
        /*0134*/ 	.short	0x0210
        /*0136*/ 	.short	0x003c


	//----- nvinfo : EIATTR_SW_WAR
	.align		4
.L_1151:
        /*0138*/ 	.byte	0x04, 0x36
        /*013a*/ 	.short	(.L_1153 - .L_1152)
.L_1152:
        /*013c*/ 	.word	0x00000008
.L_1153:


//--------------------- .nv.info._ZN2at6native18elementwise_kernelILi128ELi4EZNS0_22gpu_kernel_impl_nocastIZZZNS0_66_GLOBAL__N__d53a5ca4_28_ActivationLeakyReluKernel_cu_9e10b42f_310417leaky_relu_kernelERNS_18TensorIteratorBaseERKN3c106ScalarEENKUlvE_clEvENKUlvE1_clEvEUlNS6_4HalfEE_EEvS5_RKT_EUliE_EEviT1_ --------------------------
	.section	.nv.info._ZN2at6native18elementwise_kernelILi128ELi4EZNS0_22gpu_kernel_impl_nocastIZZZNS0_66_GLOBAL__N__d53a5ca4_28_ActivationLeakyReluKernel_cu_9e10b42f_310417leaky_relu_kernelERNS_18TensorIteratorBaseERKN3c106ScalarEENKUlvE_clEvENKUlvE1_clEvEUlNS6_4HalfEE_EEvS5_RKT_EUliE_EEviT1_,"",@"SHT_CUDA_INFO"
	.sectionflags	@""
	.align	4


	//----- nvinfo : EIATTR_CUDA_API_VERSION
	.align		4
        /*0000*/ 	.byte	0x04, 0x37
        /*0002*/ 	.short	(.L_1155 - .L_1154)
.L_1154:
        /*0004*/ 	.word	0x00000082


	//----- nvinfo : EIATTR_KPARAM_INFO
	.align		4
.L_1155:
        /*0008*/ 	.byte	0x04, 0x17
        /*000a*/ 	.short	(.L_1157 - .L_1156)
.L_1156:
        /*000c*/ 	.word	0x00000000
        /*0010*/ 	.short	0x0001
        /*0012*/ 	.short	0x0008
        /*0014*/ 	.byte	0x00, 0xf0, 0x81, 0x08


	//----- nvinfo : EIATTR_KPARAM_INFO
	.align		4
.L_1157:
        /*0018*/ 	.byte	0x04, 0x17
        /*001a*/ 	.short	(.L_1159 - .L_1158)
.L_1158:
        /*001c*/ 	.word	0x00000000
        /*0020*/ 	.short	0x0000
        /*0022*/ 	.short	0x0000
        /*0024*/ 	.byte	0x00, 0xf0, 0x11, 0x00


	//----- nvinfo : EIATTR_SPARSE_MMA_MASK
	.align		4
.L_1159:
        /*0028*/ 	.byte	0x03, 0x50
        /*002a*/ 	.short	0x0000


	//----- nvinfo : EIATTR_MAXREG_COUNT
	.align		4
        /*002c*/ 	.byte	0x03, 0x1b
        /*002e*/ 	.short	0x0080


	//----- nvinfo : EIATTR_MERCURY_ISA_VERSION
	.align		4
        /*0030*/ 	.byte	0x03, 0x5f
        /*0032*/ 	.short	0x0101


	//----- nvinfo : EIATTR_EXIT_INSTR_OFFSETS
	.align		4
        /*0034*/ 	.byte	0x04, 0x1c
        /*0036*/ 	.short	(.L_1161 - .L_1160)


	//   ....[0]....
.L_1160:
        /*0038*/ 	.word	0x00003c50


	//   ....[1]....
        /*003c*/ 	.word	0x00005010


	//----- nvinfo : EIATTR_MAX_THREADS
	.align		4
.L_1161:
        /*0040*/ 	.byte	0x04, 0x05
        /*0042*/ 	.short	(.L_1163 - .L_1162)
.L_1162:
        /*0044*/ 	.word	0x00000080
        /*0048*/ 	.word	0x00000001
        /*004c*/ 	.word	0x00000001


	//----- nvinfo : EIATTR_CRS_STACK_SIZE
	.align		4
.L_1163:
        /*0050*/ 	.byte	0x04, 0x1e
        /*0052*/ 	.short	(.L_1165 - .L_1164)
.L_1164:
        /*0054*/ 	.word	0x00000000


	//----- nvinfo : EIATTR_CBANK_PARAM_SIZE
	.align		4
.L_1165:
        /*0058*/ 	.byte	0x03, 0x19
        /*005a*/ 	.short	0x0228


	//----- nvinfo : EIATTR_PARAM_CBANK
	.align		4
        /*005c*/ 	.byte	0x04, 0x0a
        /*005e*/ 	.short	(.L_1167 - .L_1166)
	.align		4
.L_1166:
        /*0060*/ 	.word	index@(.nv.constant0._ZN2at6native18elementwise_kernelILi128ELi4EZNS0_22gpu_kernel_impl_nocastIZZZNS0_66_GLOBAL__N__d53a5ca4_28_ActivationLeakyReluKernel_cu_9e10b42f_310417leaky_relu_kernelERNS_18TensorIteratorBaseERKN3c106ScalarEENKUlvE_clEvENKUlvE1_clEvEUlNS6_4HalfEE_EEvS5_RKT_EUliE_EEviT1_)
        /*0064*/ 	.short	0x0210
        /*0066*/ 	.short	0x0228


	//----- nvinfo : EIATTR_SW_WAR
	.align		4
.L_1167:
        /*0068*/ 	.byte	0x04, 0x36
        /*006a*/ 	.short	(.L_1169 - .L_1168)
.L_1168:
        /*006c*/ 	.word	0x00000008
.L_1169:


//--------------------- .nv.info._ZN2at6native27unrolled_elementwise_kernelIZZZNS0_66_GLOBAL__N__d53a5ca4_28_ActivationLeakyReluKernel_cu_9e10b42f_310417leaky_relu_kernelERNS_18TensorIteratorBaseERKN3c106ScalarEENKUlvE_clEvENKUlvE1_clEvEUlNS5_4HalfEE_St5arrayIPcLm2EELi4E23TrivialOffsetCalculatorILi1EjESH_NS0_6memory15LoadWithoutCastENSI_16StoreWithoutCastEEEviT_T0_T2_T3_T4_T5_ --------------------------
	.section	.nv.info._ZN2at6native27unrolled_elementwise_kernelIZZZNS0_66_GLOBAL__N__d53a5ca4_28_ActivationLeakyReluKernel_cu_9e10b42f_310417leaky_relu_kernelERNS_18TensorIteratorBaseERKN3c106ScalarEENKUlvE_clEvENKUlvE1_clEvEUlNS5_4HalfEE_St5arrayIPcLm2EELi4E23TrivialOffsetCalculatorILi1EjESH_NS0_6memory15LoadWithoutCastENSI_16StoreWithoutCastEEEviT_T0_T2_T3_T4_T5_,"",@"SHT_CUDA_INFO"
	.sectionflags	@""
	.align	4


	//----- nvinfo : EIATTR_CUDA_API_VERSION
	.align		4
        /*0000*/ 	.byte	0x04, 0x37
        /*0002*/ 	.short	(.L_1171 - .L_1170)
.L_1170:
        /*0004*/ 	.word	0x00000082


	//----- nvinfo : EIATTR_KPARAM_INFO
	.align		4
.L_1171:
        /*0008*/ 	.byte	0x04, 0x17
        /*000a*/ 	.short	(.L_1173 - .L_1172)
.L_1172:
        /*000c*/ 	.word	0x00000000
        /*0010*/ 	.short	0x0006
        /*0012*/ 	.short	0x002b
        /*0014*/ 	.byte	0x00, 0xf0, 0x05, 0x00


	//----- nvinfo : EIATTR_KPARAM_INFO
	.align		4
.L_1173:
        /*0018*/ 	.byte	0x04, 0x17
        /*001a*/ 	.short	(.L_1175 - .L_1174)
.L_1174:
        /*001c*/ 	.word	0x00000000
        /*0020*/ 	.short	0x0005
        /*0022*/ 	.short	0x002a
        /*0024*/ 	.byte	0x00, 0xf0, 0x05, 0x00


	//----- nvinfo : EIATTR_KPARAM_INFO
	.align		4
.L_1175:
        /*0028*/ 	.byte	0x04, 0x17
        /*002a*/ 	.short	(.L_1177 - .L_1176)
.L_1176:
        /*002c*/ 	.word	0x00000000
        /*0030*/ 	.short	0x0004
        /*0032*/ 	.short	0x0029
        /*0034*/ 	.byte	0x00, 0xf0, 0x05, 0x00


	//----- nvinfo : EIATTR_KPARAM_INFO
	.align		4
.L_1177:
        /*0038*/ 	.byte	0x04, 0x17
        /*003a*/ 	.short	(.L_1179 - .L_1178)
.L_1178:
        /*003c*/ 	.word	0x00000000
        /*0040*/ 	.short	0x0003
        /*0042*/ 	.short	0x0028
        /*0044*/ 	.byte	0x00, 0xf0, 0x05, 0x00


	//----- nvinfo : EIATTR_KPARAM_INFO
	.align		4
.L_1179:
        /*0048*/ 	.byte	0x04, 0x17
        /*004a*/ 	.short	(.L_1181 - .L_1180)
.L_1180:
        /*004c*/ 	.word	0x00000000
        /*0050*/ 	.short	0x0002
        /*0052*/ 	.short	0x0018
        /*0054*/ 	.byte	0x00, 0xf0, 0x41, 0x00


	//----- nvinfo : EIATTR_KPARAM_INFO
	.align		4
.L_1181:
        /*0058*/ 	.byte	0x04, 0x17
        /*005a*/ 	.short	(.L_1183 - .L_1182)
.L_1182:
        /*005c*/ 	.word	0x00000000
        /*0060*/ 	.short	0x0001
        /*0062*/ 	.short	0x0008
        /*0064*/ 	.byte	0x00, 0xf0, 0x41, 0x00


	//----- nvinfo : EIATTR_KPARAM_INFO
	.align		4
.L_1183:
        /*0068*/ 	.byte	0x04, 0x17
        /*006a*/ 	.short	(.L_1185 - .L_1184)
.L_1184:
        /*006c*/ 	.word	0x00000000
        /*0070*/ 	.short	0x0000
        /*0072*/ 	.short	0x0000
        /*0074*/ 	.byte	0x00, 0xf0, 0x11, 0x00


	//----- nvinfo : EIATTR_SPARSE_MMA_MASK
	.align		4
.L_1185:
        /*0078*/ 	.byte	0x03, 0x50
        /*007a*/ 	.short	0x0000


	//----- nvinfo : EIATTR_MAXREG_COUNT
	.align		4
        /*007c*/ 	.byte	0x03, 0x1b
        /*007e*/ 	.short	0x00ff


	//----- nvinfo : EIATTR_MERCURY_ISA_VERSION
	.align		4
        /*0080*/ 	.byte	0x03, 0x5f
        /*0082*/ 	.short	0x0101


	//----- nvinfo : EIATTR_EXIT_INSTR_OFFSETS
	.align		4
        /*0084*/ 	.byte	0x04, 0x1c
        /*0086*/ 	.short	(.L_1187 - .L_1186)


	//   ....[0]....
.L_1186:
        /*0088*/ 	.word	0x00000560


	//   ....[1]....
        /*008c*/ 	.word	0x000005d0


	//----- nvinfo : EIATTR_MAX_THREADS
	.align		4
.L_1187:
        /*0090*/ 	.byte	0x04, 0x05
        /*0092*/ 	.short	(.L_1189 - .L_1188)
.L_1188:
        /*0094*/ 	.word	0x00000080
        /*0098*/ 	.word	0x00000001
        /*009c*/ 	.word	0x00000001


	//----- nvinfo : EIATTR_CRS_STACK_SIZE
	.align		4
.L_1189:
        /*00a0*/ 	.byte	0x04, 0x1e
        /*00a2*/ 	.short	(.L_1191 - .L_1190)
.L_1190:
        /*00a4*/ 	.word	0x00000000


	//----- nvinfo : EIATTR_CBANK_PARAM_SIZE
	.align		4
.L_1191:
        /*00a8*/ 	.byte	0x03, 0x19
        /*00aa*/ 	.short	0x002c


	//----- nvinfo : EIATTR_PARAM_CBANK
	.align		4
        /*00ac*/ 	.byte	0x04, 0x0a
        /*00ae*/ 	.short	(.L_1193 - .L_1192)
	.align		4
.L_1192:
        /*00b0*/ 	.word	index@(.nv.constant0._ZN2at6native27unrolled_elementwise_kernelIZZZNS0_66_GLOBAL__N__d53a5ca4_28_ActivationLeakyReluKernel_cu_9e10b42f_310417leaky_relu_kernelERNS_18TensorIteratorBaseERKN3c106ScalarEENKUlvE_clEvENKUlvE1_clEvEUlNS5_4HalfEE_St5arrayIPcLm2EELi4E23TrivialOffsetCalculatorILi1EjESH_NS0_6memory15LoadWithoutCastENSI_16StoreWithoutCastEEEviT_T0_T2_T3_T4_T5_)
        /*00b4*/ 	.short	0x0210
        /*00b6*/ 	.short	0x002c


	//----- nvinfo : EIATTR_SW_WAR
	.align		4
.L_1193:
        /*00b8*/ 	.byte	0x04, 0x36
        /*00ba*/ 	.short	(.L_1195 - .L_1194)
.L_1194:
        /*00bc*/ 	.word	0x00000008
.L_1195:


//--------------------- .nv.info._ZN2at6native29vectorized_elementwise_kernelILi2EZZZNS0_66_GLOBAL__N__d53a5ca4_28_ActivationLeakyReluKernel_cu_9e10b42f_310417leaky_relu_kernelERNS_18TensorIteratorBaseERKN3c106ScalarEENKUlvE_clEvENKUlvE1_clEvEUlNS5_4HalfEE_St5arrayIPcLm2EEEEviT0_T1_ --------------------------
	.section	.nv.info._ZN2at6native29vectorized_elementwise_kernelILi2EZZZNS0_66_GLOBAL__N__d53a5ca4_28_ActivationLeakyReluKernel_cu_9e10b42f_310417leaky_relu_kernelERNS_18TensorIteratorBaseERKN3c106ScalarEENKUlvE_clEvENKUlvE1_clEvEUlNS5_4HalfEE_St5arrayIPcLm2EEEEviT0_T1_,"",@"SHT_CUDA_INFO"
	.sectionflags	@""
	.align	4


	//----- nvinfo : EIATTR_CUDA_API_VERSION
	.align		4
        /*0000*/ 	.byte	0x04, 0x37
        /*0002*/ 	.short	(.L_1197 - .L_1196)
.L_1196:
        /*0004*/ 	.word	0x00000082


	//----- nvinfo : EIATTR_KPARAM_INFO
	.align		4
.L_1197:
        /*0008*/ 	.byte	0x04, 0x17
        /*000a*/ 	.short	(.L_1199 - .L_1198)
.L_1198:
        /*000c*/ 	.word	0x00000000
        /*0010*/ 	.short	0x0002
        /*0012*/ 	.short	0x0018
        /*0014*/ 	.byte	0x00, 0xf0, 0x41, 0x00


	//----- nvinfo : EIATTR_KPARAM_INFO
	.align		4
.L_1199:
        /*0018*/ 	.byte	0x04, 0x17
        /*001a*/ 	.short	(.L_1201 - .L_1200)
.L_1200:
        /*001c*/ 	.word	0x00000000
        /*0020*/ 	.short	0x0001
        /*0022*/ 	.short	0x0008
        /*0024*/ 	.byte	0x00, 0xf0, 0x41, 0x00


	//----- nvinfo : EIATTR_KPARAM_INFO
	.align		4
.L_1201:
        /*0028*/ 	.byte	0x04, 0x17
        /*002a*/ 	.short	(.L_1203 - .L_1202)
.L_1202:
        /*002c*/ 	.word	0x00000000
        /*0030*/ 	.short	0x0000
        /*0032*/ 	.short	0x0000
        /*0034*/ 	.byte	0x00, 0xf0, 0x11, 0x00


	//----- nvinfo : EIATTR_SPARSE_MMA_MASK
	.align		4
.L_1203:
        /*0038*/ 	.byte	0x03, 0x50
        /*003a*/ 	.short	0x0000


	//----- nvinfo : EIATTR_MAXREG_COUNT
	.align		4
        /*003c*/ 	.byte	0x03, 0x1b
        /*003e*/ 	.short	0x00ff


	//----- nvinfo : EIATTR_MERCURY_ISA_VERSION
	.align		4
        /*0040*/ 	.byte	0x03, 0x5f
        /*0042*/ 	.short	0x0101


	//----- nvinfo : EIATTR_EXIT_INSTR_OFFSETS
	.align		4
        /*0044*/ 	.byte	0x04, 0x1c
        /*0046*/ 	.short	(.L_1205 - .L_1204)


	//   ....[0]....
.L_1204:
        /*0048*/ 	.word	0x00000340


	//   ....[1]....
        /*004c*/ 	.word	0x00000e90


	//   ....[2]....
        /*0050*/ 	.word	0x00000ee0


	//----- nvinfo : EIATTR_MAX_THREADS
	.align		4
.L_1205:
        /*0054*/ 	.byte	0x04, 0x05
        /*0056*/ 	.short	(.L_1207 - .L_1206)
.L_1206:
        /*0058*/ 	.word	0x00000080
        /*005c*/ 	.word	0x00000001
        /*0060*/ 	.word	0x00000001


	//----- nvinfo : EIATTR_CRS_STACK_SIZE
	.align		4
.L_1207:
        /*0064*/ 	.byte	0x04, 0x1e
        /*0066*/ 	.short	(.L_1209 - .L_1208)
.L_1208:
        /*0068*/ 	.word	0x00000000


	//----- nvinfo : EIATTR_CBANK_PARAM_SIZE
	.align		4
.L_1209:
        /*006c*/ 	.byte	0x03, 0x19
        /*006e*/ 	.short	0x0028


	//----- nvinfo : EIATTR_PARAM_CBANK
	.align		4
        /*0070*/ 	.byte	0x04, 0x0a
        /*0072*/ 	.short	(.L_1211 - .L_1210)
	.align		4
.L_1210:
        /*0074*/ 	.word	index@(.nv.constant0._ZN2at6native29vectorized_elementwise_kernelILi2EZZZNS0_66_GLOBAL__N__d53a5ca4_28_ActivationLeakyReluKernel_cu_9e10b42f_310417leaky_relu_kernelERNS_18TensorIteratorBaseERKN3c106ScalarEENKUlvE_clEvENKUlvE1_clEvEUlNS5_4HalfEE_St5arrayIPcLm2EEEEviT0_T1_)
        /*0078*/ 	.short	0x0210
        /*007a*/ 	.short	0x0028


	//----- nvinfo : EIATTR_SW_WAR
	.align		4
.L_1211:
        /*007c*/ 	.byte	0x04, 0x36
        /*007e*/ 	.short	(.L_1213 - .L_1212)
.L_1212:
        /*0080*/ 	.word	0x00000008
.L_1213:


//--------------------- .nv.info._ZN2at6native29vectorized_elementwise_kernelILi4EZZZNS0_66_GLOBAL__N__d53a5ca4_28_ActivationLeakyReluKernel_cu_9e10b42f_310417leaky_relu_kernelERNS_18TensorIteratorBaseERKN3c106ScalarEENKUlvE_clEvENKUlvE1_clEvEUlNS5_4HalfEE_St5arrayIPcLm2EEEEviT0_T1_ --------------------------
	.section	.nv.info._ZN2at6native29vectorized_elementwise_kernelILi4EZZZNS0_66_GLOBAL__N__d53a5ca4_28_ActivationLeakyReluKernel_cu_9e10b42f_310417leaky_relu_kernelERNS_18TensorIteratorBaseERKN3c106ScalarEENKUlvE_clEvENKUlvE1_clEvEUlNS5_4HalfEE_St5arrayIPcLm2EEEEviT0_T1_,"",@"SHT_CUDA_INFO"
	.sectionflags	@""
	.align	4


	//----- nvinfo : EIATTR_CUDA_API_VERSION
	.align		4
        /*0000*/ 	.byte	0x04, 0x37
        /*0002*/ 	.short	(.L_1215 - .L_1214)
.L_1214:
        /*0004*/ 	.word	0x00000082


	//----- nvinfo : EIATTR_KPARAM_INFO
	.align		4
.L_1215:
        /*0008*/ 	.byte	0x04, 0x17
        /*000a*/ 	.short	(.L_1217 - .L_1216)
.L_1216:
        /*000c*/ 	.word	0x00000000
        /*0010*/ 	.short	0x0002
        /*0012*/ 	.short	0x0018
        /*0014*/ 	.byte	0x00, 0xf0, 0x41, 0x00


	//----- nvinfo : EIATTR_KPARAM_INFO
	.align		4
.L_1217:
        /*0018*/ 	.byte	0x04, 0x17
        /*001a*/ 	.short	(.L_1219 - .L_1218)
.L_1218:
        /*001c*/ 	.word	0x00000000
        /*0020*/ 	.short	0x0001
        /*0022*/ 	.short	0x0008
        /*0024*/ 	.byte	0x00, 0xf0, 0x41, 0x00


	//----- nvinfo : EIATTR_KPARAM_INFO
	.align		4
.L_1219:
        /*0028*/ 	.byte	0x04, 0x17
        /*002a*/ 	.short	(.L_1221 - .L_1220)
.L_1220:
        /*002c*/ 	.word	0x00000000
        /*0030*/ 	.short	0x0000
        /*0032*/ 	.short	0x0000
        /*0034*/ 	.byte	0x00, 0xf0, 0x11, 0x00


	//----- nvinfo : EIATTR_SPARSE_MMA_MASK
	.align		4
.L_1221:
        /*0038*/ 	.byte	0x03, 0x50
        /*003a*/ 	.short	0x0000


	//----- nvinfo : EIATTR_MAXREG_COUNT
	.align		4
        /*003c*/ 	.byte	0x03, 0x1b
        /*003e*/ 	.short	0x00ff


	//----- nvinfo : EIATTR_MERCURY_ISA_VERSION
	.align		4
        /*0040*/ 	.byte	0x03, 0x5f
        /*0042*/ 	.short	0x0101


	//----- nvinfo : EIATTR_EXIT_INSTR_OFFSETS
	.align		4
        /*0044*/ 	.byte	0x04, 0x1c
        /*0046*/ 	.short	(.L_1223 - .L_1222)


	//   ....[0]....
.L_1222:
        /*0048*/ 	.word	0x00000300


	//   ....[1]....
        /*004c*/ 	.word	0x00000e50


	//   ....[2]....
        /*0050*/ 	.word	0x00000ea0


	//----- nvinfo : EIATTR_MAX_THREADS
	.align		4
.L_1223:
        /*0054*/ 	.byte	0x04, 0x05
        /*0056*/ 	.short	(.L_1225 - .L_1224)
.L_1224:
        /*0058*/ 	.word	0x00000080
        /*005c*/ 	.word	0x00000001
        /*0060*/ 	.word	0x00000001


	//----- nvinfo : EIATTR_CRS_STACK_SIZE
	.align		4
.L_1225:
        /*0064*/ 	.byte	0x04, 0x1e
        /*0066*/ 	.short	(.L_1227 - .L_1226)
.L_1226:
        /*0068*/ 	.word	0x00000000


	//----- nvinfo : EIATTR_CBANK_PARAM_SIZE
	.align		4
.L_1227:
        /*006c*/ 	.byte	0x03, 0x19
        /*006e*/ 	.short	0x0028


	//----- nvinfo : EIATTR_PARAM_CBANK
	.align		4
        /*0070*/ 	.byte	0x04, 0x0a
        /*0072*/ 	.short	(.L_1229 - .L_1228)
	.align		4
.L_1228:
        /*0074*/ 	.word	index@(.nv.constant0._ZN2at6native29vectorized_elementwise_kernelILi4EZZZNS0_66_GLOBAL__N__d53a5ca4_28_ActivationLeakyReluKernel_cu_9e10b42f_310417leaky_relu_kernelERNS_18TensorIteratorBaseERKN3c106ScalarEENKUlvE_clEvENKUlvE1_clEvEUlNS5_4HalfEE_St5arrayIPcLm2EEEEviT0_T1_)
        /*0078*/ 	.short	0x0210
        /*007a*/ 	.short	0x0028


	//----- nvinfo : EIATTR_SW_WAR
	.align		4
.L_1229:
        /*007c*/ 	.byte	0x04, 0x36
        /*007e*/ 	.short	(.L_1231 - .L_1230)
.L_1230:
        /*0080*/ 	.word	0x00000008
.L_1231:


//--------------------- .nv.info._ZN2at6native29vectorized_elementwise_kernelILi8EZZZNS0_66_GLOBAL__N__d53a5ca4_28_ActivationLeakyReluKernel_cu_9e10b42f_310417leaky_relu_kernelERNS_18TensorIteratorBaseERKN3c106ScalarEENKUlvE_clEvENKUlvE1_clEvEUlNS5_4HalfEE_St5arrayIPcLm2EEEEviT0_T1_ --------------------------
	.section	.nv.info._ZN2at6native29vectorized_elementwise_kernelILi8EZZZNS0_66_GLOBAL__N__d53a5ca4_28_ActivationLeakyReluKernel_cu_9e10b42f_310417leaky_relu_kernelERNS_18TensorIteratorBaseERKN3c106ScalarEENKUlvE_clEvENKUlvE1_clEvEUlNS5_4HalfEE_St5arrayIPcLm2EEEEviT0_T1_,"",@"SHT_CUDA_INFO"
	.sectionflags	@""
	.align	4


	//----- nvinfo : EIATTR_CUDA_API_VERSION
	.align		4
        /*0000*/ 	.byte	0x04, 0x37
        /*0002*/ 	.short	(.L_1233 - .L_1232)
.L_1232:
        /*0004*/ 	.word	0x00000082


	//----- nvinfo : EIATTR_KPARAM_INFO
	.align		4
.L_1233:
        /*0008*/ 	.byte	0x04, 0x17
        /*000a*/ 	.short	(.L_1235 - .L_1234)
.L_1234:
        /*000c*/ 	.word	0x00000000
        /*0010*/ 	.short	0x0002
        /*0012*/ 	.short	0x0018
        /*0014*/ 	.byte	0x00, 0xf0, 0x41, 0x00


	//----- nvinfo : EIATTR_KPARAM_INFO
	.align		4
.L_1235:
        /*0018*/ 	.byte	0x04, 0x17
        /*001a*/ 	.short	(.L_1237 - .L_1236)
.L_1236:
        /*001c*/ 	.word	0x00000000
        /*0020*/ 	.short	0x0001
        /*0022*/ 	.short	0x0008
        /*0024*/ 	.byte	0x00, 0xf0, 0x41, 0x00


	//----- nvinfo : EIATTR_KPARAM_INFO
	.align		4
.L_1237:
        /*0028*/ 	.byte	0x04, 0x17
        /*002a*/ 	.short	(.L_1239 - .L_1238)
.L_1238:
        /*002c*/ 	.word	0x00000000
        /*0030*/ 	.short	0x0000
        /*0032*/ 	.short	0x0000
        /*0034*/ 	.byte	0x00, 0xf0, 0x11, 0x00


	//----- nvinfo : EIATTR_SPARSE_MMA_MASK
	.align		4
.L_1239:
        /*0038*/ 	.byte	0x03, 0x50
        /*003a*/ 	.short	0x0000


	//----- nvinfo : EIATTR_MAXREG_COUNT
	.align		4
        /*003c*/ 	.byte	0x03, 0x1b
        /*003e*/ 	.short	0x00ff


	//----- nvinfo : EIATTR_MERCURY_ISA_VERSION
	.align		4
        /*0040*/ 	.byte	0x03, 0x5f
        /*0042*/ 	.short	0x0101


	//----- nvinfo : EIATTR_EXIT_INSTR_OFFSETS
	.align		4
        /*0044*/ 	.byte	0x04, 0x1c
        /*0046*/ 	.short	(.L_1241 - .L_1240)


	//   ....[0]....
.L_1240:
        /*0048*/ 	.word	0x000002e0


	//   ....[1]....
        /*004c*/ 	.word	0x00000e30


	//   ....[2]....
        /*0050*/ 	.word	0x00000e80


	//----- nvinfo : EIATTR_MAX_THREADS
	.align		4
.L_1241:
        /*0054*/ 	.byte	0x04, 0x05
        /*0056*/ 	.short	(.L_1243 - .L_1242)
.L_1242:
        /*0058*/ 	.word	0x00000080
        /*005c*/ 	.word	0x00000001
        /*0060*/ 	.word	0x00000001


	//----- nvinfo : EIATTR_CRS_STACK_SIZE
	.align		4
.L_1243:
        /*0064*/ 	.byte	0x04, 0x1e
        /*0066*/ 	.short	(.L_1245 - .L_1244)
.L_1244:
        /*0068*/ 	.word	0x00000000


	//----- nvinfo : EIATTR_CBANK_PARAM_SIZE
	.align		4
.L_1245:
        /*006c*/ 	.byte	0x03, 0x19
        /*006e*/ 	.short	0x0028


	//----- nvinfo : EIATTR_PARAM_CBANK
	.align		4
        /*0070*/ 	.byte	0x04, 0x0a
        /*0072*/ 	.short	(.L_1247 - .L_1246)
	.align		4
.L_1246:
        /*0074*/ 	.word	index@(.nv.constant0._ZN2at6native29vectorized_elementwise_kernelILi8EZZZNS0_66_GLOBAL__N__d53a5ca4_28_ActivationLeakyReluKernel_cu_9e10b42f_310417leaky_relu_kernelERNS_18TensorIteratorBaseERKN3c106ScalarEENKUlvE_clEvENKUlvE1_clEvEUlNS5_4HalfEE_St5arrayIPcLm2EEEEviT0_T1_)
        /*0078*/ 	.short	0x0210
        /*007a*/ 	.short	0x0028


	//----- nvinfo : EIATTR_SW_WAR
	.align		4
.L_1247:
        /*007c*/ 	.byte	0x04, 0x36
        /*007e*/ 	.short	(.L_1249 - .L_1248)
.L_1248:
        /*0080*/ 	.word	0x00000008
.L_1249:


//--------------------- .nv.info._ZN2at6native18elementwise_kernelILi128ELi4EZNS0_15gpu_kernel_implIZZZNS0_66_GLOBAL__N__d53a5ca4_28_ActivationLeakyReluKernel_cu_9e10b42f_310417leaky_relu_kernelERNS_18TensorIteratorBaseERKN3c106ScalarEENKUlvE_clEvENKUlvE0_clEvEUlfE_EEvS5_RKT_EUliE_EEviT1_ --------------------------
	.section	.nv.info._ZN2at6native18elementwise_kernelILi128ELi4EZNS0_15gpu_kernel_implIZZZNS0_66_GLOBAL__N__d53a5ca4_28_ActivationLeakyReluKernel_cu_9e10b42f_310417leaky_relu_kernelERNS_18TensorIteratorBaseERKN3c106ScalarEENKUlvE_clEvENKUlvE0_clEvEUlfE_EEvS5_RKT_EUliE_EEviT1_,"",@"SHT_CUDA_INFO"
	.sectionflags	@""
	.align	4


	//----- nvinfo : EIATTR_CUDA_API_VERSION
	.align		4
        /*0000*/ 	.byte	0x04, 0x37
        /*0002*/ 	.short	(.L_1251 - .L_1250)
.L_1250:
        /*0004*/ 	.word	0x00000082


	//----- nvinfo : EIATTR_KPARAM_INFO
	.align		4
.L_1251:
        /*0008*/ 	.byte	0x04, 0x17
        /*000a*/ 	.short	(.L_1253 - .L_1252)
.L_1252:
        /*000c*/ 	.word	0x00000000
        /*0010*/ 	.short	0x0001
        /*0012*/ 	.short	0x0008
        /*0014*/ 	.byte	0x00, 0xf0, 0xa1, 0x08


	//----- nvinfo : EIATTR_KPARAM_INFO
	.align		4
.L_1253:
        /*0018*/ 	.byte	0x04, 0x17
        /*001a*/ 	.short	(.L_1255 - .L_1254)
.L_1254:
        /*001c*/ 	.word	0x00000000
        /*0020*/ 	.short	0x0000
        /*0022*/ 	.short	0x0000
        /*0024*/ 	.byte	0x00, 0xf0, 0x11, 0x00


	//----- nvinfo : EIATTR_SPARSE_MMA_MASK
	.align		4
.L_1255:
        /*0028*/ 	.byte	0x03, 0x50
        /*002a*/ 	.short	0x0000


	//----- nvinfo : EIATTR_MAXREG_COUNT
	.align		4
        /*002c*/ 	.byte	0x03, 0x1b
        /*002e*/ 	.short	0x0080


	//----- nvinfo : EIATTR_EXTERNS
	.align		4
        /*0030*/ 	.byte	0x04, 0x0f
        /*0032*/ 	.short	(.L_1257 - .L_1256)


	//   ....[0]....
	.align		4
.L_1256:
        /*0034*/ 	.word	index@(__assertfail)


	//----- nvinfo : EIATTR_MERCURY_ISA_VERSION
	.align		4
.L_1257:
        /*0038*/ 	.byte	0x03, 0x5f
        /*003a*/ 	.short	0x0101


	//----- nvinfo : EIATTR_SYSCALL_OFFSETS
	.align		4
        /*003c*/ 	.byte	0x04, 0x46
        /*003e*/ 	.short	(.L_1259 - .L_1258)


	//   ....[0]....
.L_1258:
        /*0040*/ 	.word	0x00002160


	//   ....[1]....
        /*0044*/ 	.word	0x00002ff0


	//   ....[2]....
        /*0048*/ 	.word	0x00005180


	//   ....[3]....
        /*004c*/ 	.word	0x00006010


	//   ....[4]....
        /*0050*/ 	.word	0x00008190


	//   ....[5]....
        /*0054*/ 	.word	0x00009020


	//   ....[6]....
        /*0058*/ 	.word	0x0000b190


	//   ....[7]....
        /*005c*/ 	.word	0x0000c020


	//----- nvinfo : EIATTR_EXIT_INSTR_OFFSETS
	.align		4
.L_1259:
        /*0060*/ 	.byte	0x04, 0x1c
        /*0062*/ 	.short	(.L_1261 - .L_1260)


	//   ....[0]....
.L_1260:
        /*0064*/ 	.word	0x000090d0


	//   ....[1]....
        /*0068*/ 	.word	0x0000b340


	//   ....[2]....
        /*006c*/ 	.word	0x0000b380


	//   ....[3]....
        /*0070*/ 	.word	0x0000b410


	//   ....[4]....
        /*0074*/ 	.word	0x0000b440


	//   ....[5]....
        /*0078*/ 	.word	0x0000b470


	//   ....[6]....
        /*007c*/ 	.word	0x0000b4f0


	//   ....[7]....
        /*0080*/ 	.word	0x0000b520


	//   ....[8]....
        /*0084*/ 	.word	0x0000b5b0


	//   ....[9]....
        /*0088*/ 	.word	0x0000b5f0


	//   ....[10]....
        /*008c*/ 	.word	0x0000b630


	//   ....[11]....
        /*0090*/ 	.word	0x0000b6f0


	//   ....[12]....
        /*0094*/ 	.word	0x0000b740


	//   ....[13]....
        /*0098*/ 	.word	0x0000b8c0


	//   ....[14]....
        /*009c*/ 	.word	0x0000ba10


	//   ....[15]....
        /*00a0*/ 	.word	0x0000ba40


	//   ....[16]....
        /*00a4*/ 	.word	0x0000baf0


	//   ....[17]....
        /*00a8*/ 	.word	0x0000bc60


	//   ....[18]....
        /*00ac*/ 	.word	0x0000bdd0


	//   ....[19]....
        /*00b0*/ 	.word	0x0000bf20


	//   ....[20]....
        /*00b4*/ 	.word	0x0000c030


	//   ....[21]....
        /*00b8*/ 	.word	0x0000c060


	//   ....[22]....
        /*00bc*/ 	.word	0x0000c090


	//----- nvinfo : EIATTR_MAX_THREADS
	.align		4
.L_1261:
        /*00c0*/ 	.byte	0x04, 0x05
        /*00c2*/ 	.short	(.L_1263 - .L_1262)
.L_1262:
        /*00c4*/ 	.word	0x00000080
        /*00c8*/ 	.word	0x00000001
        /*00cc*/ 	.word	0x00000001


	//----- nvinfo : EIATTR_CRS_STACK_SIZE
	.align		4
.L_1263:
        /*00d0*/ 	.byte	0x04, 0x1e
        /*00d2*/ 	.short	(.L_1265 - .L_1264)
.L_1264:
        /*00d4*/ 	.word	0x00000000


	//----- nvinfo : EIATTR_CBANK_PARAM_SIZE
	.align		4
.L_1265:
        /*00d8*/ 	.byte	0x03, 0x19
        /*00da*/ 	.short	0x0230


	//----- nvinfo : EIATTR_PARAM_CBANK
	.align		4
        /*00dc*/ 	.byte	0x04, 0x0a
        /*00de*/ 	.short	(.L_1267 - .L_1266)
	.align		4
.L_1266:
        /*00e0*/ 	.word	index@(.nv.constant0._ZN2at6native18elementwise_kernelILi128ELi4EZNS0_15gpu_kernel_implIZZZNS0_66_GLOBAL__N__d53a5ca4_28_ActivationLeakyReluKernel_cu_9e10b42f_310417leaky_relu_kernelERNS_18TensorIteratorBaseERKN3c106ScalarEENKUlvE_clEvENKUlvE0_clEvEUlfE_EEvS5_RKT_EUliE_EEviT1_)
        /*00e4*/ 	.short	0x0210
        /*00e6*/ 	.short	0x0230


	//----- nvinfo : EIATTR_SW_WAR
	.align		4
.L_1267:
        /*00e8*/ 	.byte	0x04, 0x36
        /*00ea*/ 	.short	(.L_1269 - .L_1268)
.L_1268:
        /*00ec*/ 	.word	0x00000008
.L_1269:


//--------------------- .nv.info._ZN2at6native27unrolled_elementwise_kernelIZZZNS0_66_GLOBAL__N__d53a5ca4_28_ActivationLeakyReluKernel_cu_9e10b42f_310417leaky_relu_kernelERNS_18TensorIteratorBaseERKN3c106ScalarEENKUlvE_clEvENKUlvE0_clEvEUlfE_St5arrayIPcLm2EELi4E23TrivialOffsetCalculatorILi1EjESG_NS0_6memory12LoadWithCastILi1EEENSH_13StoreWithCastILi1EEEEEviT_T0_T2_T3_T4_T5_ --------------------------
	.section	.nv.info._ZN2at6native27unrolled_elementwise_kernelIZZZNS0_66_GLOBAL__N__d53a5ca4_28_ActivationLeakyReluKernel_cu_9e10b42f_310417leaky_relu_kernelERNS_18TensorIteratorBaseERKN3c106ScalarEENKUlvE_clEvENKUlvE0_clEvEUlfE_St5arrayIPcLm2EELi4E23TrivialOffsetCalculatorILi1EjESG_NS0_6memory12LoadWithCastILi1EEENSH_13StoreWithCastILi1EEEEEviT_T0_T2_T3_T4_T5_,"",@"SHT_CUDA_INFO"
	.sectionflags	@""
	.align	4


	//----- nvinfo : EIATTR_CUDA_API_VERSION
	.align		4
        /*0000*/ 	.byte	0x04, 0x37
        /*0002*/ 	.short	(.L_1271 - .L_1270)
.L_1270:
        /*0004*/ 	.word	0x00000082


	//----- nvinfo : EIATTR_KPARAM_INFO
	.align		4
.L_1271:
        /*0008*/ 	.byte	0x04, 0x17
        /*000a*/ 	.short	(.L_1273 - .L_1272)
.L_1272:
        /*000c*/ 	.word	0x00000000
        /*0010*/ 	.short	0x0006
        /*0012*/ 	.short	0x0034
        /*0014*/ 	.byte	0x00, 0xf0, 0x21, 0x00


	//----- nvinfo : EIATTR_KPARAM_INFO
	.align		4
.L_1273:
        /*0018*/ 	.byte	0x04, 0x17
        /*001a*/ 	.short	(.L_1275 - .L_1274)
.L_1274:
        /*001c*/ 	.word	0x00000000
        /*0020*/ 	.short	0x0005
        /*0022*/ 	.short	0x002c
        /*0024*/ 	.byte	0x00, 0xf0, 0x21, 0x00


	//----- nvinfo : EIATTR_KPARAM_INFO
	.align		4
.L_1275:
        /*0028*/ 	.byte	0x04, 0x17
        /*002a*/ 	.short	(.L_1277 - .L_1276)
.L_1276:
        /*002c*/ 	.word	0x00000000
        /*0030*/ 	.short	0x0004
        /*0032*/ 	.short	0x0029
        /*0034*/ 	.byte	0x00, 0xf0, 0x05, 0x00


	//----- nvinfo : EIATTR_KPARAM_INFO
	.align		4
.L_1277:
        /*0038*/ 	.byte	0x04, 0x17
        /*003a*/ 	.short	(.L_1279 - .L_1278)
.L_1278:
        /*003c*/ 	.word	0x00000000
        /*0040*/ 	.short	0x0003
        /*0042*/ 	.short	0x0028
        /*0044*/ 	.byte	0x00, 0xf0, 0x05, 0x00


	//----- nvinfo : EIATTR_KPARAM_INFO
	.align		4
.L_1279:
        /*0048*/ 	.byte	0x04, 0x17
        /*004a*/ 	.short	(.L_1281 - .L_1280)
.L_1280:
        /*004c*/ 	.word	0x00000000
        /*0050*/ 	.short	0x0002
        /*0052*/ 	.short	0x0018
        /*0054*/ 	.byte	0x00, 0xf0, 0x41, 0x00


	//----- nvinfo : EIATTR_KPARAM_INFO
	.align		4
.L_1281:
        /*0058*/ 	.byte	0x04, 0x17
        /*005a*/ 	.short	(.L_1283 - .L_1282)
.L_1282:
        /*005c*/ 	.word	0x00000000
        /*0060*/ 	.short	0x0001
        /*0062*/ 	.short	0x0008
        /*0064*/ 	.byte	0x00, 0xf0, 0x41, 0x00


	//----- nvinfo : EIATTR_KPARAM_INFO
	.align		4
.L_1283:
        /*0068*/ 	.byte	0x04, 0x17
        /*006a*/ 	.short	(.L_1285 - .L_1284)
.L_1284:
        /*006c*/ 	.word	0x00000000
        /*0070*/ 	.short	0x0000
        /*0072*/ 	.short	0x0000
        /*0074*/ 	.byte	0x00, 0xf0, 0x11, 0x00


	//----- nvinfo : EIATTR_SPARSE_MMA_MASK
	.align		4
.L_1285:
        /*0078*/ 	.byte	0x03, 0x50
        /*007a*/ 	.short	0x0000


	//----- nvinfo : EIATTR_MAXREG_COUNT
	.align		4
        /*007c*/ 	.byte	0x03, 0x1b
        /*007e*/ 	.short	0x00ff


	//----- nvinfo : EIATTR_EXTERNS
	.align		4
        /*0080*/ 	.byte	0x04, 0x0f
        /*0082*/ 	.short	(.L_1287 - .L_1286)


	//   ....[0]....
	.align		4
.L_1286:
        /*0084*/ 	.word	index@(__assertfail)


	//----- nvinfo : EIATTR_MERCURY_ISA_VERSION
	.align		4
.L_1287:
        /*0088*/ 	.byte	0x03, 0x5f
        /*008a*/ 	.short	0x0101


	//----- nvinfo : EIATTR_SYSCALL_OFFSETS
	.align		4
        /*008c*/ 	.byte	0x04, 0x46
        /*008e*/ 	.short	(.L_1289 - .L_1288)


	//   ....[0]....
.L_1288:
        /*0090*/ 	.word	0x00000e80


	//   ....[1]....
        /*0094*/ 	.word	0x00001d30


	//   ....[2]....
        /*0098*/ 	.word	0x00002bf0


	//   ....[3]....
        /*009c*/ 	.word	0x00003a50


	//   ....[4]....
        /*00a0*/ 	.word	0x000049e0


	//   ....[5]....
        /*00a4*/ 	.word	0x000058b0


	//   ....[6]....
        /*00a8*/ 	.word	0x00006770


	//   ....[7]....
        /*00ac*/ 	.word	0x00007630


	//----- nvinfo : EIATTR_EXIT_INSTR_OFFSETS
	.align		4
.L_1289:
        /*00b0*/ 	.byte	0x04, 0x1c
        /*00b2*/ 	.short	(.L_1291 - .L_1290)


	//   ....[0]....
.L_1290:
        /*00b4*/ 	.word	0x00006810


	//   ....[1]....
        /*00b8*/ 	.word	0x00006950


	//   ....[2]....
        /*00bc*/ 	.word	0x00006990


	//   ....[3]....
        /*00c0*/ 	.word	0x00006a20


	//   ....[4]....
        /*00c4*/ 	.word	0x00006a50


	//   ....[5]....
        /*00c8*/ 	.word	0x00006a80


	//   ....[6]....
        /*00cc*/ 	.word	0x00006b00


	//   ....[7]....
        /*00d0*/ 	.word	0x00006b30


	//   ....[8]....
        /*00d4*/ 	.word	0x00006bc0


	//   ....[9]....
        /*00d8*/ 	.word	0x00006c00


	//   ....[10]....
        /*00dc*/ 	.word	0x00006c40


	//   ....[11]....
        /*00e0*/ 	.word	0x00006d00


	//   ....[12]....
        /*00e4*/ 	.word	0x00006d50


	//   ....[13]....
        /*00e8*/ 	.word	0x00006ed0


	//   ....[14]....
        /*00ec*/ 	.word	0x00007020


	//   ....[15]....
        /*00f0*/ 	.word	0x00007050


	//   ....[16]....
        /*00f4*/ 	.word	0x00007100


	//   ....[17]....
        /*00f8*/ 	.word	0x00007270


	//   ....[18]....
        /*00fc*/ 	.word	0x000073e0


	//   ....[19]....
        /*0100*/ 	.word	0x00007530


	//   ....[20]....
        /*0104*/ 	.word	0x00007640


	//   ....[21]....
        /*0108*/ 	.word	0x00007670


	//   ....[22]....
        /*010c*/ 	.word	0x000076a0


	//----- nvinfo : EIATTR_MAX_THREADS
	.align		4
.L_1291:
        /*0110*/ 	.byte	0x04, 0x05
        /*0112*/ 	.short	(.L_1293 - .L_1292)
.L_1292:
        /*0114*/ 	.word	0x00000080
        /*0118*/ 	.word	0x00000001
        /*011c*/ 	.word	0x00000001


	//----- nvinfo : EIATTR_CRS_STACK_SIZE
	.align		4
.L_1293:
        /*0120*/ 	.byte	0x04, 0x1e
        /*0122*/ 	.short	(.L_1295 - .L_1294)
.L_1294:
        /*0124*/ 	.word	0x00000000


	//----- nvinfo : EIATTR_CBANK_PARAM_SIZE
	.align		4
.L_1295:
        /*0128*/ 	.byte	0x03, 0x19
        /*012a*/ 	.short	0x003c


	//----- nvinfo : EIATTR_PARAM_CBANK
	.align		4
        /*012c*/ 	.byte	0x04, 0x0a
        /*012e*/ 	.short	(.L_1297 - .L_1296)
	.align		4
.L_1296:
        /*0130*/ 	.word	index@(.nv.constant0._ZN2at6native27unrolled_elementwise_kernelIZZZNS0_66_GLOBAL__N__d53a5ca4_28_ActivationLeakyReluKernel_cu_9e10b42f_310417leaky_relu_kernelERNS_18TensorIteratorBaseERKN3c106ScalarEENKUlvE_clEvENKUlvE0_clEvEUlfE_St5arrayIPcLm2EELi4E23TrivialOffsetCalculatorILi1EjESG_NS0_6memory12LoadWithCastILi1EEENSH_13StoreWithCastILi1EEEEEviT_T0_T2_T3_T4_T5_)
        /*0134*/ 	.short	0x0210
        /*0136*/ 	.short	0x003c


	//----- nvinfo : EIATTR_SW_WAR
	.align		4
.L_1297:
        /*0138*/ 	.byte	0x04, 0x36
        /*013a*/ 	.short	(.L_1299 - .L_1298)
.L_1298:
        /*013c*/ 	.word	0x00000008
.L_1299:


//--------------------- .nv.info._ZN2at6native18elementwise_kernelILi128ELi2EZNS0_22gpu_kernel_impl_nocastIZZZNS0_66_GLOBAL__N__d53a5ca4_28_ActivationLeakyReluKernel_cu_9e10b42f_310417leaky_relu_kernelERNS_18TensorIteratorBaseERKN3c106ScalarEENKUlvE_clEvENKUlvE0_clEvEUlfE_EEvS5_RKT_EUliE_EEviT1_ --------------------------
	.section	.nv.info._ZN2at6native18elementwise_kernelILi128ELi2EZNS0_22gpu_kernel_impl_nocastIZZZNS0_66_GLOBAL__N__d53a5ca4_28_ActivationLeakyReluKernel_cu_9e10b42f_310417leaky_relu_kernelERNS_18TensorIteratorBaseERKN3c106ScalarEENKUlvE_clEvENKUlvE0_clEvEUlfE_EEvS5_RKT_EUliE_EEviT1_,"",@"SHT_CUDA_INFO"
	.sectionflags	@""
	.align	4


	//----- nvinfo : EIATTR_CUDA_API_VERSION
	.align		4
        /*0000*/ 	.byte	0x04, 0x37
        /*0002*/ 	.short	(.L_1301 - .L_1300)
.L_1300:
        /*0004*/ 	.word	0x00000082


	//----- nvinfo : EIATTR_KPARAM_INFO
	.align		4
.L_1301:
        /*0008*/ 	.byte	0x04, 0x17
        /*000a*/ 	.short	(.L_1303 - .L_1302)
.L_1302:
        /*000c*/ 	.word	0x00000000
        /*0010*/ 	.short	0x0001
        /*0012*/ 	.short	0x0008
        /*0014*/ 	.byte	0x00, 0xf0, 0x81, 0x08


	//----- nvinfo : EIATTR_KPARAM_INFO
	.align		4
.L_1303:
        /*0018*/ 	.byte	0x04, 0x17
        /*001a*/ 	.short	(.L_1305 - .L_1304)
.L_1304:
        /*001c*/ 	.word	0x00000000
        /*0020*/ 	.short	0x0000
        /*0022*/ 	.short	0x0000
        /*0024*/ 	.byte	0x00, 0xf0, 0x11, 0x00


	//----- nvinfo : EIATTR_SPARSE_MMA_MASK
	.align		4
.L_1305:
        /*0028*/ 	.byte	0x03, 0x50
        /*002a*/ 	.short	0x0000


	//----- nvinfo : EIATTR_MAXREG_COUNT
	.align		4
        /*002c*/ 	.byte	0x03, 0x1b
        /*002e*/ 	.short	0x0080


	//----- nvinfo : EIATTR_MERCURY_ISA_VERSION
	.align		4
        /*0030*/ 	.byte	0x03, 0x5f
        /*0032*/ 	.short	0x0101


	//----- nvinfo : EIATTR_EXIT_INSTR_OFFSETS
	.align		4
        /*0034*/ 	.byte	0x04, 0x1c
        /*0036*/ 	.short	(.L_1307 - .L_1306)


	//   ....[0]....
.L_1306:
        /*0038*/ 	.word	0x00001460


	//   ....[1]....
        /*003c*/ 	.word	0x00002810


	//----- nvinfo : EIATTR_MAX_THREADS
	.align		4
.L_1307:
        /*0040*/ 	.byte	0x04, 0x05
        /*0042*/ 	.short	(.L_1309 - .L_1308)
.L_1308:
        /*0044*/ 	.word	0x00000080
        /*0048*/ 	.word	0x00000001
        /*004c*/ 	.word	0x00000001


	//----- nvinfo : EIATTR_CRS_STACK_SIZE
	.align		4
.L_1309:
        /*0050*/ 	.byte	0x04, 0x1e
        /*0052*/ 	.short	(.L_1311 - .L_1310)
.L_1310:
        /*0054*/ 	.word	0x00000000


	//----- nvinfo : EIATTR_CBANK_PARAM_SIZE
	.align		4
.L_1311:
        /*0058*/ 	.byte	0x03, 0x19
        /*005a*/ 	.short	0x0228


	//----- nvinfo : EIATTR_PARAM_CBANK
	.align		4
        /*005c*/ 	.byte	0x04, 0x0a
        /*005e*/ 	.short	(.L_1313 - .L_1312)
	.align		4
.L_1312:
        /*0060*/ 	.word	index@(.nv.constant0._ZN2at6native18elementwise_kernelILi128ELi2EZNS0_22gpu_kernel_impl_nocastIZZZNS0_66_GLOBAL__N__d53a5ca4_28_ActivationLeakyReluKernel_cu_9e10b42f_310417leaky_relu_kernelERNS_18TensorIteratorBaseERKN3c106ScalarEENKUlvE_clEvENKUlvE0_clEvEUlfE_EEvS5_RKT_EUliE_EEviT1_)
        /*0064*/ 	.short	0x0210
        /*0066*/ 	.short	0x0228


	//----- nvinfo : EIATTR_SW_WAR
	.align		4
.L_1313:
        /*0068*/ 	.byte	0x04, 0x36
        /*006a*/ 	.short	(.L_1315 - .L_1314)
.L_1314:
        /*006c*/ 	.word	0x00000008
.L_1315:


//--------------------- .nv.info._ZN2at6native27unrolled_elementwise_kernelIZZZNS0_66_GLOBAL__N__d53a5ca4_28_ActivationLeakyReluKernel_cu_9e10b42f_310417leaky_relu_kernelERNS_18TensorIteratorBaseERKN3c106ScalarEENKUlvE_clEvENKUlvE0_clEvEUlfE_St5arrayIPcLm2EELi4E23TrivialOffsetCalculatorILi1EjESG_NS0_6memory15LoadWithoutCastENSH_16StoreWithoutCastEEEviT_T0_T2_T3_T4_T5_ --------------------------
	.section	.nv.info._ZN2at6native27unrolled_elementwise_kernelIZZZNS0_66_GLOBAL__N__d53a5ca4_28_ActivationLeakyReluKernel_cu_9e10b42f_310417leaky_relu_kernelERNS_18TensorIteratorBaseERKN3c106ScalarEENKUlvE_clEvENKUlvE0_clEvEUlfE_St5arrayIPcLm2EELi4E23TrivialOffsetCalculatorILi1EjESG_NS0_6memory15LoadWithoutCastENSH_16StoreWithoutCastEEEviT_T0_T2_T3_T4_T5_,"",@"SHT_CUDA_INFO"
	.sectionflags	@""
	.align	4


	//----- nvinfo : EIATTR_CUDA_API_VERSION
	.align		4
        /*0000*/ 	.byte	0x04, 0x37
        /*0002*/ 	.short	(.L_1317 - .L_1316)
.L_1316:
        /*0004*/ 	.word	0x00000082


	//----- nvinfo : EIATTR_KPARAM_INFO
	.align		4
.L_1317:
        /*0008*/ 	.byte	0x04, 0x17
        /*000a*/ 	.short	(.L_1319 - .L_1318)
.L_1318:
        /*000c*/ 	.word	0x00000000
        /*0010*/ 	.short	0x0006
        /*0012*/ 	.short	0x002b
        /*0014*/ 	.byte	0x00, 0xf0, 0x05, 0x00


	//----- nvinfo : EIATTR_KPARAM_INFO
	.align		4
.L_1319:
        /*0018*/ 	.byte	0x04, 0x17
        /*001a*/ 	.short	(.L_1321 - .L_1320)
.L_1320:
        /*001c*/ 	.word	0x00000000
        /*0020*/ 	.short	0x0005
        /*0022*/ 	.short	0x002a
        /*0024*/ 	.byte	0x00, 0xf0, 0x05, 0x00


	//----- nvinfo : EIATTR_KPARAM_INFO
	.align		4
.L_1321:
        /*0028*/ 	.byte	0x04, 0x17
        /*002a*/ 	.short	(.L_1323 - .L_1322)
.L_1322:
        /*002c*/ 	.word	0x00000000
        /*0030*/ 	.short	0x0004
        /*0032*/ 	.short	0x0029
        /*0034*/ 	.byte	0x00, 0xf0, 0x05, 0x00


	//----- nvinfo : EIATTR_KPARAM_INFO
	.align		4
.L_1323:
        /*0038*/ 	.byte	0x04, 0x17
        /*003a*/ 	.short	(.L_1325 - .L_1324)
.L_1324:
        /*003c*/ 	.word	0x00000000
        /*0040*/ 	.short	0x0003
        /*0042*/ 	.short	0x0028
        /*0044*/ 	.byte	0x00, 0xf0, 0x05, 0x00


	//----- nvinfo : EIATTR_KPARAM_INFO
	.align		4
.L_1325:
        /*0048*/ 	.byte	0x04, 0x17
        /*004a*/ 	.short	(.L_1327 - .L_1326)
.L_1326:
        /*004c*/ 	.word	0x00000000
        /*0050*/ 	.short	0x0002
        /*0052*/ 	.short	0x0018
        /*0054*/ 	.byte	0x00, 0xf0, 0x41, 0x00


	//----- nvinfo : EIATTR_KPARAM_INFO
	.align		4
.L_1327:
        /*0058*/ 	.byte	0x04, 0x17
        /*005a*/ 	.short	(.L_1329 - .L_1328)
.L_1328:
        /*005c*/ 	.word	0x00000000
        /*0060*/ 	.short	0x0001
        /*0062*/ 	.short	0x0008
        /*0064*/ 	.byte	0x00, 0xf0, 0x41, 0x00


	//----- nvinfo : EIATTR_KPARAM_INFO
	.align		4
.L_1329:
        /*0068*/ 	.byte	0x04, 0x17
        /*006a*/ 	.short	(.L_1331 - .L_1330)
.L_1330:
        /*006c*/ 	.word	0x00000000
        /*0070*/ 	.short	0x0000
        /*0072*/ 	.short	0x0000
        /*0074*/ 	.byte	0x00, 0xf0, 0x11, 0x00


	//----- nvinfo : EIATTR_SPARSE_MMA_MASK
	.align		4
.L_1331:
        /*0078*/ 	.byte	0x03, 0x50
        /*007a*/ 	.short	0x0000


	//----- nvinfo : EIATTR_MAXREG_COUNT
	.align		4
        /*007c*/ 	.byte	0x03, 0x1b
        /*007e*/ 	.short	0x00ff


	//----- nvinfo : EIATTR_MERCURY_ISA_VERSION
	.align		4
        /*0080*/ 	.byte	0x03, 0x5f
        /*0082*/ 	.short	0x0101


	//----- nvinfo : EIATTR_EXIT_INSTR_OFFSETS
	.align		4
        /*0084*/ 	.byte	0x04, 0x1c
        /*0086*/ 	.short	(.L_1333 - .L_1332)


	//   ....[0]....
.L_1332:
        /*0088*/ 	.word	0x00000410


	//   ....[1]....
        /*008c*/ 	.word	0x00000460


	//----- nvinfo : EIATTR_MAX_THREADS
	.align		4
.L_1333:
        /*0090*/ 	.byte	0x04, 0x05
        /*0092*/ 	.short	(.L_1335 - .L_1334)
.L_1334:
        /*0094*/ 	.word	0x00000080
        /*0098*/ 	.word	0x00000001
        /*009c*/ 	.word	0x00000001


	//----- nvinfo : EIATTR_CRS_STACK_SIZE
	.align		4
.L_1335:
        /*00a0*/ 	.byte	0x04, 0x1e
        /*00a2*/ 	.short	(.L_1337 - .L_1336)
.L_1336:
        /*00a4*/ 	.word	0x00000000


	//----- nvinfo : EIATTR_CBANK_PARAM_SIZE
	.align		4
.L_1337:
        /*00a8*/ 	.byte	0x03, 0x19
        /*00aa*/ 	.short	0x002c


	//----- nvinfo : EIATTR_PARAM_CBANK
	.align		4
        /*00ac*/ 	.byte	0x04, 0x0a
        /*00ae*/ 	.short	(.L_1339 - .L_1338)
	.align		4
.L_1338:
        /*00b0*/ 	.word	index@(.nv.constant0._ZN2at6native27unrolled_elementwise_kernelIZZZNS0_66_GLOBAL__N__d53a5ca4_28_ActivationLeakyReluKernel_cu_9e10b42f_310417leaky_relu_kernelERNS_18TensorIteratorBaseERKN3c106ScalarEENKUlvE_clEvENKUlvE0_clEvEUlfE_St5arrayIPcLm2EELi4E23TrivialOffsetCalculatorILi1EjESG_NS0_6memory15LoadWithoutCastENSH_16StoreWithoutCastEEEviT_T0_T2_T3_T4_T5_)
        /*00b4*/ 	.short	0x0210
        /*00b6*/ 	.short	0x002c


	//----- nvinfo : EIATTR_SW_WAR
	.align		4
.L_1339:
        /*00b8*/ 	.byte	0x04, 0x36
        /*00ba*/ 	.short	(.L_1341 - .L_1340)
.L_1340:
        /*00bc*/ 	.word	0x00000008
.L_1341:


//--------------------- .nv.info._ZN2at6native29vectorized_elementwise_kernelILi2EZZZNS0_66_GLOBAL__N__d53a5ca4_28_ActivationLeakyReluKernel_cu_9e10b42f_310417leaky_relu_kernelERNS_18TensorIteratorBaseERKN3c106ScalarEENKUlvE_clEvENKUlvE0_clEvEUlfE_St5arrayIPcLm2EEEEviT0_T1_ --------------------------
	.section	.nv.info._ZN2at6native29vectorized_elementwise_kernelILi2EZZZNS0_66_GLOBAL__N__d53a5ca4_28_ActivationLeakyReluKernel_cu_9e10b42f_310417leaky_relu_kernelERNS_18TensorIteratorBaseERKN3c106ScalarEENKUlvE_clEvENKUlvE0_clEvEUlfE_St5arrayIPcLm2EEEEviT0_T1_,"",@"SHT_CUDA_INFO"
	.sectionflags	@""
	.align	4


	//----- nvinfo : EIATTR_CUDA_API_VERSION
	.align		4
        /*0000*/ 	.byte	0x04, 0x37
        /*0002*/ 	.short	(.L_1343 - .L_1342)
.L_1342:
        /*0004*/ 	.word	0x00000082


	//----- nvinfo : EIATTR_KPARAM_INFO
	.align		4
.L_1343:
        /*0008*/ 	.byte	0x04, 0x17
        /*000a*/ 	.short	(.L_1345 - .L_1344)
.L_1344:
        /*000c*/ 	.word	0x00000000
        /*0010*/ 	.short	0x0002
        /*0012*/ 	.short	0x0018
        /*0014*/ 	.byte	0x00, 0xf0, 0x41, 0x00


	//----- nvinfo : EIATTR_KPARAM_INFO
	.align		4
.L_1345:
        /*0018*/ 	.byte	0x04, 0x17
        /*001a*/ 	.short	(.L_1347 - .L_1346)
.L_1346:
        /*001c*/ 	.word	0x00000000
        /*0020*/ 	.short	0x0001
        /*0022*/ 	.short	0x0008
        /*0024*/ 	.byte	0x00, 0xf0, 0x41, 0x00


	//----- nvinfo : EIATTR_KPARAM_INFO
	.align		4
.L_1347:
        /*0028*/ 	.byte	0x04, 0x17
        /*002a*/ 	.short	(.L_1349 - .L_1348)
.L_1348:
        /*002c*/ 	.word	0x00000000
        /*0030*/ 	.short	0x0000
        /*0032*/ 	.short	0x0000
        /*0034*/ 	.byte	0x00, 0xf0, 0x11, 0x00


	//----- nvinfo : EIATTR_SPARSE_MMA_MASK
	.align		4
.L_1349:
        /*0038*/ 	.byte	0x03, 0x50
        /*003a*/ 	.short	0x0000


	//----- nvinfo : EIATTR_MAXREG_COUNT
	.align		4
        /*003c*/ 	.byte	0x03, 0x1b
        /*003e*/ 	.short	0x00ff


	//----- nvinfo : EIATTR_MERCURY_ISA_VERSION
	.align		4
        /*0040*/ 	.byte	0x03, 0x5f
        /*0042*/ 	.short	0x0101


	//----- nvinfo : EIATTR_EXIT_INSTR_OFFSETS
	.align		4
        /*0044*/ 	.byte	0x04, 0x1c
        /*0046*/ 	.short	(.L_1351 - .L_1350)


	//   ....[0]....
.L_1350:
        /*0048*/ 	.word	0x00000280


	//   ....[1]....
        /*004c*/ 	.word	0x00000a80


	//   ....[2]....
        /*0050*/ 	.word	0x00000ad0


	//----- nvinfo : EIATTR_MAX_THREADS
	.align		4
.L_1351:
        /*0054*/ 	.byte	0x04, 0x05
        /*0056*/ 	.short	(.L_1353 - .L_1352)
.L_1352:
        /*0058*/ 	.word	0x00000080
        /*005c*/ 	.word	0x00000001
        /*0060*/ 	.word	0x00000001


	//----- nvinfo : EIATTR_CRS_STACK_SIZE
	.align		4
.L_1353:
        /*0064*/ 	.byte	0x04, 0x1e
        /*0066*/ 	.short	(.L_1355 - .L_1354)
.L_1354:
        /*0068*/ 	.word	0x00000000


	//----- nvinfo : EIATTR_CBANK_PARAM_SIZE
	.align		4
.L_1355:
        /*006c*/ 	.byte	0x03, 0x19
        /*006e*/ 	.short	0x0028


	//----- nvinfo : EIATTR_PARAM_CBANK
	.align		4
        /*0070*/ 	.byte	0x04, 0x0a
        /*0072*/ 	.short	(.L_1357 - .L_1356)
	.align		4
.L_1356:
        /*0074*/ 	.word	index@(.nv.constant0._ZN2at6native29vectorized_elementwise_kernelILi2EZZZNS0_66_GLOBAL__N__d53a5ca4_28_ActivationLeakyReluKernel_cu_9e10b42f_310417leaky_relu_kernelERNS_18TensorIteratorBaseERKN3c106ScalarEENKUlvE_clEvENKUlvE0_clEvEUlfE_St5arrayIPcLm2EEEEviT0_T1_)
        /*0078*/ 	.short	0x0210
        /*007a*/ 	.short	0x0028


	//----- nvinfo : EIATTR_SW_WAR
	.align		4
.L_1357:
        /*007c*/ 	.byte	0x04, 0x36
        /*007e*/ 	.short	(.L_1359 - .L_1358)
.L_1358:
        /*0080*/ 	.word	0x00000008
.L_1359:


//--------------------- .nv.info._ZN2at6native29vectorized_elementwise_kernelILi4EZZZNS0_66_GLOBAL__N__d53a5ca4_28_ActivationLeakyReluKernel_cu_9e10b42f_310417leaky_relu_kernelERNS_18TensorIteratorBaseERKN3c106ScalarEENKUlvE_clEvENKUlvE0_clEvEUlfE_St5arrayIPcLm2EEEEviT0_T1_ --------------------------
	.section	.nv.info._ZN2at6native29vectorized_elementwise_kernelILi4EZZZNS0_66_GLOBAL__N__d53a5ca4_28_ActivationLeakyReluKernel_cu_9e10b42f_310417leaky_relu_kernelERNS_18TensorIteratorBaseERKN3c106ScalarEENKUlvE_clEvENKUlvE0_clEvEUlfE_St5arrayIPcLm2EEEEviT0_T1_,"",@"SHT_CUDA_INFO"
	.sectionflags	@""
	.align	4


	//----- nvinfo : EIATTR_CUDA_API_VERSION
	.align		4
        /*0000*/ 	.byte	0x04, 0x37
        /*0002*/ 	.short	(.L_1361 - .L_1360)
.L_1360:
        /*0004*/ 	.word	0x00000082


	//----- nvinfo : EIATTR_KPARAM_INFO
	.align		4
.L_1361:
        /*0008*/ 	.byte	0x04, 0x17
        /*000a*/ 	.short	(.L_1363 - .L_1362)
.L_1362:
        /*000c*/ 	.word	0x00000000
        /*0010*/ 	.short	0x0002
        /*0012*/ 	.short	0x0018
        /*0014*/ 	.byte	0x00, 0xf0, 0x41, 0x00


	//----- nvinfo : EIATTR_KPARAM_INFO
	.align		4
.L_1363:
        /*0018*/ 	.byte	0x04, 0x17
        /*001a*/ 	.short	(.L_1365 - .L_1364)
.L_1364:
        /*001c*/ 	.word	0x00000000
        /*0020*/ 	.short	0x0001
        /*0022*/ 	.short	0x0008
        /*0024*/ 	.byte	0x00, 0xf0, 0x41, 0x00


	//----- nvinfo : EIATTR_KPARAM_INFO
	.align		4
.L_1365:
        /*0028*/ 	.byte	0x04, 0x17
        /*002a*/ 	.short	(.L_1367 - .L_1366)
.L_1366:
        /*002c*/ 	.word	0x00000000
        /*0030*/ 	.short	0x0000
        /*0032*/ 	.short	0x0000
        /*0034*/ 	.byte	0x00, 0xf0, 0x11, 0x00


	//----- nvinfo : EIATTR_SPARSE_MMA_MASK
	.align		4
.L_1367:
        /*0038*/ 	.byte	0x03, 0x50
        /*003a*/ 	.short	0x0000


	//----- nvinfo : EIATTR_MAXREG_COUNT
	.align		4
        /*003c*/ 	.byte	0x03, 0x1b
        /*003e*/ 	.short	0x00ff


	//----- nvinfo : EIATTR_MERCURY_ISA_VERSION
	.align		4
        /*0040*/ 	.byte	0x03, 0x5f
        /*0042*/ 	.short	0x0101


	//----- nvinfo : EIATTR_EXIT_INSTR_OFFSETS
	.align		4
        /*0044*/ 	.byte	0x04, 0x1c
        /*0046*/ 	.short	(.L_1369 - .L_1368)


	//   ....[0]....
.L_1368:
        /*0048*/ 	.word	0x00000240


	//   ....[1]....
        /*004c*/ 	.word	0x00000a40


	//   ....[2]....
        /*0050*/ 	.word	0x00000a90


	//----- nvinfo : EIATTR_MAX_THREADS
	.align		4
.L_1369:
        /*0054*/ 	.byte	0x04, 0x05
        /*0056*/ 	.short	(.L_1371 - .L_1370)
.L_1370:
        /*0058*/ 	.word	0x00000080
        /*005c*/ 	.word	0x00000001
        /*0060*/ 	.word	0x00000001


	//----- nvinfo : EIATTR_CRS_STACK_SIZE
	.align		4
.L_1371:
        /*0064*/ 	.byte	0x04, 0x1e
        /*0066*/ 	.short	(.L_1373 - .L_1372)
.L_1372:
        /*0068*/ 	.word	0x00000000


	//----- nvinfo : EIATTR_CBANK_PARAM_SIZE
	.align		4
.L_1373:
        /*006c*/ 	.byte	0x03, 0x19
        /*006e*/ 	.short	0x0028


	//----- nvinfo : EIATTR_PARAM_CBANK
	.align		4
        /*0070*/ 	.byte	0x04, 0x0a
        /*0072*/ 	.short	(.L_1375 - .L_1374)
	.align		4
.L_1374:
        /*0074*/ 	.word	index@(.nv.constant0._ZN2at6native29vectorized_elementwise_kernelILi4EZZZNS0_66_GLOBAL__N__d53a5ca4_28_ActivationLeakyReluKernel_cu_9e10b42f_310417leaky_relu_kernelERNS_18TensorIteratorBaseERKN3c106ScalarEENKUlvE_clEvENKUlvE0_clEvEUlfE_St5arrayIPcLm2EEEEviT0_T1_)
        /*0078*/ 	.short	0x0210
        /*007a*/ 	.short	0x0028


	//----- nvinfo : EIATTR_SW_WAR
	.align		4
.L_1375:
        /*007c*/ 	.byte	0x04, 0x36
        /*007e*/ 	.short	(.L_1377 - .L_1376)
.L_1376:
        /*0080*/ 	.word	0x00000008
.L_1377:


//--------------------- .nv.info._ZN2at6native29vectorized_elementwise_kernelILi8EZZZNS0_66_GLOBAL__N__d53a5ca4_28_ActivationLeakyReluKernel_cu_9e10b42f_310417leaky_relu_kernelERNS_18TensorIteratorBaseERKN3c106ScalarEENKUlvE_clEvENKUlvE0_clEvEUlfE_St5arrayIPcLm2EEEEviT0_T1_ --------------------------
	.section	.nv.info._ZN2at6native29vectorized_elementwise_kernelILi8EZZZNS0_66_GLOBAL__N__d53a5ca4_28_ActivationLeakyReluKernel_cu_9e10b42f_310417leaky_relu_kernelERNS_18TensorIteratorBaseERKN3c106ScalarEENKUlvE_clEvENKUlvE0_clEvEUlfE_St5arrayIPcLm2EEEEviT0_T1_,"",@"SHT_CUDA_INFO"
	.sectionflags	@""
	.align	4


	//----- nvinfo : EIATTR_CUDA_API_VERSION
	.align		4
        /*0000*/ 	.byte	0x04, 0x37
        /*0002*/ 	.short	(.L_1379 - .L_1378)
.L_1378:
        /*0004*/ 	.word	0x00000082


	//----- nvinfo : EIATTR_KPARAM_INFO
	.align		4
.L_1379:
        /*0008*/ 	.byte	0x04, 0x17
        /*000a*/ 	.short	(.L_1381 - .L_1380)
.L_1380:
        /*000c*/ 	.word	0x00000000
        /*0010*/ 	.short	0x0002
        /*0012*/ 	.short	0x0018
        /*0014*/ 	.byte	0x00, 0xf0, 0x41, 0x00


	//----- nvinfo : EIATTR_KPARAM_INFO
	.align		4
.L_1381:
        /*0018*/ 	.byte	0x04, 0x17
        /*001a*/ 	.short	(.L_1383 - .L_1382)
.L_1382:
        /*001c*/ 	.word	0x00000000
        /*0020*/ 	.short	0x0001
        /*0022*/ 	.short	0x0008
        /*0024*/ 	.byte	0x00, 0xf0, 0x41, 0x00


	//----- nvinfo : EIATTR_KPARAM_INFO
	.align		4
.L_1383:
        /*0028*/ 	.byte	0x04, 0x17
        /*002a*/ 	.short	(.L_1385 - .L_1384)
.L_1384:
        /*002c*/ 	.word	0x00000000
        /*0030*/ 	.short	0x0000
        /*0032*/ 	.short	0x0000
        /*0034*/ 	.byte	0x00, 0xf0, 0x11, 0x00


	//----- nvinfo : EIATTR_SPARSE_MMA_MASK
	.align		4
.L_1385:
        /*0038*/ 	.byte	0x03, 0x50
        /*003a*/ 	.short	0x0000


	//----- nvinfo : EIATTR_MAXREG_COUNT
	.align		4
        /*003c*/ 	.byte	0x03, 0x1b
        /*003e*/ 	.short	0x00ff


	//----- nvinfo : EIATTR_MERCURY_ISA_VERSION
	.align		4
        /*0040*/ 	.byte	0x03, 0x5f
        /*0042*/ 	.short	0x0101


	//----- nvinfo : EIATTR_EXIT_INSTR_OFFSETS
	.align		4
        /*0044*/ 	.byte	0x04, 0x1c
        /*0046*/ 	.short	(.L_1387 - .L_1386)


	//   ....[0]....
.L_1386:
        /*0048*/ 	.word	0x00000240


	//   ....[1]....
        /*004c*/ 	.word	0x00000a40


	//   ....[2]....
        /*0050*/ 	.word	0x00000a90


	//----- nvinfo : EIATTR_MAX_THREADS
	.align		4
.L_1387:
        /*0054*/ 	.byte	0x04, 0x05
        /*0056*/ 	.short	(.L_1389 - .L_1388)
.L_1388:
        /*0058*/ 	.word	0x00000080
        /*005c*/ 	.word	0x00000001
        /*0060*/ 	.word	0x00000001


	//----- nvinfo : EIATTR_CRS_STACK_SIZE
	.align		4
.L_1389:
        /*0064*/ 	.byte	0x04, 0x1e
        /*0066*/ 	.short	(.L_1391 - .L_1390)
.L_1390:
        /*0068*/ 	.word	0x00000000


	//----- nvinfo : EIATTR_CBANK_PARAM_SIZE
	.align		4
.L_1391:
        /*006c*/ 	.byte	0x03, 0x19
        /*006e*/ 	.short	0x0028


	//----- nvinfo : EIATTR_PARAM_CBANK
	.align		4
        /*0070*/ 	.byte	0x04, 0x0a
        /*0072*/ 	.short	(.L_1393 - .L_1392)
	.align		4
.L_1392:
        /*0074*/ 	.word	index@(.nv.constant0._ZN2at6native29vectorized_elementwise_kernelILi8EZZZNS0_66_GLOBAL__N__d53a5ca4_28_ActivationLeakyReluKernel_cu_9e10b42f_310417leaky_relu_kernelERNS_18TensorIteratorBaseERKN3c106ScalarEENKUlvE_clEvENKUlvE0_clEvEUlfE_St5arrayIPcLm2EEEEviT0_T1_)
        /*0078*/ 	.short	0x0210
        /*007a*/ 	.short	0x0028


	//----- nvinfo : EIATTR_SW_WAR
	.align		4
.L_1393:
        /*007c*/ 	.byte	0x04, 0x36
        /*007e*/ 	.short	(.L_1395 - .L_1394)
.L_1394:
        /*0080*/ 	.word	0x00000008
.L_1395:


//--------------------- .nv.info._ZN2at6native18elementwise_kernelILi128ELi4EZNS0_15gpu_kernel_implIZZZNS0_66_GLOBAL__N__d53a5ca4_28_ActivationLeakyReluKernel_cu_9e10b42f_310417leaky_relu_kernelERNS_18TensorIteratorBaseERKN3c106ScalarEENKUlvE_clEvENKUlvE_clEvEUldE_EEvS5_RKT_EUliE_EEviT1_ --------------------------
	.section	.nv.info._ZN2at6native18elementwise_kernelILi128ELi4EZNS0_15gpu_kernel_implIZZZNS0_66_GLOBAL__N__d53a5ca4_28_ActivationLeakyReluKernel_cu_9e10b42f_310417leaky_relu_kernelERNS_18TensorIteratorBaseERKN3c106ScalarEENKUlvE_clEvENKUlvE_clEvEUldE_EEvS5_RKT_EUliE_EEviT1_,"",@"SHT_CUDA_INFO"
	.sectionflags	@""
	.align	4


	//----- nvinfo : EIATTR_CUDA_API_VERSION
	.align		4
        /*0000*/ 	.byte	0x04, 0x37
        /*0002*/ 	.short	(.L_1397 - .L_1396)
.L_1396:
        /*0004*/ 	.word	0x00000082


	//----- nvinfo : EIATTR_KPARAM_INFO
	.align		4
.L_1397:
        /*0008*/ 	.byte	0x04, 0x17
        /*000a*/ 	.short	(.L_1399 - .L_1398)
.L_1398:
        /*000c*/ 	.word	0x00000000
        /*0010*/ 	.short	0x0001
        /*0012*/ 	.short	0x0008
        /*0014*/ 	.byte	0x00, 0xf0, 0xa1, 0x08


	//----- nvinfo : EIATTR_KPARAM_INFO
	.align		4
.L_1399:
        /*0018*/ 	.byte	0x04, 0x17
        /*001a*/ 	.short	(.L_1401 - .L_1400)
.L_1400:
        /*001c*/ 	.word	0x00000000
        /*0020*/ 	.short	0x0000
        /*0022*/ 	.short	0x0000
        /*0024*/ 	.byte	0x00, 0xf0, 0x11, 0x00


	//----- nvinfo : EIATTR_SPARSE_MMA_MASK
	.align		4
.L_1401:
        /*0028*/ 	.byte	0x03, 0x50
        /*002a*/ 	.short	0x0000


	//----- nvinfo : EIATTR_MAXREG_COUNT
	.align		4
        /*002c*/ 	.byte	0x03, 0x1b
        /*002e*/ 	.short	0x0080


	//----- nvinfo : EIATTR_EXTERNS
	.align		4
        /*0030*/ 	.byte	0x04, 0x0f
        /*0032*/ 	.short	(.L_1403 - .L_1402)


	//   ....[0]....
	.align		4
.L_1402:
        /*0034*/ 	.word	index@(__assertfail)


	//----- nvinfo : EIATTR_MERCURY_ISA_VERSION
	.align		4
.L_1403:
        /*0038*/ 	.byte	0x03, 0x5f
        /*003a*/ 	.short	0x0101


	//----- nvinfo : EIATTR_SYSCALL_OFFSETS
	.align		4
        /*003c*/ 	.byte	0x04, 0x46
        /*003e*/ 	.short	(.L_1405 - .L_1404)


	//   ....[0]....
.L_1404:
        /*0040*/ 	.word	0x00002260


	//   ....[1]....
        /*0044*/ 	.word	0x000033d0


	//   ....[2]....
        /*0048*/ 	.word	0x00005660


	//   ....[3]....
        /*004c*/ 	.word	0x000067d0


	//   ....[4]....
        /*0050*/ 	.word	0x00008a50


	//   ....[5]....
        /*0054*/ 	.word	0x00009bc0


	//   ....[6]....
        /*0058*/ 	.word	0x0000be30


	//   ....[7]....
        /*005c*/ 	.word	0x0000cfa0


	//----- nvinfo : EIATTR_EXIT_INSTR_OFFSETS
	.align		4
.L_1405:
        /*0060*/ 	.byte	0x04, 0x1c
        /*0062*/ 	.short	(.L_1407 - .L_1406)


	//   ....[0]....
.L_1406:
        /*0064*/ 	.word	0x00009c70


	//   ....[1]....
        /*0068*/ 	.word	0x0000bfe0


	//   ....[2]....
        /*006c*/ 	.word	0x0000c020


	//   ....[3]....
        /*0070*/ 	.word	0x0000c0b0


	//   ....[4]....
        /*0074*/ 	.word	0x0000c0e0


	//   ....[5]....
        /*0078*/ 	.word	0x0000c110


	//   ....[6]....
        /*007c*/ 	.word	0x0000c1e0


	//   ....[7]....
        /*0080*/ 	.word	0x0000c260


	//   ....[8]....
        /*0084*/ 	.word	0x0000c340


	//   ....[9]....
        /*0088*/ 	.word	0x0000c3d0


	//   ....[10]....
        /*008c*/ 	.word	0x0000c3f0


	//   ....[11]....
        /*0090*/ 	.word	0x0000c4b0


	//   ....[12]....
        /*0094*/ 	.word	0x0000c4e0


	//   ....[13]....
        /*0098*/ 	.word	0x0000c6b0


	//   ....[14]....
        /*009c*/ 	.word	0x0000c850


	//   ....[15]....
        /*00a0*/ 	.word	0x0000c8d0


	//   ....[16]....
        /*00a4*/ 	.word	0x0000c980


	//   ....[17]....
        /*00a8*/ 	.word	0x0000cb40


	//   ....[18]....
        /*00ac*/ 	.word	0x0000cd00


	//   ....[19]....
        /*00b0*/ 	.word	0x0000cea0


	//   ....[20]....
        /*00b4*/ 	.word	0x0000cfb0


	//   ....[21]....
        /*00b8*/ 	.word	0x0000cfe0


	//   ....[22]....
        /*00bc*/ 	.word	0x0000d010


	//----- nvinfo : EIATTR_MAX_THREADS
	.align		4
.L_1407:
        /*00c0*/ 	.byte	0x04, 0x05
        /*00c2*/ 	.short	(.L_1409 - .L_1408)
.L_1408:
        /*00c4*/ 	.word	0x00000080
        /*00c8*/ 	.word	0x00000001
        /*00cc*/ 	.word	0x00000001


	//----- nvinfo : EIATTR_CRS_STACK_SIZE
	.align		4
.L_1409:
        /*00d0*/ 	.byte	0x04, 0x1e
        /*00d2*/ 	.short	(.L_1411 - .L_1410)
.L_1410:
        /*00d4*/ 	.word	0x00000000


	//----- nvinfo : EIATTR_CBANK_PARAM_SIZE
	.align		4
.L_1411:
        /*00d8*/ 	.byte	0x03, 0x19
        /*00da*/ 	.short	0x0230


	//----- nvinfo : EIATTR_PARAM_CBANK
	.align		4
        /*00dc*/ 	.byte	0x04, 0x0a
        /*00de*/ 	.short	(.L_1413 - .L_1412)
	.align		4
.L_1412:
        /*00e0*/ 	.word	index@(.nv.constant0._ZN2at6native18elementwise_kernelILi128ELi4EZNS0_15gpu_kernel_implIZZZNS0_66_GLOBAL__N__d53a5ca4_28_ActivationLeakyReluKernel_cu_9e10b42f_310417leaky_relu_kernelERNS_18TensorIteratorBaseERKN3c106ScalarEENKUlvE_clEvENKUlvE_clEvEUldE_EEvS5_RKT_EUliE_EEviT1_)
        /*00e4*/ 	.short	0x0210
        /*00e6*/ 	.short	0x0230


	//----- nvinfo : EIATTR_SW_WAR
	.align		4
.L_1413:
        /*00e8*/ 	.byte	0x04, 0x36
        /*00ea*/ 	.short	(.L_1415 - .L_1414)
.L_1414:
        /*00ec*/ 	.word	0x00000008
.L_1415:


//--------------------- .nv.info._ZN2at6native27unrolled_elementwise_kernelIZZZNS0_66_GLOBAL__N__d53a5ca4_28_ActivationLeakyReluKernel_cu_9e10b42f_310417leaky_relu_kernelERNS_18TensorIteratorBaseERKN3c106ScalarEENKUlvE_clEvENKUlvE_clEvEUldE_St5arrayIPcLm2EELi4E23TrivialOffsetCalculatorILi1EjESG_NS0_6memory12LoadWithCastILi1EEENSH_13StoreWithCastILi1EEEEEviT_T0_T2_T3_T4_T5_ --------------------------
	.section	.nv.info._ZN2at6native27unrolled_elementwise_kernelIZZZNS0_66_GLOBAL__N__d53a5ca4_28_ActivationLeakyReluKernel_cu_9e10b42f_310417leaky_relu_kernelERNS_18TensorIteratorBaseERKN3c106ScalarEENKUlvE_clEvENKUlvE_clEvEUldE_St5arrayIPcLm2EELi4E23TrivialOffsetCalculatorILi1EjESG_NS0_6memory12LoadWithCastILi1EEENSH_13StoreWithCastILi1EEEEEviT_T0_T2_T3_T4_T5_,"",@"SHT_CUDA_INFO"
	.sectionflags	@""
	.align	4


	//----- nvinfo : EIATTR_CUDA_API_VERSION
	.align		4
        /*0000*/ 	.byte	0x04, 0x37
        /*0002*/ 	.short	(.L_1417 - .L_1416)
.L_1416:
        /*0004*/ 	.word	0x00000082


	//----- nvinfo : EIATTR_KPARAM_INFO
	.align		4
.L_1417:
        /*0008*/ 	.byte	0x04, 0x17
        /*000a*/ 	.short	(.L_1419 - .L_1418)
.L_1418:
        /*000c*/ 	.word	0x00000000
        /*0010*/ 	.short	0x0006
        /*0012*/ 	.short	0x0034
        /*0014*/ 	.byte	0x00, 0xf0, 0x21, 0x00


	//----- nvinfo : EIATTR_KPARAM_INFO
	.align		4
.L_1419:
        /*0018*/ 	.byte	0x04, 0x17
        /*001a*/ 	.short	(.L_1421 - .L_1420)
.L_1420:
        /*001c*/ 	.word	0x00000000
        /*0020*/ 	.short	0x0005
        /*0022*/ 	.short	0x002c
        /*0024*/ 	.byte	0x00, 0xf0, 0x21, 0x00


	//----- nvinfo : EIATTR_KPARAM_INFO
	.align		4
.L_1421:
        /*0028*/ 	.byte	0x04, 0x17
        /*002a*/ 	.short	(.L_1423 - .L_1422)
.L_1422:
        /*002c*/ 	.word	0x00000000
        /*0030*/ 	.short	0x0004
        /*0032*/ 	.short	0x0029
        /*0034*/ 	.byte	0x00, 0xf0, 0x05, 0x00


	//----- nvinfo : EIATTR_KPARAM_INFO
	.align		4
.L_1423:
        /*0038*/ 	.byte	0x04, 0x17
        /*003a*/ 	.short	(.L_1425 - .L_1424)
.L_1424:
        /*003c*/ 	.word	0x00000000
        /*0040*/ 	.short	0x0003
        /*0042*/ 	.short	0x0028
        /*0044*/ 	.byte	0x00, 0xf0, 0x05, 0x00


	//----- nvinfo : EIATTR_KPARAM_INFO
	.align		4
.L_1425:
        /*0048*/ 	.byte	0x04, 0x17
        /*004a*/ 	.short	(.L_1427 - .L_1426)
.L_1426:
        /*004c*/ 	.word	0x00000000
        /*0050*/ 	.short	0x0002
        /*0052*/ 	.short	0x0018
        /*0054*/ 	.byte	0x00, 0xf0, 0x41, 0x00


	//----- nvinfo : EIATTR_KPARAM_INFO
	.align		4
.L_1427:
        /*0058*/ 	.byte	0x04, 0x17
        /*005a*/ 	.short	(.L_1429 - .L_1428)
.L_1428:
        /*005c*/ 	.word	0x00000000
        /*0060*/ 	.short	0x0001
        /*0062*/ 	.short	0x0008
        /*0064*/ 	.byte	0x00, 0xf0, 0x41, 0x00


	//----- nvinfo : EIATTR_KPARAM_INFO
	.align		4
.L_1429:
        /*0068*/ 	.byte	0x04, 0x17
        /*006a*/ 	.short	(.L_1431 - .L_1430)
.L_1430:
        /*006c*/ 	.word	0x00000000
        /*0070*/ 	.short	0x0000
        /*0072*/ 	.short	0x0000
        /*0074*/ 	.byte	0x00, 0xf0, 0x11, 0x00


	//----- nvinfo : EIATTR_SPARSE_MMA_MASK
	.align		4
.L_1431:
        /*0078*/ 	.byte	0x03, 0x50
        /*007a*/ 	.short	0x0000


	//----- nvinfo : EIATTR_MAXREG_COUNT
	.align		4
        /*007c*/ 	.byte	0x03, 0x1b
        /*007e*/ 	.short	0x00ff


	//----- nvinfo : EIATTR_EXTERNS
	.align		4
        /*0080*/ 	.byte	0x04, 0x0f
        /*0082*/ 	.short	(.L_1433 - .L_1432)


	//   ....[0]....
	.align		4
.L_1432:
        /*0084*/ 	.word	index@(__assertfail)


	//----- nvinfo : EIATTR_MERCURY_ISA_VERSION
	.align		4
.L_1433:
        /*0088*/ 	.byte	0x03, 0x5f
        /*008a*/ 	.short	0x0101


	//----- nvinfo : EIATTR_SYSCALL_OFFSETS
	.align		4
        /*008c*/ 	.byte	0x04, 0x46
        /*008e*/ 	.short	(.L_1435 - .L_1434)


	//   ....[0]....
.L_1434:
        /*0090*/ 	.word	0x00000f80


	//   ....[1]....
        /*0094*/ 	.word	0x00001f20


	//   ....[2]....
        /*0098*/ 	.word	0x00002ed0


	//   ....[3]....
        /*009c*/ 	.word	0x00003e50


	//   ....[4]....
        /*00a0*/ 	.word	0x00005160


	//   ....[5]....
        /*00a4*/ 	.word	0x000062f0


	//   ....[6]....
        /*00a8*/ 	.word	0x00007470


	//   ....[7]....
        /*00ac*/ 	.word	0x00008610


	//----- nvinfo : EIATTR_EXIT_INSTR_OFFSETS
	.align		4
.L_1435:
        /*00b0*/ 	.byte	0x04, 0x1c
        /*00b2*/ 	.short	(.L_1437 - .L_1436)


	//   ....[0]....
.L_1436:
        /*00b4*/ 	.word	0x00007510


	//   ....[1]....
        /*00b8*/ 	.word	0x00007650


	//   ....[2]....
        /*00bc*/ 	.word	0x00007690


	//   ....[3]....
        /*00c0*/ 	.word	0x00007720


	//   ....[4]....
        /*00c4*/ 	.word	0x00007750


	//   ....[5]....
        /*00c8*/ 	.word	0x00007780


	//   ....[6]....
        /*00cc*/ 	.word	0x00007850


	//   ....[7]....
        /*00d0*/ 	.word	0x000078d0


	//   ....[8]....
        /*00d4*/ 	.word	0x000079b0


	//   ....[9]....
        /*00d8*/ 	.word	0x00007a40


	//   ....[10]....
        /*00dc*/ 	.word	0x00007a60


	//   ....[11]....
        /*00e0*/ 	.word	0x00007b20


	//   ....[12]....
        /*00e4*/ 	.word	0x00007b50


	//   ....[13]....
        /*00e8*/ 	.word	0x00007d20


	//   ....[14]....
        /*00ec*/ 	.word	0x00007ec0


	//   ....[15]....
        /*00f0*/ 	.word	0x00007f40


	//   ....[16]....
        /*00f4*/ 	.word	0x00007ff0


	//   ....[17]....
        /*00f8*/ 	.word	0x000081b0


	//   ....[18]....
        /*00fc*/ 	.word	0x00008370


	//   ....[19]....
        /*0100*/ 	.word	0x00008510


	//   ....[20]....
        /*0104*/ 	.word	0x00008620


	//   ....[21]....
        /*0108*/ 	.word	0x00008650


	//   ....[22]....
        /*010c*/ 	.word	0x00008680


	//----- nvinfo : EIATTR_MAX_THREADS
	.align		4
.L_1437:
        /*0110*/ 	.byte	0x04, 0x05
        /*0112*/ 	.short	(.L_1439 - .L_1438)
.L_1438:
        /*0114*/ 	.word	0x00000080
        /*0118*/ 	.word	0x00000001
        /*011c*/ 	.word	0x00000001


	//----- nvinfo : EIATTR_CRS_STACK_SIZE
	.align		4
.L_1439:
        /*0120*/ 	.byte	0x04, 0x1e
        /*0122*/ 	.short	(.L_1441 - .L_1440)
.L_1440:
        /*0124*/ 	.word	0x00000000


	//----- nvinfo : EIATTR_CBANK_PARAM_SIZE
	.align		4
.L_1441:
        /*0128*/ 	.byte	0x03, 0x19
        /*012a*/ 	.short	0x003c


	//----- nvinfo : EIATTR_PARAM_CBANK
	.align		4
        /*012c*/ 	.byte	0x04, 0x0a
        /*012e*/ 	.short	(.L_1443 - .L_1442)
	.align		4
.L_1442:
        /*0130*/ 	.word	index@(.nv.constant0._ZN2at6native27unrolled_elementwise_kernelIZZZNS0_66_GLOBAL__N__d53a5ca4_28_ActivationLeakyReluKernel_cu_9e10b42f_310417leaky_relu_kernelERNS_18TensorIteratorBaseERKN3c106ScalarEENKUlvE_clEvENKUlvE_clEvEUldE_St5arrayIPcLm2EELi4E23TrivialOffsetCalculatorILi1EjESG_NS0_6memory12LoadWithCastILi1EEENSH_13StoreWithCastILi1EEEEEviT_T0_T2_T3_T4_T5_)
        /*0134*/ 	.short	0x0210
        /*0136*/ 	.short	0x003c


	//----- nvinfo : EIATTR_SW_WAR
	.align		4
.L_1443:
        /*0138*/ 	.byte	0x04, 0x36
        /*013a*/ 	.short	(.L_1445 - .L_1444)
.L_1444:
        /*013c*/ 	.word	0x00000008
.L_1445:


//--------------------- .nv.info._ZN2at6native18elementwise_kernelILi128ELi2EZNS0_22gpu_kernel_impl_nocastIZZZNS0_66_GLOBAL__N__d53a5ca4_28_ActivationLeakyReluKernel_cu_9e10b42f_310417leaky_relu_kernelERNS_18TensorIteratorBaseERKN3c106ScalarEENKUlvE_clEvENKUlvE_clEvEUldE_EEvS5_RKT_EUliE_EEviT1_ --------------------------
	.section	.nv.info._ZN2at6native18elementwise_kernelILi128ELi2EZNS0_22gpu_kernel_impl_nocastIZZZNS0_66_GLOBAL__N__d53a5ca4_28_ActivationLeakyReluKernel_cu_9e10b42f_310417leaky_relu_kernelERNS_18TensorIteratorBaseERKN3c106ScalarEENKUlvE_clEvENKUlvE_clEvEUldE_EEvS5_RKT_EUliE_EEviT1_,"",@"SHT_CUDA_INFO"
	.sectionflags	@""
	.align	4


	//----- nvinfo : EIATTR_CUDA_API_VERSION
	.align		4
        /*0000*/ 	.byte	0x04, 0x37
        /*0002*/ 	.short	(.L_1447 - .L_1446)
.L_1446:
        /*0004*/ 	.word	0x00000082


	//----- nvinfo : EIATTR_KPARAM_INFO
	.align		4
.L_1447:
        /*0008*/ 	.byte	0x04, 0x17
        /*000a*/ 	.short	(.L_1449 - .L_1448)
.L_1448:
        /*000c*/ 	.word	0x00000000
        /*0010*/ 	.short	0x0001
        /*0012*/ 	.short	0x0008
        /*0014*/ 	.byte	0x00, 0xf0, 0x81, 0x08


	//----- nvinfo : EIATTR_KPARAM_INFO
	.align		4
.L_1449:
        /*0018*/ 	.byte	0x04, 0x17
        /*001a*/ 	.short	(.L_1451 - .L_1450)
.L_1450:
        /*001c*/ 	.word	0x00000000
        /*0020*/ 	.short	0x0000
        /*0022*/ 	.short	0x0000
        /*0024*/ 	.byte	0x00, 0xf0, 0x11, 0x00


	//----- nvinfo : EIATTR_SPARSE_MMA_MASK
	.align		4
.L_1451:
        /*0028*/ 	.byte	0x03, 0x50
        /*002a*/ 	.short	0x0000


	//----- nvinfo : EIATTR_MAXREG_COUNT
	.align		4
        /*002c*/ 	.byte	0x03, 0x1b
        /*002e*/ 	.short	0x0080


	//----- nvinfo : EIATTR_MERCURY_ISA_VERSION
	.align		4
        /*0030*/ 	.byte	0x03, 0x5f
        /*0032*/ 	.short	0x0101


	//----- nvinfo : EIATTR_EXIT_INSTR_OFFSETS
	.align		4
        /*0034*/ 	.byte	0x04, 0x1c
        /*0036*/ 	.short	(.L_1453 - .L_1452)


	//   ....[0]....
.L_1452:
        /*0038*/ 	.word	0x00001480


	//   ....[1]....
        /*003c*/ 	.word	0x00002850


	//----- nvinfo : EIATTR_MAX_THREADS
	.align		4
.L_1453:
        /*0040*/ 	.byte	0x04, 0x05
        /*0042*/ 	.short	(.L_1455 - .L_1454)
.L_1454:
        /*0044*/ 	.word	0x00000080
        /*0048*/ 	.word	0x00000001
        /*004c*/ 	.word	0x00000001


	//----- nvinfo : EIATTR_CRS_STACK_SIZE
	.align		4
.L_1455:
        /*0050*/ 	.byte	0x04, 0x1e
        /*0052*/ 	.short	(.L_1457 - .L_1456)
.L_1456:
        /*0054*/ 	.word	0x00000000


	//----- nvinfo : EIATTR_CBANK_PARAM_SIZE
	.align		4
.L_1457:
        /*0058*/ 	.byte	0x03, 0x19
        /*005a*/ 	.short	0x0228


	//----- nvinfo : EIATTR_PARAM_CBANK
	.align		4
        /*005c*/ 	.byte	0x04, 0x0a
        /*005e*/ 	.short	(.L_1459 - .L_1458)
	.align		4
.L_1458:
        /*0060*/ 	.word	index@(.nv.constant0._ZN2at6native18elementwise_kernelILi128ELi2EZNS0_22gpu_kernel_impl_nocastIZZZNS0_66_GLOBAL__N__d53a5ca4_28_ActivationLeakyReluKernel_cu_9e10b42f_310417leaky_relu_kernelERNS_18TensorIteratorBaseERKN3c106ScalarEENKUlvE_clEvENKUlvE_clEvEUldE_EEvS5_RKT_EUliE_EEviT1_)
        /*0064*/ 	.short	0x0210
        /*0066*/ 	.short	0x0228


	//----- nvinfo : EIATTR_SW_WAR
	.align		4
.L_1459:
        /*0068*/ 	.byte	0x04, 0x36
        /*006a*/ 	.short	(.L_1461 - .L_1460)
.L_1460:
        /*006c*/ 	.word	0x00000008
.L_1461:


//--------------------- .nv.info._ZN2at6native27unrolled_elementwise_kernelIZZZNS0_66_GLOBAL__N__d53a5ca4_28_ActivationLeakyReluKernel_cu_9e10b42f_310417leaky_relu_kernelERNS_18TensorIteratorBaseERKN3c106ScalarEENKUlvE_clEvENKUlvE_clEvEUldE_St5arrayIPcLm2EELi4E23TrivialOffsetCalculatorILi1EjESG_NS0_6memory15LoadWithoutCastENSH_16StoreWithoutCastEEEviT_T0_T2_T3_T4_T5_ --------------------------
	.section	.nv.info._ZN2at6native27unrolled_elementwise_kernelIZZZNS0_66_GLOBAL__N__d53a5ca4_28_ActivationLeakyReluKernel_cu_9e10b42f_310417leaky_relu_kernelERNS_18TensorIteratorBaseERKN3c106ScalarEENKUlvE_clEvENKUlvE_clEvEUldE_St5arrayIPcLm2EELi4E23TrivialOffsetCalculatorILi1EjESG_NS0_6memory15LoadWithoutCastENSH_16StoreWithoutCastEEEviT_T0_T2_T3_T4_T5_,"",@"SHT_CUDA_INFO"
	.sectionflags	@""
	.align	4


	//----- nvinfo : EIATTR_CUDA_API_VERSION
	.align		4
        /*0000*/ 	.byte	0x04, 0x37
        /*0002*/ 	.short	(.L_1463 - .L_1462)
.L_1462:
        /*0004*/ 	.word	0x00000082


	//----- nvinfo : EIATTR_KPARAM_INFO
	.align		4
.L_1463:
        /*0008*/ 	.byte	0x04, 0x17
        /*000a*/ 	.short	(.L_1465 - .L_1464)
.L_1464:
        /*000c*/ 	.word	0x00000000
        /*0010*/ 	.short	0x0006
        /*0012*/ 	.short	0x002b
        /*0014*/ 	.byte	0x00, 0xf0, 0x05, 0x00


	//----- nvinfo : EIATTR_KPARAM_INFO
	.align		4
.L_1465:
        /*0018*/ 	.byte	0x04, 0x17
        /*001a*/ 	.short	(.L_1467 - .L_1466)
.L_1466:
        /*001c*/ 	.word	0x00000000
        /*0020*/ 	.short	0x0005
        /*0022*/ 	.short	0x002a
        /*0024*/ 	.byte	0x00, 0xf0, 0x05, 0x00


	//----- nvinfo : EIATTR_KPARAM_INFO
	.align		4
.L_1467:
        /*0028*/ 	.byte	0x04, 0x17
        /*002a*/ 	.short	(.L_1469 - .L_1468)
.L_1468:
        /*002c*/ 	.word	0x00000000
        /*0030*/ 	.short	0x0004
        /*0032*/ 	.short	0x0029
        /*0034*/ 	.byte	0x00, 0xf0, 0x05, 0x00


	//----- nvinfo : EIATTR_KPARAM_INFO
	.align		4
.L_1469:
        /*0038*/ 	.byte	0x04, 0x17
        /*003a*/ 	.short	(.L_1471 - .L_1470)
.L_1470:
        /*003c*/ 	.word	0x00000000
        /*0040*/ 	.short	0x0003
        /*0042*/ 	.short	0x0028
        /*0044*/ 	.byte	0x00, 0xf0, 0x05, 0x00


	//----- nvinfo : EIATTR_KPARAM_INFO
	.align		4
.L_1471:
        /*0048*/ 	.byte	0x04, 0x17
        /*004a*/ 	.short	(.L_1473 - .L_1472)
.L_1472:
        /*004c*/ 	.word	0x00000000
        /*0050*/ 	.short	0x0002
        /*0052*/ 	.short	0x0018
        /*0054*/ 	.byte	0x00, 0xf0, 0x41, 0x00


	//----- nvinfo : EIATTR_KPARAM_INFO
	.align		4
.L_1473:
        /*0058*/ 	.byte	0x04, 0x17
        /*005a*/ 	.short	(.L_1475 - .L_1474)
.L_1474:
        /*005c*/ 	.word	0x00000000
        /*0060*/ 	.short	0x0001
        /*0062*/ 	.short	0x0008
        /*0064*/ 	.byte	0x00, 0xf0, 0x41, 0x00


	//----- nvinfo : EIATTR_KPARAM_INFO
	.align		4
.L_1475:
        /*0068*/ 	.byte	0x04, 0x17
        /*006a*/ 	.short	(.L_1477 - .L_1476)
.L_1476:
        /*006c*/ 	.word	0x00000000
        /*0070*/ 	.short	0x0000
        /*0072*/ 	.short	0x0000
        /*0074*/ 	.byte	0x00, 0xf0, 0x11, 0x00


	//----- nvinfo : EIATTR_SPARSE_MMA_MASK
	.align		4
.L_1477:
        /*0078*/ 	.byte	0x03, 0x50
        /*007a*/ 	.short	0x0000


	//----- nvinfo : EIATTR_MAXREG_COUNT
	.align		4
        /*007c*/ 	.byte	0x03, 0x1b
        /*007e*/ 	.short	0x00ff


	//----- nvinfo : EIATTR_MERCURY_ISA_VERSION
	.align		4
        /*0080*/ 	.byte	0x03, 0x5f
        /*0082*/ 	.short	0x0101


	//----- nvinfo : EIATTR_EXIT_INSTR_OFFSETS
	.align		4
        /*0084*/ 	.byte	0x04, 0x1c
        /*0086*/ 	.short	(.L_1479 - .L_1478)


	//   ....[0]....
.L_1478:
        /*0088*/ 	.word	0x00000460


	//   ....[1]....
        /*008c*/ 	.word	0x000004e0


	//----- nvinfo : EIATTR_MAX_THREADS
	.align		4
.L_1479:
        /*0090*/ 	.byte	0x04, 0x05
        /*0092*/ 	.short	(.L_1481 - .L_1480)
.L_1480:
        /*0094*/ 	.word	0x00000080
        /*0098*/ 	.word	0x00000001
        /*009c*/ 	.word	0x00000001


	//----- nvinfo : EIATTR_CRS_STACK_SIZE
	.align		4
.L_1481:
        /*00a0*/ 	.byte	0x04, 0x1e
        /*00a2*/ 	.short	(.L_1483 - .L_1482)
.L_1482:
        /*00a4*/ 	.word	0x00000000


	//----- nvinfo : EIATTR_CBANK_PARAM_SIZE
	.align		4
.L_1483:
        /*00a8*/ 	.byte	0x03, 0x19
        /*00aa*/ 	.short	0x002c


	//----- nvinfo : EIATTR_PARAM_CBANK
	.align		4
        /*00ac*/ 	.byte	0x04, 0x0a
        /*00ae*/ 	.short	(.L_1485 - .L_1484)
	.align		4
.L_1484:
        /*00b0*/ 	.word	index@(.nv.constant0._ZN2at6native27unrolled_elementwise_kernelIZZZNS0_66_GLOBAL__N__d53a5ca4_28_ActivationLeakyReluKernel_cu_9e10b42f_310417leaky_relu_kernelERNS_18TensorIteratorBaseERKN3c106ScalarEENKUlvE_clEvENKUlvE_clEvEUldE_St5arrayIPcLm2EELi4E23TrivialOffsetCalculatorILi1EjESG_NS0_6memory15LoadWithoutCastENSH_16StoreWithoutCastEEEviT_T0_T2_T3_T4_T5_)
        /*00b4*/ 	.short	0x0210
        /*00b6*/ 	.short	0x002c


	//----- nvinfo : EIATTR_SW_WAR
	.align		4
.L_1485:
        /*00b8*/ 	.byte	0x04, 0x36
        /*00ba*/ 	.short	(.L_1487 - .L_1486)
.L_1486:
        /*00bc*/ 	.word	0x00000008
.L_1487:


//--------------------- .nv.info._ZN2at6native29vectorized_elementwise_kernelILi2EZZZNS0_66_GLOBAL__N__d53a5ca4_28_ActivationLeakyReluKernel_cu_9e10b42f_310417leaky_relu_kernelERNS_18TensorIteratorBaseERKN3c106ScalarEENKUlvE_clEvENKUlvE_clEvEUldE_St5arrayIPcLm2EEEEviT0_T1_ --------------------------
	.section	.nv.info._ZN2at6native29vectorized_elementwise_kernelILi2EZZZNS0_66_GLOBAL__N__d53a5ca4_28_ActivationLeakyReluKernel_cu_9e10b42f_310417leaky_relu_kernelERNS_18TensorIteratorBaseERKN3c106ScalarEENKUlvE_clEvENKUlvE_clEvEUldE_St5arrayIPcLm2EEEEviT0_T1_,"",@"SHT_CUDA_INFO"
	.sectionflags	@""
	.align	4


	//----- nvinfo : EIATTR_CUDA_API_VERSION
	.align		4
        /*0000*/ 	.byte	0x04, 0x37
        /*0002*/ 	.short	(.L_1489 - .L_1488)
.L_1488:
        /*0004*/ 	.word	0x00000082


	//----- nvinfo : EIATTR_KPARAM_INFO
	.align		4
.L_1489:
        /*0008*/ 	.byte	0x04, 0x17
        /*000a*/ 	.short	(.L_1491 - .L_1490)
.L_1490:
        /*000c*/ 	.word	0x00000000
        /*0010*/ 	.short	0x0002
        /*0012*/ 	.short	0x0018
        /*0014*/ 	.byte	0x00, 0xf0, 0x41, 0x00


	//----- nvinfo : EIATTR_KPARAM_INFO
	.align		4
.L_1491:
        /*0018*/ 	.byte	0x04, 0x17
        /*001a*/ 	.short	(.L_1493 - .L_1492)
.L_1492:
        /*001c*/ 	.word	0x00000000
        /*0020*/ 	.short	0x0001
        /*0022*/ 	.short	0x0008
        /*0024*/ 	.byte	0x00, 0xf0, 0x41, 0x00


	//----- nvinfo : EIATTR_KPARAM_INFO
	.align		4
.L_1493:
        /*0028*/ 	.byte	0x04, 0x17
        /*002a*/ 	.short	(.L_1495 - .L_1494)
.L_1494:
        /*002c*/ 	.word	0x00000000
        /*0030*/ 	.short	0x0000
        /*0032*/ 	.short	0x0000
        /*0034*/ 	.byte	0x00, 0xf0, 0x11, 0x00


	//----- nvinfo : EIATTR_SPARSE_MMA_MASK
	.align		4
.L_1495:
        /*0038*/ 	.byte	0x03, 0x50
        /*003a*/ 	.short	0x0000


	//----- nvinfo : EIATTR_MAXREG_COUNT
	.align		4
        /*003c*/ 	.byte	0x03, 0x1b
        /*003e*/ 	.short	0x00ff


	//----- nvinfo : EIATTR_MERCURY_ISA_VERSION
	.align		4
        /*0040*/ 	.byte	0x03, 0x5f
        /*0042*/ 	.short	0x0101


	//----- nvinfo : EIATTR_EXIT_INSTR_OFFSETS
	.align		4
        /*0044*/ 	.byte	0x04, 0x1c
        /*0046*/ 	.short	(.L_1497 - .L_1496)


	//   ....[0]....
.L_1496:
        /*0048*/ 	.word	0x00000480


	//   ....[1]....
        /*004c*/ 	.word	0x00000d90


	//   ....[2]....
        /*0050*/ 	.word	0x00000de0


	//----- nvinfo : EIATTR_MAX_THREADS
	.align		4
.L_1497:
        /*0054*/ 	.byte	0x04, 0x05
        /*0056*/ 	.short	(.L_1499 - .L_1498)
.L_1498:
        /*0058*/ 	.word	0x00000080
        /*005c*/ 	.word	0x00000001
        /*0060*/ 	.word	0x00000001


	//----- nvinfo : EIATTR_CRS_STACK_SIZE
	.align		4
.L_1499:
        /*0064*/ 	.byte	0x04, 0x1e
        /*0066*/ 	.short	(.L_1501 - .L_1500)
.L_1500:
        /*0068*/ 	.word	0x00000000


	//----- nvinfo : EIATTR_CBANK_PARAM_SIZE
	.align		4
.L_1501:
        /*006c*/ 	.byte	0x03, 0x19
        /*006e*/ 	.short	0x0028


	//----- nvinfo : EIATTR_PARAM_CBANK
	.align		4
        /*0070*/ 	.byte	0x04, 0x0a
        /*0072*/ 	.short	(.L_1503 - .L_1502)
	.align		4
.L_1502:
        /*0074*/ 	.word	index@(.nv.constant0._ZN2at6native29vectorized_elementwise_kernelILi2EZZZNS0_66_GLOBAL__N__d53a5ca4_28_ActivationLeakyReluKernel_cu_9e10b42f_310417leaky_relu_kernelERNS_18TensorIteratorBaseERKN3c106ScalarEENKUlvE_clEvENKUlvE_clEvEUldE_St5arrayIPcLm2EEEEviT0_T1_)
        /*0078*/ 	.short	0x0210
        /*007a*/ 	.short	0x0028


	//----- nvinfo : EIATTR_SW_WAR
	.align		4
.L_1503:
        /*007c*/ 	.byte	0x04, 0x36
        /*007e*/ 	.short	(.L_1505 - .L_1504)
.L_1504:
        /*0080*/ 	.word	0x00000008
.L_1505:


//--------------------- .nv.info._ZN2at6native29vectorized_elementwise_kernelILi4EZZZNS0_66_GLOBAL__N__d53a5ca4_28_ActivationLeakyReluKernel_cu_9e10b42f_310417leaky_relu_kernelERNS_18TensorIteratorBaseERKN3c106ScalarEENKUlvE_clEvENKUlvE_clEvEUldE_St5arrayIPcLm2EEEEviT0_T1_ --------------------------
	.section	.nv.info._ZN2at6native29vectorized_elementwise_kernelILi4EZZZNS0_66_GLOBAL__N__d53a5ca4_28_ActivationLeakyReluKernel_cu_9e10b42f_310417leaky_relu_kernelERNS_18TensorIteratorBaseERKN3c106ScalarEENKUlvE_clEvENKUlvE_clEvEUldE_St5arrayIPcLm2EEEEviT0_T1_,"",@"SHT_CUDA_INFO"
	.sectionflags	@""
	.align	4


	//----- nvinfo : EIATTR_CUDA_API_VERSION
	.align		4
        /*0000*/ 	.byte	0x04, 0x37
        /*0002*/ 	.short	(.L_1507 - .L_1506)
.L_1506:
        /*0004*/ 	.word	0x00000082


	//----- nvinfo : EIATTR_KPARAM_INFO
	.align		4
.L_1507:
        /*0008*/ 	.byte	0x04, 0x17
        /*000a*/ 	.short	(.L_1509 - .L_1508)
.L_1508:
        /*000c*/ 	.word	0x00000000
        /*0010*/ 	.short	0x0002
        /*0012*/ 	.short	0x0018
        /*0014*/ 	.byte	0x00, 0xf0, 0x41, 0x00


	//----- nvinfo : EIATTR_KPARAM_INFO
	.align		4
.L_1509:
        /*0018*/ 	.byte	0x04, 0x17
        /*001a*/ 	.short	(.L_1511 - .L_1510)
.L_1510:
        /*001c*/ 	.word	0x00000000
        /*0020*/ 	.short	0x0001
        /*0022*/ 	.short	0x0008
        /*0024*/ 	.byte	0x00, 0xf0, 0x41, 0x00


	//----- nvinfo : EIATTR_KPARAM_INFO
	.align		4
.L_1511:
        /*0028*/ 	.byte	0x04, 0x17
        /*002a*/ 	.short	(.L_1513 - .L_1512)
.L_1512:
        /*002c*/ 	.word	0x00000000
        /*0030*/ 	.short	0x0000
        /*0032*/ 	.short	0x0000
        /*0034*/ 	.byte	0x00, 0xf0, 0x11, 0x00


	//----- nvinfo : EIATTR_SPARSE_MMA_MASK
	.align		4
.L_1513:
        /*0038*/ 	.byte	0x03, 0x50
        /*003a*/ 	.short	0x0000


	//----- nvinfo : EIATTR_MAXREG_COUNT
	.align		4
        /*003c*/ 	.byte	0x03, 0x1b
        /*003e*/ 	.short	0x00ff


	//----- nvinfo : EIATTR_MERCURY_ISA_VERSION
	.align		4
        /*0040*/ 	.byte	0x03, 0x5f
        /*0042*/ 	.short	0x0101


	//----- nvinfo : EIATTR_EXIT_INSTR_OFFSETS
	.align		4
        /*0044*/ 	.byte	0x04, 0x1c
        /*0046*/ 	.short	(.L_1515 - .L_1514)


	//   ....[0]....
.L_1514:
        /*0048*/ 	.word	0x00000480


	//   ....[1]....
        /*004c*/ 	.word	0x00000d90


	//   ....[2]....
        /*0050*/ 	.word	0x00000de0


	//----- nvinfo : EIATTR_MAX_THREADS
	.align		4
.L_1515:
        /*0054*/ 	.byte	0x04, 0x05
        /*0056*/ 	.short	(.L_1517 - .L_1516)
.L_1516:
        /*0058*/ 	.word	0x00000080
        /*005c*/ 	.word	0x00000001
        /*0060*/ 	.word	0x00000001


	//----- nvinfo : EIATTR_CRS_STACK_SIZE
	.align		4
.L_1517:
        /*0064*/ 	.byte	0x04, 0x1e
        /*0066*/ 	.short	(.L_1519 - .L_1518)
.L_1518:
        /*0068*/ 	.word	0x00000000


	//----- nvinfo : EIATTR_CBANK_PARAM_SIZE
	.align		4
.L_1519:
        /*006c*/ 	.byte	0x03, 0x19
        /*006e*/ 	.short	0x0028


	//----- nvinfo : EIATTR_PARAM_CBANK
	.align		4
        /*0070*/ 	.byte	0x04, 0x0a
        /*0072*/ 	.short	(.L_1521 - .L_1520)
	.align		4
.L_1520:
        /*0074*/ 	.word	index@(.nv.constant0._ZN2at6native29vectorized_elementwise_kernelILi4EZZZNS0_66_GLOBAL__N__d53a5ca4_28_ActivationLeakyReluKernel_cu_9e10b42f_310417leaky_relu_kernelERNS_18TensorIteratorBaseERKN3c106ScalarEENKUlvE_clEvENKUlvE_clEvEUldE_St5arrayIPcLm2EEEEviT0_T1_)
        /*0078*/ 	.short	0x0210
        /*007a*/ 	.short	0x0028


	//----- nvinfo : EIATTR_SW_WAR
	.align		4
.L_1521:
        /*007c*/ 	.byte	0x04, 0x36
        /*007e*/ 	.short	(.L_1523 - .L_1522)
.L_1522:
        /*0080*/ 	.word	0x00000008
.L_1523:


//--------------------- .nv.info._ZN2at6native29vectorized_elementwise_kernelILi8EZZZNS0_66_GLOBAL__N__d53a5ca4_28_ActivationLeakyReluKernel_cu_9e10b42f_310417leaky_relu_kernelERNS_18TensorIteratorBaseERKN3c106ScalarEENKUlvE_clEvENKUlvE_clEvEUldE_St5arrayIPcLm2EEEEviT0_T1_ --------------------------
	.section	.nv.info._ZN2at6native29vectorized_elementwise_kernelILi8EZZZNS0_66_GLOBAL__N__d53a5ca4_28_ActivationLeakyReluKernel_cu_9e10b42f_310417leaky_relu_kernelERNS_18TensorIteratorBaseERKN3c106ScalarEENKUlvE_clEvENKUlvE_clEvEUldE_St5arrayIPcLm2EEEEviT0_T1_,"",@"SHT_CUDA_INFO"
	.sectionflags	@""
	.align	4


	//----- nvinfo : EIATTR_CUDA_API_VERSION
	.align		4
        /*0000*/ 	.byte	0x04, 0x37
        /*0002*/ 	.short	(.L_1525 - .L_1524)
.L_1524:
        /*0004*/ 	.word	0x00000082


	//----- nvinfo : EIATTR_KPARAM_INFO
	.align		4
.L_1525:
        /*0008*/ 	.byte	0x04, 0x17
        /*000a*/ 	.short	(.L_1527 - .L_1526)
.L_1526:
        /*000c*/ 	.word	0x00000000
        /*0010*/ 	.short	0x0002
        /*0012*/ 	.short	0x0018
        /*0014*/ 	.byte	0x00, 0xf0, 0x41, 0x00


	//----- nvinfo : EIATTR_KPARAM_INFO
	.align		4
.L_1527:
        /*0018*/ 	.byte	0x04, 0x17
        /*001a*/ 	.short	(.L_1529 - .L_1528)
.L_1528:
        /*001c*/ 	.word	0x00000000
        /*0020*/ 	.short	0x0001
        /*0022*/ 	.short	0x0008
        /*0024*/ 	.byte	0x00, 0xf0, 0x41, 0x00


	//----- nvinfo : EIATTR_KPARAM_INFO
	.align		4
.L_1529:
        /*0028*/ 	.byte	0x04, 0x17
        /*002a*/ 	.short	(.L_1531 - .L_1530)
.L_1530:
        /*002c*/ 	.word	0x00000000
        /*0030*/ 	.short	0x0000
        /*0032*/ 	.short	0x0000
        /*0034*/ 	.byte	0x00, 0xf0, 0x11, 0x00


	//----- nvinfo : EIATTR_SPARSE_MMA_MASK
	.align		4
.L_1531:
        /*0038*/ 	.byte	0x03, 0x50
        /*003a*/ 	.short	0x0000


	//----- nvinfo : EIATTR_MAXREG_COUNT
	.align		4
        /*003c*/ 	.byte	0x03, 0x1b
        /*003e*/ 	.short	0x00ff


	//----- nvinfo : EIATTR_MERCURY_ISA_VERSION
	.align		4
        /*0040*/ 	.byte	0x03, 0x5f
        /*0042*/ 	.short	0x0101


	//----- nvinfo : EIATTR_EXIT_INSTR_OFFSETS
	.align		4
        /*0044*/ 	.byte	0x04, 0x1c
        /*0046*/ 	.short	(.L_1533 - .L_1532)


	//   ....[0]....
.L_1532:
        /*0048*/ 	.word	0x00000480


	//   ....[1]....
        /*004c*/ 	.word	0x00000d90


	//   ....[2]....
        /*0050*/ 	.word	0x00000de0


	//----- nvinfo : EIATTR_MAX_THREADS
	.align		4
.L_1533:
        /*0054*/ 	.byte	0x04, 0x05
        /*0056*/ 	.short	(.L_1535 - .L_1534)
.L_1534:
        /*0058*/ 	.word	0x00000080
        /*005c*/ 	.word	0x00000001
        /*0060*/ 	.word	0x00000001


	//----- nvinfo : EIATTR_CRS_STACK_SIZE
	.align		4
.L_1535:
        /*0064*/ 	.byte	0x04, 0x1e
        /*0066*/ 	.short	(.L_1537 - .L_1536)
.L_1536:
        /*0068*/ 	.word	0x00000000


	//----- nvinfo : EIATTR_CBANK_PARAM_SIZE
	.align		4
.L_1537:
        /*006c*/ 	.byte	0x03, 0x19
        /*006e*/ 	.short	0x0028


	//----- nvinfo : EIATTR_PARAM_CBANK
	.align		4
        /*0070*/ 	.byte	0x04, 0x0a
        /*0072*/ 	.short	(.L_1539 - .L_1538)
	.align		4
.L_1538:
        /*0074*/ 	.word	index@(.nv.constant0._ZN2at6native29vectorized_elementwise_kernelILi8EZZZNS0_66_GLOBAL__N__d53a5ca4_28_ActivationLeakyReluKernel_cu_9e10b42f_310417leaky_relu_kernelERNS_18TensorIteratorBaseERKN3c106ScalarEENKUlvE_clEvENKUlvE_clEvEUldE_St5arrayIPcLm2EEEEviT0_T1_)
        /*0078*/ 	.short	0x0210
        /*007a*/ 	.short	0x0028


	//----- nvinfo : EIATTR_SW_WAR
	.align		4
.L_1539:
        /*007c*/ 	.byte	0x04, 0x36
        /*007e*/ 	.short	(.L_1541 - .L_1540)
.L_1540:
        /*0080*/ 	.word	0x00000008
.L_1541:


//--------------------- .nv.callgraph             --------------------------
	.section	.nv.callgraph,"",@"SHT_CUDA_CALLGRAPH"
	.align	4
	.sectionentsize	8
	.align		4
        /*0000*/ 	.word	0x00000000
	.align		4
        /*0004*/ 	.word	0xffffffff
	.align		4
        /*0008*/ 	.word	index@(_ZN2at6native18elementwise_kernelILi128ELi4EZNS0_15gpu_kernel_implIZZZNS0_66_GLOBAL__N__d53a5ca4_28_ActivationLeakyReluKernel_cu_9e10b42f_310426leaky_relu_backward_kernelERNS_18TensorIteratorBaseERKN3c106ScalarEENKUlvE_clEvENKUlvE2_clEvEUlNS6_8BFloat16ESC_E_EEvS5_RKT_EUliE_EEviT1_)
	.align		4
        /*000c*/ 	.word	index@(__assertfail)
	.align		4
        /*0010*/ 	.word	index@(_ZN2at6native27unrolled_elementwise_kernelIZZZNS0_66_GLOBAL__N__d53a5ca4_28_ActivationLeakyReluKernel_cu_9e10b42f_310426leaky_relu_backward_kernelERNS_18TensorIteratorBaseERKN3c106ScalarEENKUlvE_clEvENKUlvE2_clEvEUlNS5_8BFloat16ESB_E_St5arrayIPcLm3EELi4E23TrivialOffsetCalculatorILi2EjESG_ILi1EjENS0_6memory12LoadWithCastILi2EEENSJ_13StoreWithCastILi1EEEEEviT_T0_T2_T3_T4_T5_)
	.align		4
        /*0014*/ 	.word	index@(__assertfail)
	.align		4
        /*0018*/ 	.word	index@(_ZN2at6native18elementwise_kernelILi128ELi4EZNS0_15gpu_kernel_implIZZZNS0_66_GLOBAL__N__d53a5ca4_28_ActivationLeakyReluKernel_cu_9e10b42f_310426leaky_relu_backward_kernelERNS_18TensorIteratorBaseERKN3c106ScalarEENKUlvE_clEvENKUlvE1_clEvEUlNS6_4HalfESC_E_EEvS5_RKT_EUliE_EEviT1_)
	.align		4
        /*001c*/ 	.word	index@(__assertfail)
	.align		4
        /*0020*/ 	.word	index@(_ZN2at6native27unrolled_elementwise_kernelIZZZNS0_66_GLOBAL__N__d53a5ca4_28_ActivationLeakyReluKernel_cu_9e10b42f_310426leaky_relu_backward_kernelERNS_18TensorIteratorBaseERKN3c106ScalarEENKUlvE_clEvENKUlvE1_clEvEUlNS5_4HalfESB_E_St5arrayIPcLm3EELi4E23TrivialOffsetCalculatorILi2EjESG_ILi1EjENS0_6memory12LoadWithCastILi2EEENSJ_13StoreWithCastILi1EEEEEviT_T0_T2_T3_T4_T5_)
	.align		4
        /*0024*/ 	.word	index@(__assertfail)
	.align		4
        /*0028*/ 	.word	index@(_ZN2at6native18elementwise_kernelILi128ELi4EZNS0_15gpu_kernel_implIZZZNS0_66_GLOBAL__N__d53a5ca4_28_ActivationLeakyReluKernel_cu_9e10b42f_310426leaky_relu_backward_kernelERNS_18TensorIteratorBaseERKN3c106ScalarEENKUlvE_clEvENKUlvE0_clEvEUlffE_EEvS5_RKT_EUliE_EEviT1_)
	.align		4
        /*002c*/ 	.word	index@(__assertfail)
	.align		4
        /*0030*/ 	.word	index@(_ZN2at6native27unrolled_elementwise_kernelIZZZNS0_66_GLOBAL__N__d53a5ca4_28_ActivationLeakyReluKernel_cu_9e10b42f_310426leaky_relu_backward_kernelERNS_18TensorIteratorBaseERKN3c106ScalarEENKUlvE_clEvENKUlvE0_clEvEUlffE_St5arrayIPcLm3EELi4E23TrivialOffsetCalculatorILi2EjESF_ILi1EjENS0_6memory12LoadWithCastILi2EEENSI_13StoreWithCastILi1EEEEEviT_T0_T2_T3_T4_T5_)
	.align		4
        /*0034*/ 	.word	index@(__assertfail)
	.align		4
        /*0038*/ 	.word	index@(_ZN2at6native18elementwise_kernelILi128ELi4EZNS0_15gpu_kernel_implIZZZNS0_66_GLOBAL__N__d53a5ca4_28_ActivationLeakyReluKernel_cu_9e10b42f_310426leaky_relu_backward_kernelERNS_18TensorIteratorBaseERKN3c106ScalarEENKUlvE_clEvENKUlvE_clEvEUlddE_EEvS5_RKT_EUliE_EEviT1_)
	.align		4
        /*003c*/ 	.word	index@(__assertfail)
	.align		4
        /*0040*/ 	.word	index@(_ZN2at6native27unrolled_elementwise_kernelIZZZNS0_66_GLOBAL__N__d53a5ca4_28_ActivationLeakyReluKernel_cu_9e10b42f_310426leaky_relu_backward_kernelERNS_18TensorIteratorBaseERKN3c106ScalarEENKUlvE_clEvENKUlvE_clEvEUlddE_St5arrayIPcLm3EELi4E23TrivialOffsetCalculatorILi2EjESF_ILi1EjENS0_6memory12LoadWithCastILi2EEENSI_13StoreWithCastILi1EEEEEviT_T0_T2_T3_T4_T5_)
	.align		4
        /*0044*/ 	.word	index@(__assertfail)
	.align		4
        /*0048*/ 	.word	index@(_ZN2at6native18elementwise_kernelILi128ELi4EZNS0_15gpu_kernel_implIZZZNS0_66_GLOBAL__N__d53a5ca4_28_ActivationLeakyReluKernel_cu_9e10b42f_310417leaky_relu_kernelERNS_18TensorIteratorBaseERKN3c106ScalarEENKUlvE_clEvENKUlvE2_clEvEUlNS6_8BFloat16EE_EEvS5_RKT_EUliE_EEviT1_)
	.align		4
        /*004c*/ 	.word	index@(__assertfail)
	.align		4
        /*0050*/ 	.word	index@(_ZN2at6native27unrolled_elementwise_kernelIZZZNS0_66_GLOBAL__N__d53a5ca4_28_ActivationLeakyReluKernel_cu_9e10b42f_310417leaky_relu_kernelERNS_18TensorIteratorBaseERKN3c106ScalarEENKUlvE_clEvENKUlvE2_clEvEUlNS5_8BFloat16EE_St5arrayIPcLm2EELi4E23TrivialOffsetCalculatorILi1EjESH_NS0_6memory12LoadWithCastILi1EEENSI_13StoreWithCastILi1EEEEEviT_T0_T2_T3_T4_T5_)
	.align		4
        /*0054*/ 	.word	index@(__assertfail)
	.align		4
        /*0058*/ 	.word	index@(_ZN2at6native18elementwise_kernelILi128ELi4EZNS0_15gpu_kernel_implIZZZNS0_66_GLOBAL__N__d53a5ca4_28_ActivationLeakyReluKernel_cu_9e10b42f_310417leaky_relu_kernelERNS_18TensorIteratorBaseERKN3c106ScalarEENKUlvE_clEvENKUlvE1_clEvEUlNS6_4HalfEE_EEvS5_RKT_EUliE_EEviT1_)
	.align		4
        /*005c*/ 	.word	index@(__assertfail)
	.align		4
        /*0060*/ 	.word	index@(_ZN2at6native27unrolled_elementwise_kernelIZZZNS0_66_GLOBAL__N__d53a5ca4_28_ActivationLeakyReluKernel_cu_9e10b42f_310417leaky_relu_kernelERNS_18TensorIteratorBaseERKN3c106ScalarEENKUlvE_clEvENKUlvE1_clEvEUlNS5_4HalfEE_St5arrayIPcLm2EELi4E23TrivialOffsetCalculatorILi1EjESH_NS0_6memory12LoadWithCastILi1EEENSI_13StoreWithCastILi1EEEEEviT_T0_T2_T3_T4_T5_)
	.align		4
        /*0064*/ 	.word	index@(__assertfail)
	.align		4
        /*0068*/ 	.word	index@(_ZN2at6native18elementwise_kernelILi128ELi4EZNS0_15gpu_kernel_implIZZZNS0_66_GLOBAL__N__d53a5ca4_28_ActivationLeakyReluKernel_cu_9e10b42f_310417leaky_relu_kernelERNS_18TensorIteratorBaseERKN3c106ScalarEENKUlvE_clEvENKUlvE0_clEvEUlfE_EEvS5_RKT_EUliE_EEviT1_)
	.align		4
        /*006c*/ 	.word	index@(__assertfail)
	.align		4
        /*0070*/ 	.word	index@(_ZN2at6native27unrolled_elementwise_kernelIZZZNS0_66_GLOBAL__N__d53a5ca4_28_ActivationLeakyReluKernel_cu_9e10b42f_310417leaky_relu_kernelERNS_18TensorIteratorBaseERKN3c106ScalarEENKUlvE_clEvENKUlvE0_clEvEUlfE_St5arrayIPcLm2EELi4E23TrivialOffsetCalculatorILi1EjESG_NS0_6memory12LoadWithCastILi1EEENSH_13StoreWithCastILi1EEEEEviT_T0_T2_T3_T4_T5_)
	.align		4
        /*0074*/ 	.word	index@(__assertfail)
	.align		4
        /*0078*/ 	.word	index@(_ZN2at6native18elementwise_kernelILi128ELi4EZNS0_15gpu_kernel_implIZZZNS0_66_GLOBAL__N__d53a5ca4_28_ActivationLeakyReluKernel_cu_9e10b42f_310417leaky_relu_kernelERNS_18TensorIteratorBaseERKN3c106ScalarEENKUlvE_clEvENKUlvE_clEvEUldE_EEvS5_RKT_EUliE_EEviT1_)
	.align		4
        /*007c*/ 	.word	index@(__assertfail)
	.align		4
        /*0080*/ 	.word	index@(_ZN2at6native27unrolled_elementwise_kernelIZZZNS0_66_GLOBAL__N__d53a5ca4_28_ActivationLeakyReluKernel_cu_9e10b42f_310417leaky_relu_kernelERNS_18TensorIteratorBaseERKN3c106ScalarEENKUlvE_clEvENKUlvE_clEvEUldE_St5arrayIPcLm2EELi4E23TrivialOffsetCalculatorILi1EjESG_NS0_6memory12LoadWithCastILi1EEENSH_13StoreWithCastILi1EEEEEviT_T0_T2_T3_T4_T5_)
	.align		4
        /*0084*/ 	.word	index@(__assertfail)
	.align		4
        /*0088*/ 	.word	0x00000000
	.align		4
        /*008c*/ 	.word	0xfffffffe
	.align		4
        /*0090*/ 	.word	0x00000000
	.align		4
        /*0094*/ 	.word	0xfffffffd
	.align		4
        /*0098*/ 	.word	0x00000000
	.align		4
        /*009c*/ 	.word	0xfffffffc


//--------------------- .nv.constant4             --------------------------
	.section	.nv.constant4,"a",@progbits
	.align	8
	.align		8
.nv.constant4:
        /*0000*/ 	.dword	__assertfail
	.align		8
        /*0008*/ 	.dword	__unnamed_1
	.align		8
        /*0010*/ 	.dword	__unnamed_2
	.align		8
        /*0018*/ 	.dword	__unnamed_3
	.align		8
        /*0020*/ 	.dword	__unnamed_4
	.align		8
        /*0028*/ 	.dword	__unnamed_5
	.align		8
        /*0030*/ 	.dword	__unnamed_6
	.align		8
        /*0038*/ 	.dword	__unnamed_7
	.align		8
        /*0040*/ 	.dword	__unnamed_8
	.align		8
        /*0048*/ 	.dword	_ZN64_INTERNAL_d53a5ca4_28_ActivationLeakyReluKernel_cu_9e10b42f_31044cuda3std3__466_GLOBAL__N__d53a5ca4_28_ActivationLeakyReluKernel_cu_9e10b42f_31046ignoreE
	.align		8
        /*0050*/ 	.dword	_ZN64_INTERNAL_d53a5ca4_28_ActivationLeakyReluKernel_cu_9e10b42f_31044cuda3std3__45__cpo5beginE
	.align		8
        /*0058*/ 	.dword	_ZN64_INTERNAL_d53a5ca4_28_ActivationLeakyReluKernel_cu_9e10b42f_31044cuda3std3__45__cpo3endE
	.align		8
        /*0060*/ 	.dword	_ZN64_INTERNAL_d53a5ca4_28_ActivationLeakyReluKernel_cu_9e10b42f_31044cuda3std3__45__cpo6cbeginE
	.align		8
        /*0068*/ 	.dword	_ZN64_INTERNAL_d53a5ca4_28_ActivationLeakyReluKernel_cu_9e10b42f_31044cuda3std3__45__cpo4cendE
	.align		8
        /*0070*/ 	.dword	_ZN64_INTERNAL_d53a5ca4_28_ActivationLeakyReluKernel_cu_9e10b42f_31044cuda3std3__45__cpo6rbeginE
	.align		8
        /*0078*/ 	.dword	_ZN64_INTERNAL_d53a5ca4_28_ActivationLeakyReluKernel_cu_9e10b42f_31044cuda3std3__45__cpo4rendE
	.align		8
        /*0080*/ 	.dword	_ZN64_INTERNAL_d53a5ca4_28_ActivationLeakyReluKernel_cu_9e10b42f_31044cuda3std3__45__cpo7crbeginE
	.align		8
        /*0088*/ 	.dword	_ZN64_INTERNAL_d53a5ca4_28_ActivationLeakyReluKernel_cu_9e10b42f_31044cuda3std3__45__cpo5crendE
	.align		8
        /*0090*/ 	.dword	_ZN64_INTERNAL_d53a5ca4_28_ActivationLeakyReluKernel_cu_9e10b42f_31044cuda3std3__419piecewise_constructE
	.align		8
        /*0098*/ 	.dword	_ZN64_INTERNAL_d53a5ca4_28_ActivationLeakyReluKernel_cu_9e10b42f_31044cuda3std3__48in_placeE
	.align		8
        /*00a0*/ 	.dword	_ZN64_INTERNAL_d53a5ca4_28_ActivationLeakyReluKernel_cu_9e10b42f_31044cuda3std3__420unreachable_sentinelE
	.align		8
        /*00a8*/ 	.dword	_ZN64_INTERNAL_d53a5ca4_28_ActivationLeakyReluKernel_cu_9e10b42f_31044cuda3std6ranges3__45__cpo4swapE
	.align		8
        /*00b0*/ 	.dword	_ZN64_INTERNAL_d53a5ca4_28_ActivationLeakyReluKernel_cu_9e10b42f_31044cuda3std6ranges3__45__cpo9iter_moveE
	.align		8
        /*00b8*/ 	.dword	_ZN64_INTERNAL_d53a5ca4_28_ActivationLeakyReluKernel_cu_9e10b42f_31044cuda3std6ranges3__45__cpo5beginE
	.align		8
        /*00c0*/ 	.dword	_ZN64_INTERNAL_d53a5ca4_28_ActivationLeakyReluKernel_cu_9e10b42f_31044cuda3std6ranges3__45__cpo3endE
	.align		8
        /*00c8*/ 	.dword	_ZN64_INTERNAL_d53a5ca4_28_ActivationLeakyReluKernel_cu_9e10b42f_31044cuda3std6ranges3__45__cpo6cbeginE
	.align		8
        /*00d0*/ 	.dword	_ZN64_INTERNAL_d53a5ca4_28_ActivationLeakyReluKernel_cu_9e10b42f_31044cuda3std6ranges3__45__cpo4cendE
	.align		8
        /*00d8*/ 	.dword	_ZN64_INTERNAL_d53a5ca4_28_ActivationLeakyReluKernel_cu_9e10b42f_31044cuda3std6ranges3__45__cpo7advanceE
	.align		8
        /*00e0*/ 	.dword	_ZN64_INTERNAL_d53a5ca4_28_ActivationLeakyReluKernel_cu_9e10b42f_31044cuda3std6ranges3__45__cpo9iter_swapE
	.align		8
        /*00e8*/ 	.dword	_ZN64_INTERNAL_d53a5ca4_28_ActivationLeakyReluKernel_cu_9e10b42f_31044cuda3std6ranges3__45__cpo4nextE
	.align		8
        /*00f0*/ 	.dword	_ZN64_INTERNAL_d53a5ca4_28_ActivationLeakyReluKernel_cu_9e10b42f_31044cuda3std6ranges3__45__cpo4prevE
	.align		8
        /*00f8*/ 	.dword	_ZN64_INTERNAL_d53a5ca4_28_ActivationLeakyReluKernel_cu_9e10b42f_31044cuda3std6ranges3__45__cpo4dataE
	.align		8
        /*0100*/ 	.dword	_ZN64_INTERNAL_d53a5ca4_28_ActivationLeakyReluKernel_cu_9e10b42f_31044cuda3std6ranges3__45__cpo5cdataE
	.align		8
        /*0108*/ 	.dword	_ZN64_INTERNAL_d53a5ca4_28_ActivationLeakyReluKernel_cu_9e10b42f_31044cuda3std6ranges3__45__cpo4sizeE
	.align		8
        /*0110*/ 	.dword	_ZN64_INTERNAL_d53a5ca4_28_ActivationLeakyReluKernel_cu_9e10b42f_31044cuda3std6ranges3__45__cpo5ssizeE
	.align		8
        /*0118*/ 	.dword	_ZN64_INTERNAL_d53a5ca4_28_ActivationLeakyReluKernel_cu_9e10b42f_31044cuda3std6ranges3__45__cpo8distanceE
	.align		8
        /*0120*/ 	.dword	_ZN64_INTERNAL_d53a5ca4_28_ActivationLeakyReluKernel_cu_9e10b42f_31046thrust23THRUST_300001_SM_900_NS6system6detail10sequential3seqE
	.align		8
        /*0128*/ 	.dword	$str$6
	.align		8
        /*0130*/ 	.dword	$str$7


//--------------------- .text._ZN2at6native18elementwise_kernelILi128ELi4EZNS0_15gpu_kernel_implIZZZNS0_66_GLOBAL__N__d53a5ca4_28_ActivationLeakyReluKernel_cu_9e10b42f_310426leaky_relu_backward_kernelERNS_18TensorIteratorBaseERKN3c106ScalarEENKUlvE_clEvENKUlvE2_clEvEUlNS6_8BFloat16ESC_E_EEvS5_RKT_EUliE_EEviT1_ --------------------------
	.section	.text._ZN2at6native18elementwise_kernelILi128ELi4EZNS0_15gpu_kernel_implIZZZNS0_66_GLOBAL__N__d53a5ca4_28_ActivationLeakyReluKernel_cu_9e10b42f_310426leaky_relu_backward_kernelERNS_18TensorIteratorBaseERKN3c106ScalarEENKUlvE_clEvENKUlvE2_clEvEUlNS6_8BFloat16ESC_E_EEvS5_RKT_EUliE_EEviT1_,"ax",@progbits
	.align	128
        .global         _ZN2at6native18elementwise_kernelILi128ELi4EZNS0_15gpu_kernel_implIZZZNS0_66_GLOBAL__N__d53a5ca4_28_ActivationLeakyReluKernel_cu_9e10b42f_310426leaky_relu_backward_kernelERNS_18TensorIteratorBaseERKN3c106ScalarEENKUlvE_clEvENKUlvE2_clEvEUlNS6_8BFloat16ESC_E_EEvS5_RKT_EUliE_EEviT1_
        .type           _ZN2at6native18elementwise_kernelILi128ELi4EZNS0_15gpu_kernel_implIZZZNS0_66_GLOBAL__N__d53a5ca4_28_ActivationLeakyReluKernel_cu_9e10b42f_310426leaky_relu_backward_kernelERNS_18TensorIteratorBaseERKN3c106ScalarEENKUlvE_clEvENKUlvE2_clEvEUlNS6_8BFloat16ESC_E_EEvS5_RKT_EUliE_EEviT1_,@function
        .size           _ZN2at6native18elementwise_kernelILi128ELi4EZNS0_15gpu_kernel_implIZZZNS0_66_GLOBAL__N__d53a5ca4_28_ActivationLeakyReluKernel_cu_9e10b42f_310426leaky_relu_backward_kernelERNS_18TensorIteratorBaseERKN3c106ScalarEENKUlvE_clEvENKUlvE2_clEvEUlNS6_8BFloat16ESC_E_EEvS5_RKT_EUliE_EEviT1_,(.L_x_5678 - _ZN2at6native18elementwise_kernelILi128ELi4EZNS0_15gpu_kernel_implIZZZNS0_66_GLOBAL__N__d53a5ca4_28_ActivationLeakyReluKernel_cu_9e10b42f_310426leaky_relu_backward_kernelERNS_18TensorIteratorBaseERKN3c106ScalarEENKUlvE_clEvENKUlvE2_clEvEUlNS6_8BFloat16ESC_E_EEvS5_RKT_EUliE_EEviT1_)
        .other          _ZN2at6native18elementwise_kernelILi128ELi4EZNS0_15gpu_kernel_implIZZZNS0_66_GLOBAL__N__d53a5ca4_28_ActivationLeakyReluKernel_cu_9e10b42f_310426leaky_relu_backward_kernelERNS_18TensorIteratorBaseERKN3c106ScalarEENKUlvE_clEvENKUlvE2_clEvEUlNS6_8BFloat16ESC_E_EEvS5_RKT_EUliE_EEviT1_,@"STO_CUDA_ENTRY STV_DEFAULT"
_ZN2at6native18elementwise_kernelILi128ELi4EZNS0_15gpu_kernel_implIZZZNS0_66_GLOBAL__N__d53a5ca4_28_ActivationLeakyReluKernel_cu_9e10b42f_310426leaky_relu_backward_kernelERNS_18TensorIteratorBaseERKN3c106ScalarEENKUlvE_clEvENKUlvE2_clEvEUlNS6_8BFloat16ESC_E_EEvS5_RKT_EUliE_EEviT1_:
.text._ZN2at6native18elementwise_kernelILi128ELi4EZNS0_15gpu_kernel_implIZZZNS0_66_GLOBAL__N__d53a5ca4_28_ActivationLeakyReluKernel_cu_9e10b42f_310426leaky_relu_backward_kernelERNS_18TensorIteratorBaseERKN3c106ScalarEENKUlvE_clEvENKUlvE2_clEvEUlNS6_8BFloat16ESC_E_EEvS5_RKT_EUliE_EEviT1_:
[----:B------:R-:W0:Y:S01]  /*0000*/  LDC R1, c[0x0][0x28] ;  /* 0x00000a00ff017b82 */ /* 0x000e220000000800 */
[----:B------:R-:W1:Y:S01]  /*0010*/  S2R R18, SR_CTAID.X ;  /* 0x0000000000127919 */ /* 0x000e620000002500 */
[----:B------:R-:W-:Y:S01]  /*0020*/  ULDC UR4, c[0x0][0x210] ;  /* 0x0000840000047ab9 */ /* 0x000fe20000000800 */
[----:B------:R-:W-:Y:S01]  /*0030*/  ULDC.64 UR36, c[0x0][0x208] ;  /* 0x0000820000247ab9 */ /* 0x000fe20000000a00 */
[----:B------:R-:W-:Y:S01]  /*0040*/  BSSY B6, `(.L_x_0) ;  /* 0x000046f000067945 */ /* 0x000fe20003800000 */
[----:B------:R-:W1:Y:S02]  /*0050*/  S2R R23, SR_TID.X ;  /* 0x0000000000177919 */ /* 0x000e640000002100 */
[----:B-1----:R-:W-:-:S05]  /*0060*/  IMAD R19, R18, 0x200, R23 ;  /* 0x0000020012137824 */ /* 0x002fca00078e0217 */
[----:B------:R-:W-:-:S13]  /*0070*/  ISETP.GE.AND P0, PT, R19, UR4, PT ;  /* 0x0000000413007c0c */ /* 0x000fda000bf06270 */
[----:B0-----:R-:W-:Y:S05]  /*0080*/  @P0 BRA `(.L_x_1) ;  /* 0x0000004400a80947 */ /* 0x001fea0003800000 */
[----:B------:R-:W0:Y:S01]  /*0090*/  LDC R6, c[0x0][0x218] ;  /* 0x00008600ff067b82 */ /* 0x000e220000000800 */
[----:B------:R-:W-:Y:S02]  /*00a0*/  IMAD.MOV.U32 R22, RZ, RZ, RZ ;  /* 0x000000ffff167224 */ /* 0x000fe400078e00ff */
[----:B------:R-:W-:Y:S02]  /*00b0*/  IMAD.MOV.U32 R0, RZ, RZ, RZ ;  /* 0x000000ffff007224 */ /* 0x000fe400078e00ff */
[----:B------:R-:W-:Y:S01]  /*00c0*/  IMAD.MOV.U32 R16, RZ, RZ, RZ ;  /* 0x000000ffff107224 */ /* 0x000fe200078e00ff */
[----:B0-----:R-:W-:-:S13]  /*00d0*/  ISETP.NE.AND P0, PT, R6, RZ, PT ;  /* 0x000000ff0600720c */ /* 0x001fda0003f05270 */
[----:B------:R-:W-:Y:S05]  /*00e0*/  @!P0 BRA `(.L_x_2) ;  /* 0x0000001400788947 */ /* 0x000fea0003800000 */
[----:B------:R-:W-:Y:S01]  /*00f0*/  IMAD.MOV.U32 R2, RZ, RZ, RZ ;  /* 0x000000ffff027224 */ /* 0x000fe200078e00ff */
[----:B------:R-:W-:Y:S01]  /*0100*/  ULDC.64 UR4, c[0x0][0x220] ;  /* 0x0000880000047ab9 */ /* 0x000fe20000000a00 */
[----:B------:R-:W-:Y:S01]  /*0110*/  IMAD.MOV.U32 R3, RZ, RZ, R19 ;  /* 0x000000ffff037224 */ /* 0x000fe200078e0013 */
[----:B------:R-:W-:Y:S01]  /*0120*/  ISETP.NE.AND P0, PT, R6, 0x1, PT ;  /* 0x000000010600780c */ /* 0x000fe20003f05270 */
[----:B------:R-:W-:Y:S01]  /*0130*/  ULDC UR6, c[0x0][0x350] ;  /* 0x0000d40000067ab9 */ /* 0x000fe20000000800 */
[----:B------:R-:W-:Y:S01]  /*0140*/  IMAD.HI.U32 R4, R19, UR4, R2 ;  /* 0x0000000413047c27 */ /* 0x000fe2000f8e0002 */
[----:B------:R-:W-:-:S04]  /*0150*/  ULDC UR4, c[0x0][0x21c] ;  /* 0x0000870000047ab9 */ /* 0x000fc80000000800 */
[----:B------:R-:W-:-:S05]  /*0160*/  SHF.R.U32.HI R5, RZ, UR5, R4 ;  /* 0x00000005ff057c19 */ /* 0x000fca0008011604 */
[----:B------:R-:W-:-:S04]  /*0170*/  IMAD.MOV R0, RZ, RZ, -R5 ;  /* 0x000000ffff007224 */ /* 0x000fc800078e0a05 */
[----:B------:R-:W-:Y:S01]  /*0180*/  IMAD R19, R0, UR4, R19 ;  /* 0x0000000400137c24 */ /* 0x000fe2000f8e0213 */
[----:B------:R-:W-:-:S03]  /*0190*/  ULDC.64 UR4, c[0x0][0x348] ;  /* 0x0000d20000047ab9 */ /* 0x000fc60000000a00 */
[C---:B------:R-:W-:Y:S02]  /*01a0*/  IMAD R16, R19.reuse, UR4, RZ ;  /* 0x0000000413107c24 */ /* 0x040fe4000f8e02ff */
[C---:B------:R-:W-:Y:S02]  /*01b0*/  IMAD R0, R19.reuse, UR5, RZ ;  /* 0x0000000513007c24 */ /* 0x040fe4000f8e02ff */
[----:B------:R-:W-:Y:S01]  /*01c0*/  IMAD R22, R19, UR6, RZ ;  /* 0x0000000613167c24 */ /* 0x000fe2000f8e02ff */
[----:B------:R-:W-:Y:S06]  /*01d0*/  @!P0 BRA `(.L_x_2) ;  /* 0x00000014003c8947 */ /* 0x000fec0003800000 */
[----:B------:R-:W-:Y:S01]  /*01e0*/  IMAD.MOV.U32 R4, RZ, RZ, RZ ;  /* 0x000000ffff047224 */ /* 0x000fe200078e00ff */
[----:B------:R-:W-:Y:S01]  /*01f0*/  ULDC.64 UR8, c[0x0][0x228] ;  /* 0x00008a0000087ab9 */ /* 0x000fe20000000a00 */
[----:B------:R-:W-:Y:S01]  /*0200*/  ULDC UR4, c[0x0][0x230] ;  /* 0x00008c0000047ab9 */ /* 0x000fe20000000800 */
[----:B------:R-:W-:Y:S01]  /*0210*/  ISETP.NE.AND P0, PT, R6, 0x2, PT ;  /* 0x000000020600780c */ /* 0x000fe20003f05270 */
[----:B------:R-:W-:-:S05]  /*0220*/  IMAD.HI.U32 R2, R5, UR9, R4 ;  /* 0x0000000905027c27 */ /* 0x000fca000f8e0004 */
[----:B------:R-:W-:Y:S01]  /*0230*/  SHF.R.U32.HI R3, RZ, UR4, R2 ;  /* 0x00000004ff037c19 */ /* 0x000fe20008011602 */
[----:B------:R-:W-:-:S04]  /*0240*/  ULDC UR4, c[0x0][0x354] ;  /* 0x0000d50000047ab9 */ /* 0x000fc80000000800 */
[----:B------:R-:W-:-:S04]  /*0250*/  IMAD.MOV R4, RZ, RZ, -R3 ;  /* 0x000000ffff047224 */ /* 0x000fc800078e0a03 */
[----:B------:R-:W-:Y:S01]  /*0260*/  IMAD R5, R4, UR8, R5 ;  /* 0x0000000804057c24 */ /* 0x000fe2000f8e0205 */
[----:B------:R-:W-:-:S03]  /*0270*/  ULDC.64 UR8, c[0x0][0x358] ;  /* 0x0000d60000087ab9 */ /* 0x000fc60000000a00 */
[C---:B------:R-:W-:Y:S02]  /*0280*/  IMAD R22, R5.reuse, UR9, RZ ;  /* 0x0000000905167c24 */ /* 0x040fe4000f8e02ff */
[C---:B------:R-:W-:Y:S02]  /*0290*/  IMAD R16, R5.reuse, UR4, R16 ;  /* 0x0000000405107c24 */ /* 0x040fe4000f8e0210 */
[----:B------:R-:W-:Y:S02]  /*02a0*/  IMAD R0, R5, UR8, R0 ;  /* 0x0000000805007c24 */ /* 0x000fe4000f8e0200 */
[----:B------:R-:W-:Y:S01]  /*02b0*/  IMAD R22, R19, UR6, R22 ;  /* 0x0000000613167c24 */ /* 0x000fe2000f8e0216 */
[----:B------:R-:W-:Y:S06]  /*02c0*/  @!P0 BRA `(.L_x_2) ;  /* 0x0000001400008947 */ /* 0x000fec0003800000 */
[----:B------:R-:W-:Y:S01]  /*02d0*/  IMAD.MOV.U32 R2, RZ, RZ, RZ ;  /* 0x000000ffff027224 */ /* 0x000fe200078e00ff */
[----:B------:R-:W-:Y:S01]  /*02e0*/  ULDC.64 UR4, c[0x0][0x238] ;  /* 0x00008e0000047ab9 */ /* 0x000fe20000000a00 */
        /* <DEDUP_REMOVED lines=8> */
[C---:B------:R-:W-:Y:S02]  /*0370*/  IMAD R16, R3.reuse, UR4, R16 ;  /* 0x0000000403107c24 */ /* 0x040fe4000f8e0210 */
[C---:B------:R-:W-:Y:S02]  /*0380*/  IMAD R0, R3.reuse, UR5, R0 ;  /* 0x0000000503007c24 */ /* 0x040fe4000f8e0200 */
[----:B------:R-:W-:Y:S01]  /*0390*/  IMAD R22, R3, UR6, R22 ;  /* 0x0000000603167c24 */ /* 0x000fe2000f8e0216 */
        /* <DEDUP_REMOVED lines=297> */
[----:B------:R-:W-:Y:S02]  /*1630*/  ULDC UR6, c[0x0][0x470] ;  /* 0x00011c0000067ab9 */ /* 0x000fe40000000800 */
        /* <DEDUP_REMOVED lines=8> */
[----:B------:R-:W-:-:S07]  /*16c0*/  IMAD R22, R3, UR6, R22 ;  /* 0x0000000603167c24 */ /* 0x000fce000f8e0216 */
.L_x_2:
[----:B------:R-:W0:Y:S01]  /*16d0*/  LDC.U8 R5, c[0x0][0x4a1] ;  /* 0x00012840ff057b82 */ /* 0x000e220000000000 */
[----:B------:R-:W-:Y:S01]  /*16e0*/  ULDC.64 UR4, c[0x0][0x478] ;  /* 0x00011e0000047ab9 */ /* 0x000fe20000000a00 */
[----:B------:R-:W-:Y:S01]  /*16f0*/  ULDC.64 UR6, c[0x0][0x480] ;  /* 0x0001200000067ab9 */ /* 0x000fe20000000a00 */
[----:B------:R-:W-:Y:S02]  /*1700*/  IADD3 R16, P1, R16, UR4, RZ ;  /* 0x0000000410107c10 */ /* 0x000fe4000ff3e0ff */
[----:B------:R-:W-:-:S03]  /*1710*/  IADD3 R2, P2, R0, UR6, RZ ;  /* 0x0000000600027c10 */ /* 0x000fc6000ff5e0ff */
[----:B------:R-:W-:Y:S02]  /*1720*/  IMAD.X R17, RZ, RZ, UR5, P1 ;  /* 0x00000005ff117e24 */ /* 0x000fe400088e06ff */
[----:B------:R-:W-:Y:S01]  /*1730*/  IMAD.X R3, RZ, RZ, UR7, P2 ;  /* 0x00000007ff037e24 */ /* 0x000fe200090e06ff */
[----:B0-----:R-:W-:-:S04]  /*1740*/  PRMT R4, R5, 0x9910, RZ ;  /* 0x0000991005047816 */ /* 0x001fc800000000ff */
[----:B------:R-:W-:-:S13]  /*1750*/  ISETP.GT.AND P0, PT, R4, 0x9, PT ;  /* 0x000000090400780c */ /* 0x000fda0003f04270 */
[----:B------:R-:W-:Y:S05]  /*1760*/  @P0 BRA `(.L_x_3) ;  /* 0x0000000400300947 */ /* 0x000fea0003800000 */
[----:B------:R-:W-:-:S13]  /*1770*/  ISETP.GT.AND P0, PT, R4, 0x4, PT ;  /* 0x000000040400780c */ /* 0x000fda0003f04270 */
[----:B------:R-:W-:Y:S05]  /*1780*/  @P0 BRA `(.L_x_4) ;  /* 0x0000000000940947 */ /* 0x000fea0003800000 */
[----:B------:R-:W-:-:S13]  /*1790*/  ISETP.GT.AND P0, PT, R4, 0x1, PT ;  /* 0x000000010400780c */ /* 0x000fda0003f04270 */
[----:B------:R-:W-:Y:S05]  /*17a0*/  @P0 BRA `(.L_x_5) ;  /* 0x0000000000380947 */ /* 0x000fea0003800000 */
[----:B------:R-:W-:-:S13]  /*17b0*/  ISETP.NE.AND P0, PT, R5, RZ, PT ;  /* 0x000000ff0500720c */ /* 0x000fda0003f05270 */
[----:B------:R-:W-:Y:S05]  /*17c0*/  @!P0 BRA `(.L_x_6) ;  /* 0x00000000001c8947 */ /* 0x000fea0003800000 */
[----:B------:R-:W-:-:S13]  /*17d0*/  ISETP.NE.AND P0, PT, R4, 0x1, PT ;  /* 0x000000010400780c */ /* 0x000fda0003f05270 */
[----:B------:R-:W-:Y:S05]  /*17e0*/  @P0 BRA `(.L_x_7) ;  /* 0x0000000c00840947 */ /* 0x000fea0003800000 */
[----:B------:R-:W2:Y:S02]  /*17f0*/  LDG.E.S8 R2, desc[UR36][R2.64] ;  /* 0x0000002402027981 */ /* 0x000ea4000c1e1300 */
[----:B--2---:R-:W0:Y:S02]  /*1800*/  I2F.S16 R0, R2 ;  /* 0x0000000200007306 */ /* 0x004e240000101400 */
[----:B0-----:R-:W-:-:S04]  /*1810*/  F2FP.BF16.F32.PACK_AB R0, RZ, R0 ;  /* 0x00000000ff00723e */ /* 0x001fc800000010ff */
[----:B------:R-:W-:Y:S01]  /*1820*/  PRMT R19, R0, 0x7610, R19 ;  /* 0x0000761000137816 */ /* 0x000fe20000000013 */
[----:B------:R-:W-:Y:S06]  /*1830*/  BRA `(.L_x_8) ;  /* 0x0000000c00dc7947 */ /* 0x000fec0003800000 */
.L_x_6:
[----:B------:R-:W2:Y:S02]  /*1840*/  LDG.E.U8 R2, desc[UR36][R2.64] ;  /* 0x0000002402027981 */ /* 0x000ea4000c1e1100 */
[----:B--2---:R-:W-:-:S04]  /*1850*/  I2FP.F32.U32 R0, R2 ;  /* 0x0000000200007245 */ /* 0x004fc80000201000 */
[----:B------:R-:W-:-:S04]  /*1860*/  F2FP.BF16.F32.PACK_AB R0, RZ, R0 ;  /* 0x00000000ff00723e */ /* 0x000fc800000010ff */
[----:B------:R-:W-:Y:S01]  /*1870*/  PRMT R19, R0, 0x7610, R19 ;  /* 0x0000761000137816 */ /* 0x000fe20000000013 */
[----:B------:R-:W-:Y:S06]  /*1880*/  BRA `(.L_x_8) ;  /* 0x0000000c00c87947 */ /* 0x000fec0003800000 */
.L_x_5:
[----:B------:R-:W-:-:S13]  /*1890*/  ISETP.NE.AND P0, PT, R4, 0x2, PT ;  /* 0x000000020400780c */ /* 0x000fda0003f05270 */
[----:B------:R-:W-:Y:S05]  /*18a0*/  @!P0 BRA `(.L_x_9) ;  /* 0x0000000000388947 */ /* 0x000fea0003800000 */
[----:B------:R-:W-:-:S13]  /*18b0*/  ISETP.NE.AND P0, PT, R4, 0x3, PT ;  /* 0x000000030400780c */ /* 0x000fda0003f05270 */
[----:B------:R-:W-:Y:S05]  /*18c0*/  @!P0 BRA `(.L_x_10) ;  /* 0x00000000001c8947 */ /* 0x000fea0003800000 */
[----:B------:R-:W-:-:S13]  /*18d0*/  ISETP.NE.AND P0, PT, R4, 0x4, PT ;  /* 0x000000040400780c */ /* 0x000fda0003f05270 */
[----:B------:R-:W-:Y:S05]  /*18e0*/  @P0 BRA `(.L_x_7) ;  /* 0x0000000c00440947 */ /* 0x000fea0003800000 */
[----:B------:R-:W2:Y:S02]  /*18f0*/  LDG.E.64 R2, desc[UR36][R2.64] ;  /* 0x0000002402027981 */ /* 0x000ea4000c1e1b00 */
[----:B--2---:R-:W0:Y:S02]  /*1900*/  I2F.S64 R0, R2 ;  /* 0x0000000200007312 */ /* 0x004e240000301400 */
[----:B0-----:R-:W-:-:S04]  /*1910*/  F2FP.BF16.F32.PACK_AB R0, RZ, R0 ;  /* 0x00000000ff00723e */ /* 0x001fc800000010ff */
[----:B------:R-:W-:Y:S01]  /*1920*/  PRMT R19, R0, 0x7610, R19 ;  /* 0x0000761000137816 */ /* 0x000fe20000000013 */
[----:B------:R-:W-:Y:S06]  /*1930*/  BRA `(.L_x_8) ;  /* 0x0000000c009c7947 */ /* 0x000fec0003800000 */
.L_x_10:
[----:B------:R-:W2:Y:S02]  /*1940*/  LDG.E R2, desc[UR36][R2.64] ;  /* 0x0000002402027981 */ /* 0x000ea4000c1e1900 */
[----:B--2---:R-:W-:-:S04]  /*1950*/  I2FP.F32.S32 R0, R2 ;  /* 0x0000000200007245 */ /* 0x004fc80000201400 */
[----:B------:R-:W-:-:S04]  /*1960*/  F2FP.BF16.F32.PACK_AB R0, RZ, R0 ;  /* 0x00000000ff00723e */ /* 0x000fc800000010ff */
[----:B------:R-:W-:Y:S01]  /*1970*/  PRMT R19, R0, 0x7610, R19 ;  /* 0x0000761000137816 */ /* 0x000fe20000000013 */
[----:B------:R-:W-:Y:S06]  /*1980*/  BRA `(.L_x_8) ;  /* 0x0000000c00887947 */ /* 0x000fec0003800000 */
.L_x_9:
[----:B------:R-:W2:Y:S02]  /*1990*/  LDG.E.U16 R2, desc[UR36][R2.64] ;  /* 0x0000002402027981 */ /* 0x000ea4000c1e1500 */
[----:B--2---:R-:W0:Y:S02]  /*19a0*/  I2F.S16 R0, R2 ;  /* 0x0000000200007306 */ /* 0x004e240000101400 */
[----:B0-----:R-:W-:-:S04]  /*19b0*/  F2FP.BF16.F32.PACK_AB R0, RZ, R0 ;  /* 0x00000000ff00723e */ /* 0x001fc800000010ff */
[----:B------:R-:W-:Y:S01]  /*19c0*/  PRMT R19, R0, 0x7610, R19 ;  /* 0x0000761000137816 */ /* 0x000fe20000000013 */
[----:B------:R-:W-:Y:S06]  /*19d0*/  BRA `(.L_x_8) ;  /* 0x0000000c00747947 */ /* 0x000fec0003800000 */
.L_x_4:
[----:B------:R-:W-:-:S13]  /*19e0*/  ISETP.GT.AND P0, PT, R4, 0x6, PT ;  /* 0x000000060400780c */ /* 0x000fda0003f04270 */
[----:B------:R-:W-:Y:S05]  /*19f0*/  @P0 BRA `(.L_x_11) ;  /* 0x0000000000300947 */ /* 0x000fea0003800000 */
[----:B------:R-:W-:-:S13]  /*1a00*/  ISETP.NE.AND P0, PT, R4, 0x5, PT ;  /* 0x000000050400780c */ /* 0x000fda0003f05270 */
[----:B------:R-:W-:Y:S05]  /*1a10*/  @!P0 BRA `(.L_x_12) ;  /* 0x0000000000148947 */ /* 0x000fea0003800000 */
[----:B------:R-:W-:-:S13]  /*1a20*/  ISETP.NE.AND P0, PT, R4, 0x6, PT ;  /* 0x000000060400780c */ /* 0x000fda0003f05270 */
[----:B------:R-:W-:Y:S05]  /*1a30*/  @P0 BRA `(.L_x_7) ;  /* 0x0000000800f00947 */ /* 0x000fea0003800000 */
[----:B------:R-:W2:Y:S02]  /*1a40*/  LDG.E R2, desc[UR36][R2.64] ;  /* 0x0000002402027981 */ /* 0x000ea4000c1e1900 */
[----:B--2---:R-:W-:Y:S01]  /*1a50*/  F2FP.BF16.F32.PACK_AB R19, RZ, R2 ;  /* 0x00000002ff13723e */ /* 0x004fe200000010ff */
[----:B------:R-:W-:Y:S06]  /*1a60*/  BRA `(.L_x_8) ;  /* 0x0000000c00507947 */ /* 0x000fec0003800000 */
.L_x_12:
[----:B------:R-:W2:Y:S02]  /*1a70*/  LDG.E.U16 R0, desc[UR36][R2.64] ;  /* 0x0000002402007981 */ /* 0x000ea4000c1e1500 */
[----:B--2---:R-:W-:-:S05]  /*1a80*/  HADD2.F32 R0, -RZ, R0.H0_H0 ;  /* 0x20000000ff007230 */ /* 0x004fca0000004100 */
[----:B------:R-:W-:-:S04]  /*1a90*/  F2FP.BF16.F32.PACK_AB R0, RZ, R0 ;  /* 0x00000000ff00723e */ /* 0x000fc800000010ff */
[----:B------:R-:W-:Y:S01]  /*1aa0*/  PRMT R19, R0, 0x7610, R19 ;  /* 0x0000761000137816 */ /* 0x000fe20000000013 */
[----:B------:R-:W-:Y:S06]  /*1ab0*/  BRA `(.L_x_8) ;  /* 0x0000000c003c7947 */ /* 0x000fec0003800000 */
.L_x_11:
[----:B------:R-:W-:-:S13]  /*1ac0*/  ISETP.NE.AND P0, PT, R4, 0x7, PT ;  /* 0x000000070400780c */ /* 0x000fda0003f05270 */
[----:B------:R-:W-:Y:S05]  /*1ad0*/  @!P0 BRA `(.L_x_13) ;  /* 0x0000000000308947 */ /* 0x000fea0003800000 */
[----:B------:R-:W-:-:S13]  /*1ae0*/  ISETP.NE.AND P0, PT, R4, 0x8, PT ;  /* 0x000000080400780c */ /* 0x000fda0003f05270 */
[----:B------:R-:W-:Y:S05]  /*1af0*/  @!P0 BRA `(.L_x_14) ;  /* 0x0000000000148947 */ /* 0x000fea0003800000 */
[----:B------:R-:W-:-:S13]  /*1b00*/  ISETP.NE.AND P0, PT, R4, 0x9, PT ;  /* 0x000000090400780c */ /* 0x000fda0003f05270 */
[----:B------:R-:W-:Y:S05]  /*1b10*/  @P0 BRA `(.L_x_7) ;  /* 0x0000000800b80947 */ /* 0x000fea0003800000 */
[----:B------:R-:W2:Y:S02]  /*1b20*/  LDG.E R2, desc[UR36][R2.64] ;  /* 0x0000002402027981 */ /* 0x000ea4000c1e1900 */
[----:B--2---:R-:W-:Y:S01]  /*1b30*/  F2FP.BF16.F32.PACK_AB R19, RZ, R2 ;  /* 0x00000002ff13723e */ /* 0x004fe200000010ff */
[----:B------:R-:W-:Y:S06]  /*1b40*/  BRA `(.L_x_8) ;  /* 0x0000000c00187947 */ /* 0x000fec0003800000 */
.L_x_14:
[----:B------:R-:W2:Y:S02]  /*1b50*/  LDG.E.U16 R2, desc[UR36][R2.64] ;  /* 0x0000002402027981 */ /* 0x000ea4000c1e1500 */
[----:B--2---:R-:W-:-:S05]  /*1b60*/  HADD2.F32 R0, -RZ, R2.H0_H0 ;  /* 0x20000002ff007230 */ /* 0x004fca0000004100 */
[----:B------:R-:W-:-:S04]  /*1b70*/  F2FP.BF16.F32.PACK_AB R0, RZ, R0 ;  /* 0x00000000ff00723e */ /* 0x000fc800000010ff */
[----:B------:R-:W-:Y:S01]  /*1b80*/  PRMT R19, R0, 0x7610, R19 ;  /* 0x0000761000137816 */ /* 0x000fe20000000013 */
[----:B------:R-:W-:Y:S06]  /*1b90*/  BRA `(.L_x_8) ;  /* 0x0000000c00047947 */ /* 0x000fec0003800000 */
.L_x_13:
[----:B------:R-:W2:Y:S01]  /*1ba0*/  LDG.E.64 R2, desc[UR36][R2.64] ;  /* 0x0000002402027981 */ /* 0x000ea2000c1e1b00 */
[----:B------:R-:W-:Y:S01]  /*1bb0*/  UMOV UR4, 0xf0000000 ;  /* 0xf000000000047882 */ /* 0x000fe20000000000 */
[----:B------:R-:W-:Y:S01]  /*1bc0*/  UMOV UR5, 0x380fffff ;  /* 0x380fffff00057882 */ /* 0x000fe20000000000 */
[----:B--2---:R-:W0:Y:S01]  /*1bd0*/  F2F.F32.F64 R0, R2 ;  /* 0x0000000200007310 */ /* 0x004e220000301000 */
[----:B------:R-:W-:-:S14]  /*1be0*/  DSETP.GEU.AND P0, PT, |R2|, UR4, PT ;  /* 0x0000000402007e2a */ /* 0x000fdc000bf0e200 */
[----:B0-----:R-:W-:-:S05]  /*1bf0*/  @!P0 FMUL R0, R0, 1.175494350822287508e-38 ;  /* 0x0080000000008820 */ /* 0x001fca0000400000 */
[----:B------:R-:W-:-:S04]  /*1c00*/  F2FP.BF16.F32.PACK_AB R0, RZ, R0 ;  /* 0x00000000ff00723e */ /* 0x000fc800000010ff */
[----:B------:R-:W-:Y:S01]  /*1c10*/  PRMT R19, R0, 0x7610, R19 ;  /* 0x0000761000137816 */ /* 0x000fe20000000013 */
[----:B------:R-:W-:Y:S06]  /*1c20*/  BRA `(.L_x_8) ;  /* 0x0000000800e07947 */ /* 0x000fec0003800000 */
.L_x_3:
[----:B------:R-:W-:-:S13]  /*1c30*/  ISETP.GT.AND P0, PT, R4, 0x18, PT ;  /* 0x000000180400780c */ /* 0x000fda0003f04270 */
[----:B------:R-:W-:Y:S05]  /*1c40*/  @P0 BRA `(.L_x_15) ;  /* 0x0000000400080947 */ /* 0x000fea0003800000 */
[----:B------:R-:W-:-:S13]  /*1c50*/  ISETP.GT.AND P0, PT, R4, 0xe, PT ;  /* 0x0000000e0400780c */ /* 0x000fda0003f04270 */
[----:B------:R-:W-:Y:S05]  /*1c60*/  @P0 BRA `(.L_x_16) ;  /* 0x00000000004c0947 */ /* 0x000fea0003800000 */
[----:B------:R-:W-:-:S13]  /*1c70*/  ISETP.NE.AND P0, PT, R4, 0xa, PT ;  /* 0x0000000a0400780c */ /* 0x000fda0003f05270 */
[----:B------:R-:W-:Y:S05]  /*1c80*/  @!P0 BRA `(.L_x_17) ;  /* 0x0000000000208947 */ /* 0x000fea0003800000 */
[----:B------:R-:W-:-:S13]  /*1c90*/  ISETP.NE.AND P0, PT, R4, 0xb, PT ;  /* 0x0000000b0400780c */ /* 0x000fda0003f05270 */
[----:B------:R-:W-:Y:S05]  /*1ca0*/  @P0 BRA `(.L_x_7) ;  /* 0x0000000800540947 */ /* 0x000fea0003800000 */
[----:B------:R-:W2:Y:S02]  /*1cb0*/  LDG.E.U8 R2, desc[UR36][R2.64] ;  /* 0x0000002402027981 */ /* 0x000ea4000c1e1100 */
[----:B--2---:R-:W-:-:S04]  /*1cc0*/  ISETP.NE.AND P0, PT, R2, RZ, PT ;  /* 0x000000ff0200720c */ /* 0x004fc80003f05270 */
[----:B------:R-:W-:-:S04]  /*1cd0*/  FSEL R0, RZ, 1, !P0 ;  /* 0x3f800000ff007808 */ /* 0x000fc80004000000 */
[----:B------:R-:W-:-:S04]  /*1ce0*/  F2FP.BF16.F32.PACK_AB R0, RZ, R0 ;  /* 0x00000000ff00723e */ /* 0x000fc800000010ff */
[----:B------:R-:W-:Y:S01]  /*1cf0*/  PRMT R19, R0, 0x7610, R19 ;  /* 0x0000761000137816 */ /* 0x000fe20000000013 */
[----:B------:R-:W-:Y:S06]  /*1d00*/  BRA `(.L_x_8) ;  /* 0x0000000800a87947 */ /* 0x000fec0003800000 */
.L_x_17:
        /* <DEDUP_REMOVED lines=9> */
.L_x_16:
[----:B------:R-:W-:-:S13]  /*1da0*/  ISETP.NE.AND P0, PT, R4, 0xf, PT ;  /* 0x0000000f0400780c */ /* 0x000fda0003f05270 */
[----:B------:R-:W-:Y:S05]  /*1db0*/  @!P0 BRA `(.L_x_18) ;  /* 0x0000000000a48947 */ /* 0x000fea0003800000 */
[----:B------:R-:W-:-:S13]  /*1dc0*/  ISETP.NE.AND P0, PT, R4, 0x17, PT ;  /* 0x000000170400780c */ /* 0x000fda0003f05270 */
[----:B------:R-:W-:Y:S05]  /*1dd0*/  @!P0 BRA `(.L_x_19) ;  /* 0x0000000000608947 */ /* 0x000fea0003800000 */
[----:B------:R-:W-:-:S13]  /*1de0*/  ISETP.NE.AND P0, PT, R4, 0x18, PT ;  /* 0x000000180400780c */ /* 0x000fda0003f05270 */
[----:B------:R-:W-:Y:S05]  /*1df0*/  @P0 BRA `(.L_x_7) ;  /* 0x0000000800000947 */ /* 0x000fea0003800000 */
[----:B------:R-:W2:Y:S01]  /*1e00*/  LDG.E.U8 R0, desc[UR36][R2.64] ;  /* 0x0000002402007981 */ /* 0x000ea2000c1e1100 */
[----:B------:R-:W-:Y:S02]  /*1e10*/  IMAD.MOV.U32 R8, RZ, RZ, -0x800000 ;  /* 0xff800000ff087424 */ /* 0x000fe400078e00ff */
[----:B--2---:R-:W-:-:S05]  /*1e20*/  IMAD.SHL.U32 R0, R0, 0x1000000, RZ ;  /* 0x0100000000007824 */ /* 0x004fca00078e00ff */
[----:B------:R-:W-:-:S04]  /*1e30*/  LOP3.LUT R4, R0, 0x7f000000, RZ, 0xc0, !PT ;  /* 0x7f00000000047812 */ /* 0x000fc800078ec0ff */
[----:B------:R-:W0:Y:S01]  /*1e40*/  FLO.U32 R5, R4 ;  /* 0x0000000400057300 */ /* 0x000e2200000e0000 */
[C---:B------:R-:W-:Y:S02]  /*1e50*/  VIADD R6, R4.reuse, 0x1000000 ;  /* 0x0100000004067836 */ /* 0x040fe40000000000 */
[----:B------:R-:W-:-:S03]  /*1e60*/  VIADD R2, R4, 0xffffffff ;  /* 0xffffffff04027836 */ /* 0x000fc60000000000 */
[----:B------:R-:W-:Y:S02]  /*1e70*/  SHF.R.S32.HI R6, RZ, 0x8, R6 ;  /* 0x00000008ff067819 */ /* 0x000fe40000011406 */
[----:B------:R-:W-:Y:S02]  /*1e80*/  SHF.R.S32.HI R2, RZ, 0x1f, R2 ;  /* 0x0000001fff027819 */ /* 0x000fe40000011402 */
[----:B0-----:R-:W-:-:S04]  /*1e90*/  IADD3 R5, -R5, 0x1f, RZ ;  /* 0x0000001f05057810 */ /* 0x001fc80007ffe1ff */
[C---:B------:R-:W-:Y:S01]  /*1ea0*/  ISETP.GT.U32.AND P0, PT, R5.reuse, 0x4, PT ;  /* 0x000000040500780c */ /* 0x040fe20003f04070 */
[----:B------:R-:W-:-:S05]  /*1eb0*/  VIADD R5, R5, 0xfffffffc ;  /* 0xfffffffc05057836 */ /* 0x000fca0000000000 */
[----:B------:R-:W-:-:S05]  /*1ec0*/  SEL R5, R5, RZ, P0 ;  /* 0x000000ff05057207 */ /* 0x000fca0000000000 */
[----:B------:R-:W-:Y:S01]  /*1ed0*/  IMAD R8, R5, R8, 0x3c000000 ;  /* 0x3c00000005087424 */ /* 0x000fe200078e0208 */
[----:B------:R-:W-:-:S04]  /*1ee0*/  SHF.L.U32 R5, R4, R5, RZ ;  /* 0x0000000504057219 */ /* 0x000fc800000006ff */
[----:B------:R-:W-:-:S04]  /*1ef0*/  LEA.HI R5, R5, R8, RZ, 0x1c ;  /* 0x0000000805057211 */ /* 0x000fc800078fe0ff */
[----:B------:R-:W-:-:S04]  /*1f00*/  LOP3.LUT R5, R5, 0x7f800000, R6, 0xf8, !PT ;  /* 0x7f80000005057812 */ /* 0x000fc800078ef806 */
[----:B------:R-:W-:-:S04]  /*1f10*/  LOP3.LUT R5, R5, R2, RZ, 0x30, !PT ;  /* 0x0000000205057212 */ /* 0x000fc800078e30ff */
[----:B------:R-:W-:-:S04]  /*1f20*/  LOP3.LUT R5, R5, 0x80000000, R0, 0xf8, !PT ;  /* 0x8000000005057812 */ /* 0x000fc800078ef800 */
[----:B------:R-:W-:-:S04]  /*1f30*/  F2FP.BF16.F32.PACK_AB R5, RZ, R5 ;  /* 0x00000005ff05723e */ /* 0x000fc800000010ff */
[----:B------:R-:W-:Y:S01]  /*1f40*/  PRMT R19, R5, 0x7610, R19 ;  /* 0x0000761005137816 */ /* 0x000fe20000000013 */
[----:B------:R-:W-:Y:S06]  /*1f50*/  BRA `(.L_x_8) ;  /* 0x0000000800147947 */ /* 0x000fec0003800000 */
.L_x_19:
[----:B------:R-:W2:Y:S02]  /*1f60*/  LDG.E.U8 R2, desc[UR36][R2.64] ;  /* 0x0000002402027981 */ /* 0x000ea4000c1e1100 */
[C---:B--2---:R-:W-:Y:S02]  /*1f70*/  IMAD.SHL.U32 R0, R2.reuse, 0x2000000, RZ ;  /* 0x0200000002007824 */ /* 0x044fe400078e00ff */
[----:B------:R-:W-:-:S03]  /*1f80*/  IMAD.SHL.U32 R5, R2, 0x1000000, RZ ;  /* 0x0100000002057824 */ /* 0x000fc600078e00ff */
[----:B------:R-:W-:-:S13]  /*1f90*/  ISETP.GE.U32.AND P0, PT, R0, 0x8000000, PT ;  /* 0x080000000000780c */ /* 0x000fda0003f06070 */
[C---:B------:R-:W-:Y:S02]  /*1fa0*/  @!P0 IMAD.SHL.U32 R0, R2.reuse, 0x100, RZ ;  /* 0x0000010002008824 */ /* 0x040fe400078e00ff */
[----:B------:R-:W-:-:S03]  /*1fb0*/  @P0 IMAD.SHL.U32 R4, R2, 0x200000, RZ ;  /* 0x0020000002040824 */ /* 0x000fc600078e00ff */
[----:B------:R-:W-:Y:S02]  /*1fc0*/  @!P0 LOP3.LUT R0, R0, 0x7f00, RZ, 0xc0, !PT ;  /* 0x00007f0000008812 */ /* 0x000fe400078ec0ff */
[----:B------:R-:W-:Y:S02]  /*1fd0*/  @P0 LOP3.LUT R4, R4, 0x70000000, RZ, 0xfc, !PT ;  /* 0x7000000004040812 */ /* 0x000fe400078efcff */
[----:B------:R-:W-:-:S03]  /*1fe0*/  @!P0 LOP3.LUT R0, R0, 0x3f000000, RZ, 0xfc, !PT ;  /* 0x3f00000000008812 */ /* 0x000fc600078efcff */
[----:B------:R-:W-:Y:S02]  /*1ff0*/  @P0 FMUL.FTZ R4, R4, 1.9259299443872358531e-34 ;  /* 0x0780000004040820 */ /* 0x000fe40000410000 */
[----:B------:R-:W-:-:S05]  /*2000*/  @!P0 FADD.FTZ R4, R0, -0.5 ;  /* 0xbf00000000048421 */ /* 0x000fca0000010000 */
[----:B------:R-:W-:-:S04]  /*2010*/  LOP3.LUT R4, R4, 0x80000000, R5, 0xf8, !PT ;  /* 0x8000000004047812 */ /* 0x000fc800078ef805 */
[----:B------:R-:W-:-:S04]  /*2020*/  F2FP.BF16.F32.PACK_AB R4, RZ, R4 ;  /* 0x00000004ff04723e */ /* 0x000fc800000010ff */
[----:B------:R-:W-:Y:S01]  /*2030*/  PRMT R19, R4, 0x7610, R19 ;  /* 0x0000761004137816 */ /* 0x000fe20000000013 */
[----:B------:R-:W-:Y:S06]  /*2040*/  BRA `(.L_x_8) ;  /* 0x0000000400d87947 */ /* 0x000fec0003800000 */
.L_x_18:
[----:B------:R0:W5:Y:S01]  /*2050*/  LDG.E.U16 R19, desc[UR36][R2.64] ;  /* 0x0000002402137981 */ /* 0x000162000c1e1500 */
[----:B------:R-:W-:Y:S05]  /*2060*/  BRA `(.L_x_8) ;  /* 0x0000000400d07947 */ /* 0x000fea0003800000 */
.L_x_15:
[----:B------:R-:W-:-:S13]  /*2070*/  ISETP.GT.AND P0, PT, R4, 0x1b, PT ;  /* 0x0000001b0400780c */ /* 0x000fda0003f04270 */
[----:B------:R-:W-:Y:S05]  /*2080*/  @P0 BRA `(.L_x_20) ;  /* 0x0000000400140947 */ /* 0x000fea0003800000 */
[----:B------:R-:W-:-:S13]  /*2090*/  ISETP.NE.AND P0, PT, R4, 0x19, PT ;  /* 0x000000190400780c */ /* 0x000fda0003f05270 */
[----:B------:R-:W-:Y:S05]  /*20a0*/  @!P0 BRA `(.L_x_21) ;  /* 0x0000000000988947 */ /* 0x000fea0003800000 */
[----:B------:R-:W-:-:S13]  /*20b0*/  ISETP.NE.AND P0, PT, R4, 0x1a, PT ;  /* 0x0000001a0400780c */ /* 0x000fda0003f05270 */
[----:B------:R-:W-:Y:S05]  /*20c0*/  @!P0 BRA `(.L_x_22) ;  /* 0x00000000001c8947 */ /* 0x000fea0003800000 */
[----:B------:R-:W-:-:S13]  /*20d0*/  ISETP.NE.AND P0, PT, R4, 0x1b, PT ;  /* 0x0000001b0400780c */ /* 0x000fda0003f05270 */
[----:B------:R-:W-:Y:S05]  /*20e0*/  @P0 BRA `(.L_x_7) ;  /* 0x0000000400440947 */ /* 0x000fea0003800000 */
[----:B------:R-:W2:Y:S02]  /*20f0*/  LDG.E.U16 R0, desc[UR36][R2.64] ;  /* 0x0000002402007981 */ /* 0x000ea4000c1e1500 */
[----:B--2---:R-:W-:-:S04]  /*2100*/  I2FP.F32.U32 R0, R0 ;  /* 0x0000000000007245 */ /* 0x004fc80000201000 */
[----:B------:R-:W-:-:S04]  /*2110*/  F2FP.BF16.F32.PACK_AB R0, RZ, R0 ;  /* 0x00000000ff00723e */ /* 0x000fc800000010ff */
[----:B------:R-:W-:Y:S01]  /*2120*/  PRMT R19, R0, 0x7610, R19 ;  /* 0x0000761000137816 */ /* 0x000fe20000000013 */
[----:B------:R-:W-:Y:S06]  /*2130*/  BRA `(.L_x_8) ;  /* 0x00000004009c7947 */ /* 0x000fec0003800000 */
.L_x_22:
[----:B------:R-:W2:Y:S01]  /*2140*/  LDG.E.U8 R2, desc[UR36][R2.64] ;  /* 0x0000002402027981 */ /* 0x000ea2000c1e1100 */
[----:B------:R-:W-:Y:S01]  /*2150*/  BSSY B0, `(.L_x_23) ;  /* 0x0000018000007945 */ /* 0x000fe20003800000 */
[----:B------:R-:W-:Y:S01]  /*2160*/  IMAD.MOV.U32 R0, RZ, RZ, RZ ;  /* 0x000000ffff007224 */ /* 0x000fe200078e00ff */
[----:B--2---:R-:W-:-:S13]  /*2170*/  ISETP.NE.AND P0, PT, R2, RZ, PT ;  /* 0x000000ff0200720c */ /* 0x004fda0003f05270 */
[----:B------:R-:W-:Y:S05]  /*2180*/  @!P0 BRA `(.L_x_24) ;  /* 0x0000000000508947 */ /* 0x000fea0003800000 */
[----:B------:R-:W-:-:S13]  /*2190*/  ISETP.NE.AND P0, PT, R2, 0x80, PT ;  /* 0x000000800200780c */ /* 0x000fda0003f05270 */
[----:B------:R-:W-:Y:S01]  /*21a0*/  @!P0 IMAD.MOV.U32 R0, RZ, RZ, 0x7f800001 ;  /* 0x7f800001ff008424 */ /* 0x000fe200078e00ff */
[----:B------:R-:W-:Y:S06]  /*21b0*/  @!P0 BRA `(.L_x_24) ;  /* 0x0000000000448947 */ /* 0x000fec0003800000 */
[C---:B------:R-:W-:Y:S01]  /*21c0*/  LOP3.LUT P0, R0, R2.reuse, 0x78, RZ, 0xc0, !PT ;  /* 0x0000007802007812 */ /* 0x040fe2000780c0ff */
[----:B------:R-:W-:Y:S01]  /*21d0*/  BSSY B1, `(.L_x_25) ;  /* 0x000000c000017945 */ /* 0x000fe20003800000 */
[----:B------:R-:W-:Y:S02]  /*21e0*/  SHF.R.U32.HI R3, RZ, 0x7, R2 ;  /* 0x00000007ff037819 */ /* 0x000fe40000011602 */
[----:B------:R-:W-:Y:S02]  /*21f0*/  LOP3.LUT R2, R2, 0x7, RZ, 0xc0, !PT ;  /* 0x0000000702027812 */ /* 0x000fe400078ec0ff */
[----:B------:R-:W-:Y:S01]  /*2200*/  SHF.R.U32.HI R0, RZ, 0x3, R0 ;  /* 0x00000003ff007819 */ /* 0x000fe20000011600 */
[----:B------:R-:W-:-:S06]  /*2210*/  IMAD.U32 R4, R3, -0x80000000, RZ ;  /* 0x8000000003047824 */ /* 0x000fcc00078e00ff */
[----:B------:R-:W-:Y:S05]  /*2220*/  @P0 BRA `(.L_x_26) ;  /* 0x0000000000180947 */ /* 0x000fea0003800000 */
[----:B------:R-:W0:Y:S02]  /*2230*/  FLO.U32 R3, R2 ;  /* 0x0000000200037300 */ /* 0x000e2400000e0000 */
[----:B0-----:R-:W-:-:S04]  /*2240*/  IADD3 R3, -R3, 0x1f, RZ ;  /* 0x0000001f03037810 */ /* 0x001fc80007ffe1ff */
[----:B------:R-:W-:Y:S01]  /*2250*/  IADD3 R0, R0, 0x1d, -R3 ;  /* 0x0000001d00007810 */ /* 0x000fe20007ffe803 */
[----:B------:R-:W-:-:S05]  /*2260*/  VIADD R5, R3, 0xffffffe4 ;  /* 0xffffffe403057836 */ /* 0x000fca0000000000 */
[----:B------:R-:W-:-:S04]  /*2270*/  SHF.L.U32 R5, R2, R5, RZ ;  /* 0x0000000502057219 */ /* 0x000fc800000006ff */
[----:B------:R-:W-:-:S07]  /*2280*/  LOP3.LUT R2, R5, 0x7, RZ, 0xc0, !PT ;  /* 0x0000000705027812 */ /* 0x000fce00078ec0ff */
.L_x_26:
[----:B------:R-:W-:Y:S05]  /*2290*/  BSYNC B1 ;  /* 0x0000000000017941 */ /* 0x000fea0003800000 */
.L_x_25:
[----:B------:R-:W-:Y:S01]  /*22a0*/  LEA R3, R0, 0x3b800000, 0x17 ;  /* 0x3b80000000037811 */ /* 0x000fe200078eb8ff */
[----:B------:R-:W-:-:S05]  /*22b0*/  IMAD.SHL.U32 R0, R2, 0x100000, RZ ;  /* 0x0010000002007824 */ /* 0x000fca00078e00ff */
[----:B------:R-:W-:-:S07]  /*22c0*/  LOP3.LUT R0, R3, R0, R4, 0xfe, !PT ;  /* 0x0000000003007212 */ /* 0x000fce00078efe04 */
.L_x_24:
[----:B------:R-:W-:Y:S05]  /*22d0*/  BSYNC B0 ;  /* 0x0000000000007941 */ /* 0x000fea0003800000 */
.L_x_23:
[----:B------:R-:W-:-:S04]  /*22e0*/  F2FP.BF16.F32.PACK_AB R0, RZ, R0 ;  /* 0x00000000ff00723e */ /* 0x000fc800000010ff */
[----:B------:R-:W-:Y:S01]  /*22f0*/  PRMT R19, R0, 0x7610, R19 ;  /* 0x0000761000137816 */ /* 0x000fe20000000013 */
[----:B------:R-:W-:Y:S06]  /*2300*/  BRA `(.L_x_8) ;  /* 0x0000000400287947 */ /* 0x000fec0003800000 */
.L_x_21:
        /* <DEDUP_REMOVED lines=21> */
.L_x_30:
[----:B------:R-:W-:Y:S05]  /*2460*/  BSYNC B1 ;  /* 0x0000000000017941 */ /* 0x000fea0003800000 */
.L_x_29:
[----:B------:R-:W-:Y:S01]  /*2470*/  LEA R3, R0, 0x37800000, 0x17 ;  /* 0x3780000000037811 */ /* 0x000fe200078eb8ff */
[----:B------:R-:W-:-:S05]  /*2480*/  IMAD.SHL.U32 R0, R2, 0x200000, RZ ;  /* 0x0020000002007824 */ /* 0x000fca00078e00ff */
[----:B------:R-:W-:-:S07]  /*2490*/  LOP3.LUT R0, R3, R0, R4, 0xfe, !PT ;  /* 0x0000000003007212 */ /* 0x000fce00078efe04 */
.L_x_28:
[----:B------:R-:W-:Y:S05]  /*24a0*/  BSYNC B0 ;  /* 0x0000000000007941 */ /* 0x000fea0003800000 */
.L_x_27:
[----:B------:R-:W-:-:S04]  /*24b0*/  F2FP.BF16.F32.PACK_AB R0, RZ, R0 ;  /* 0x00000000ff00723e */ /* 0x000fc800000010ff */
[----:B------:R-:W-:Y:S01]  /*24c0*/  PRMT R19, R0, 0x7610, R19 ;  /* 0x0000761000137816 */ /* 0x000fe20000000013 */
[----:B------:R-:W-:Y:S06]  /*24d0*/  BRA `(.L_x_8) ;  /* 0x0000000000b47947 */ /* 0x000fec0003800000 */
.L_x_20:
[----:B------:R-:W-:-:S13]  /*24e0*/  ISETP.NE.AND P0, PT, R4, 0x1c, PT ;  /* 0x0000001c0400780c */ /* 0x000fda0003f05270 */
[----:B------:R-:W-:Y:S05]  /*24f0*/  @!P0 BRA `(.L_x_31) ;  /* 0x00000000009c8947 */ /* 0x000fea0003800000 */
[----:B------:R-:W-:-:S13]  /*2500*/  ISETP.NE.AND P0, PT, R4, 0x1d, PT ;  /* 0x0000001d0400780c */ /* 0x000fda0003f05270 */
[----:B------:R-:W-:Y:S05]  /*2510*/  @!P0 BRA `(.L_x_32) ;  /* 0x0000000000808947 */ /* 0x000fea0003800000 */
[----:B------:R-:W-:-:S13]  /*2520*/  ISETP.NE.AND P0, PT, R4, 0x2c, PT ;  /* 0x0000002c0400780c */ /* 0x000fda0003f05270 */
[----:B------:R-:W-:Y:S05]  /*2530*/  @P0 BRA `(.L_x_7) ;  /* 0x0000000000300947 */ /* 0x000fea0003800000 */
[----:B------:R-:W2:Y:S01]  /*2540*/  LDG.E.U8 R2, desc[UR36][R2.64] ;  /* 0x0000002402027981 */ /* 0x000ea2000c1e1100 */
[----:B------:R-:W-:Y:S01]  /*2550*/  BSSY B0, `(.L_x_33) ;  /* 0x0000007000007945 */ /* 0x000fe20003800000 */
[----:B------:R-:W-:Y:S01]  /*2560*/  IMAD.MOV.U32 R0, RZ, RZ, 0x400000 ;  /* 0x00400000ff007424 */ /* 0x000fe200078e00ff */
[----:B--2---:R-:W-:-:S13]  /*2570*/  ISETP.NE.AND P0, PT, R2, RZ, PT ;  /* 0x000000ff0200720c */ /* 0x004fda0003f05270 */
[----:B------:R-:W-:Y:S05]  /*2580*/  @!P0 BRA `(.L_x_34) ;  /* 0x00000000000c8947 */ /* 0x000fea0003800000 */
[----:B------:R-:W-:-:S13]  /*2590*/  ISETP.NE.AND P0, PT, R2, 0xff, PT ;  /* 0x000000ff0200780c */ /* 0x000fda0003f05270 */
[----:B------:R-:W-:Y:S02]  /*25a0*/  @!P0 IMAD.MOV.U32 R0, RZ, RZ, 0x7f800001 ;  /* 0x7f800001ff008424 */ /* 0x000fe400078e00ff */
[----:B------:R-:W-:-:S07]  /*25b0*/  @P0 IMAD.SHL.U32 R0, R2, 0x800000, RZ ;  /* 0x0080000002000824 */ /* 0x000fce00078e00ff */
.L_x_34:
[----:B------:R-:W-:Y:S05]  /*25c0*/  BSYNC B0 ;  /* 0x0000000000007941 */ /* 0x000fea0003800000 */
.L_x_33:
[----:B------:R-:W-:-:S04]  /*25d0*/  F2FP.BF16.F32.PACK_AB R0, RZ, R0 ;  /* 0x00000000ff00723e */ /* 0x000fc800000010ff */
[----:B------:R-:W-:Y:S01]  /*25e0*/  PRMT R19, R0, 0x7610, R19 ;  /* 0x0000761000137816 */ /* 0x000fe20000000013 */
[----:B------:R-:W-:Y:S06]  /*25f0*/  BRA `(.L_x_8) ;  /* 0x00000000006c7947 */ /* 0x000fec0003800000 */
.L_x_7:
[----:B------:R-:W-:Y:S01]  /*2600*/  MOV R2, 0x0 ;  /* 0x0000000000027802 */ /* 0x000fe20000000f00 */
[----:B------:R-:W-:Y:S01]  /*2610*/  ULDC.64 UR4, c[0x4][0x128] ;  /* 0x01004a0000047ab9 */ /* 0x000fe20000000a00 */
[----:B------:R-:W-:Y:S01]  /*2620*/  ULDC.64 UR6, c[0x4][0x38] ;  /* 0x01000e0000067ab9 */ /* 0x000fe20000000a00 */
[----:B------:R-:W-:Y:S02]  /*2630*/  IMAD.U32 R4, RZ, RZ, UR4 ;  /* 0x00000004ff047e24 */ /* 0x000fe4000f8e00ff */
[----:B------:R-:W-:Y:S01]  /*2640*/  IMAD.U32 R5, RZ, RZ, UR5 ;  /* 0x00000005ff057e24 */ /* 0x000fe2000f8e00ff */
[----:B------:R-:W0:Y:S01]  /*2650*/  LDC.64 R2, c[0x4][R2] ;  /* 0x0100000002027b82 */ /* 0x000e220000000a00 */
[----:B------:R-:W-:Y:S01]  /*2660*/  ULDC.64 UR4, c[0x4][0x130] ;  /* 0x01004c0000047ab9 */ /* 0x000fe20000000a00 */
[----:B------:R-:W-:Y:S02]  /*2670*/  IMAD.U32 R10, RZ, RZ, UR6 ;  /* 0x00000006ff0a7e24 */ /* 0x000fe4000f8e00ff */
[----:B------:R-:W-:-:S02]  /*2680*/  IMAD.U32 R6, RZ, RZ, UR4 ;  /* 0x00000004ff067e24 */ /* 0x000fc4000f8e00ff */
[----:B------:R-:W-:Y:S02]  /*2690*/  IMAD.U32 R7, RZ, RZ, UR5 ;  /* 0x00000005ff077e24 */ /* 0x000fe4000f8e00ff */
[----:B------:R-:W-:Y:S02]  /*26a0*/  IMAD.U32 R11, RZ, RZ, UR7 ;  /* 0x00000007ff0b7e24 */ /* 0x000fe4000f8e00ff */
[----:B------:R-:W-:Y:S02]  /*26b0*/  IMAD.MOV.U32 R8, RZ, RZ, 0x4e ;  /* 0x0000004eff087424 */ /* 0x000fe400078e00ff */
[----:B------:R-:W-:Y:S02]  /*26c0*/  IMAD.MOV.U32 R12, RZ, RZ, 0x1 ;  /* 0x00000001ff0c7424 */ /* 0x000fe400078e00ff */
[----:B------:R-:W-:-:S07]  /*26d0*/  IMAD.MOV.U32 R13, RZ, RZ, RZ ;  /* 0x000000ffff0d7224 */ /* 0x000fce00078e00ff */
[----:B------:R-:W-:-:S07]  /*26e0*/  LEPC R20, `(.L_x_35) ;  /* 0x000000001014794e */ /* 0x000fce0000000000 */
[----:B0-----:R-:W-:Y:S05]  /*26f0*/  CALL.ABS.NOINC R2 ;  /* 0x0000000002007343 */ /* 0x001fea0003c00000 */
.L_x_35:
[----:B------:R-:W-:Y:S01]  /*2700*/  PRMT R19, RZ, 0x7610, R19 ;  /* 0x00007610ff137816 */ /* 0x000fe20000000013 */
[----:B------:R-:W-:Y:S06]  /*2710*/  BRA `(.L_x_8) ;  /* 0x0000000000247947 */ /* 0x000fec0003800000 */
.L_x_32:
[----:B------:R-:W2:Y:S02]  /*2720*/  LDG.E.64 R2, desc[UR36][R2.64] ;  /* 0x0000002402027981 */ /* 0x000ea4000c1e1b00 */
[----:B--2---:R-:W0:Y:S02]  /*2730*/  I2F.U64 R0, R2 ;  /* 0x0000000200007312 */ /* 0x004e240000301000 */
[----:B0-----:R-:W-:-:S04]  /*2740*/  F2FP.BF16.F32.PACK_AB R0, RZ, R0 ;  /* 0x00000000ff00723e */ /* 0x001fc800000010ff */
[----:B------:R-:W-:Y:S01]  /*2750*/  PRMT R19, R0, 0x7610, R19 ;  /* 0x0000761000137816 */ /* 0x000fe20000000013 */
[----:B------:R-:W-:Y:S06]  /*2760*/  BRA `(.L_x_8) ;  /* 0x0000000000107947 */ /* 0x000fec0003800000 */
.L_x_31:
[----:B------:R-:W2:Y:S02]  /*2770*/  LDG.E R2, desc[UR36][R2.64] ;  /* 0x0000002402027981 */ /* 0x000ea4000c1e1900 */
[----:B--2---:R-:W-:-:S04]  /*2780*/  I2FP.F32.U32 R0, R2 ;  /* 0x0000000200007245 */ /* 0x004fc80000201000 */
[----:B------:R-:W-:-:S04]  /*2790*/  F2FP.BF16.F32.PACK_AB R0, RZ, R0 ;  /* 0x00000000ff00723e */ /* 0x000fc800000010ff */
[----:B------:R-:W-:-:S07]  /*27a0*/  PRMT R19, R0, 0x7610, R19 ;  /* 0x0000761000137816 */ /* 0x000fce0000000013 */
.L_x_8:
[----:B------:R-:W1:Y:S01]  /*27b0*/  LDC.U8 R4, c[0x0][0x4a2] ;  /* 0x00012880ff047b82 */ /* 0x000e620000000000 */
[----:B------:R-:W-:Y:S02]  /*27c0*/  ULDC.64 UR4, c[0x0][0x488] ;  /* 0x0001220000047ab9 */ /* 0x000fe40000000a00 */
[----:B0-----:R-:W-:-:S05]  /*27d0*/  IADD3 R2, P1, R22, UR4, RZ ;  /* 0x0000000416027c10 */ /* 0x001fca000ff3e0ff */
[----:B------:R-:W-:Y:S01]  /*27e0*/  IMAD.X R3, RZ, RZ, UR5, P1 ;  /* 0x00000005ff037e24 */ /* 0x000fe200088e06ff */
[----:B-1----:R-:W-:-:S04]  /*27f0*/  PRMT R0, R4, 0x9910, RZ ;  /* 0x0000991004007816 */ /* 0x002fc800000000ff */
        /* <DEDUP_REMOVED lines=12> */
[----:B0-----:R-:W-:Y:S01]  /*28c0*/  F2FP.BF16.F32.PACK_AB R0, RZ, R0 ;  /* 0x00000000ff00723e */ /* 0x001fe200000010ff */
[----:B------:R-:W-:Y:S06]  /*28d0*/  BRA `(.L_x_41) ;  /* 0x0000000c00a07947 */ /* 0x000fec0003800000 */
.L_x_39:
[----:B------:R-:W2:Y:S02]  /*28e0*/  LDG.E.U8 R2, desc[UR36][R2.64] ;  /* 0x0000002402027981 */ /* 0x000ea4000c1e1100 */
[----:B--2---:R-:W-:-:S04]  /*28f0*/  I2FP.F32.U32 R0, R2 ;  /* 0x0000000200007245 */ /* 0x004fc80000201000 */
[----:B------:R-:W-:Y:S01]  /*2900*/  F2FP.BF16.F32.PACK_AB R0, RZ, R0 ;  /* 0x00000000ff00723e */ /* 0x000fe200000010ff */
[----:B------:R-:W-:Y:S06]  /*2910*/  BRA `(.L_x_41) ;  /* 0x0000000c00907947 */ /* 0x000fec0003800000 */
.L_x_38:
        /* <DEDUP_REMOVED lines=8> */
[----:B0-----:R-:W-:Y:S01]  /*29a0*/  F2FP.BF16.F32.PACK_AB R0, RZ, R0 ;  /* 0x00000000ff00723e */ /* 0x001fe200000010ff */
[----:B------:R-:W-:Y:S06]  /*29b0*/  BRA `(.L_x_41) ;  /* 0x0000000c00687947 */ /* 0x000fec0003800000 */
.L_x_43:
[----:B------:R-:W2:Y:S02]  /*29c0*/  LDG.E R2, desc[UR36][R2.64] ;  /* 0x0000002402027981 */ /* 0x000ea4000c1e1900 */
[----:B--2---:R-:W-:-:S04]  /*29d0*/  I2FP.F32.S32 R0, R2 ;  /* 0x0000000200007245 */ /* 0x004fc80000201400 */
[----:B------:R-:W-:Y:S01]  /*29e0*/  F2FP.BF16.F32.PACK_AB R0, RZ, R0 ;  /* 0x00000000ff00723e */ /* 0x000fe200000010ff */
[----:B------:R-:W-:Y:S06]  /*29f0*/  BRA `(.L_x_41) ;  /* 0x0000000c00587947 */ /* 0x000fec0003800000 */
.L_x_42:
[----:B------:R-:W2:Y:S02]  /*2a00*/  LDG.E.U16 R2, desc[UR36][R2.64] ;  /* 0x0000002402027981 */ /* 0x000ea4000c1e1500 */
[----:B--2---:R-:W0:Y:S02]  /*2a10*/  I2F.S16 R0, R2 ;  /* 0x0000000200007306 */ /* 0x004e240000101400 */
[----:B0-----:R-:W-:Y:S01]  /*2a20*/  F2FP.BF16.F32.PACK_AB R0, RZ, R0 ;  /* 0x00000000ff00723e */ /* 0x001fe200000010ff */
[----:B------:R-:W-:Y:S06]  /*2a30*/  BRA `(.L_x_41) ;  /* 0x0000000c00487947 */ /* 0x000fec0003800000 */
.L_x_37:
        /* <DEDUP_REMOVED lines=9> */
.L_x_45:
[----:B------:R-:W2:Y:S02]  /*2ad0*/  LDG.E.U16 R0, desc[UR36][R2.64] ;  /* 0x0000002402007981 */ /* 0x000ea4000c1e1500 */
[----:B--2---:R-:W-:-:S05]  /*2ae0*/  HADD2.F32 R0, -RZ, R0.H0_H0 ;  /* 0x20000000ff007230 */ /* 0x004fca0000004100 */
[----:B------:R-:W-:Y:S01]  /*2af0*/  F2FP.BF16.F32.PACK_AB R0, RZ, R0 ;  /* 0x00000000ff00723e */ /* 0x000fe200000010ff */
[----:B------:R-:W-:Y:S06]  /*2b00*/  BRA `(.L_x_41) ;  /* 0x0000000c00147947 */ /* 0x000fec0003800000 */
.L_x_44:
        /* <DEDUP_REMOVED lines=9> */
.L_x_47:
[----:B------:R-:W2:Y:S02]  /*2ba0*/  LDG.E.U16 R2, desc[UR36][R2.64] ;  /* 0x0000002402027981 */ /* 0x000ea4000c1e1500 */
[----:B--2---:R-:W-:-:S05]  /*2bb0*/  HADD2.F32 R0, -RZ, R2.H0_H0 ;  /* 0x20000002ff007230 */ /* 0x004fca0000004100 */
[----:B------:R-:W-:Y:S01]  /*2bc0*/  F2FP.BF16.F32.PACK_AB R0, RZ, R0 ;  /* 0x00000000ff00723e */ /* 0x000fe200000010ff */
[----:B------:R-:W-:Y:S06]  /*2bd0*/  BRA `(.L_x_41) ;  /* 0x0000000800e07947 */ /* 0x000fec0003800000 */
.L_x_46:
[----:B------:R-:W2:Y:S01]  /*2be0*/  LDG.E.64 R2, desc[UR36][R2.64] ;  /* 0x0000002402027981 */ /* 0x000ea2000c1e1b00 */
[----:B------:R-:W-:Y:S01]  /*2bf0*/  UMOV UR4, 0xf0000000 ;  /* 0xf000000000047882 */ /* 0x000fe20000000000 */
[----:B------:R-:W-:Y:S01]  /*2c00*/  UMOV UR5, 0x380fffff ;  /* 0x380fffff00057882 */ /* 0x000fe20000000000 */
[----:B--2---:R-:W0:Y:S01]  /*2c10*/  F2F.F32.F64 R0, R2 ;  /* 0x0000000200007310 */ /* 0x004e220000301000 */
[----:B------:R-:W-:-:S14]  /*2c20*/  DSETP.GEU.AND P0, PT, |R2|, UR4, PT ;  /* 0x0000000402007e2a */ /* 0x000fdc000bf0e200 */
[----:B0-----:R-:W-:-:S05]  /*2c30*/  @!P0 FMUL R0, R0, 1.175494350822287508e-38 ;  /* 0x0080000000008820 */ /* 0x001fca0000400000 */
[----:B------:R-:W-:Y:S01]  /*2c40*/  F2FP.BF16.F32.PACK_AB R0, RZ, R0 ;  /* 0x00000000ff00723e */ /* 0x000fe200000010ff */
[----:B------:R-:W-:Y:S06]  /*2c50*/  BRA `(.L_x_41) ;  /* 0x0000000800c07947 */ /* 0x000fec0003800000 */
.L_x_36:
        /* <DEDUP_REMOVED lines=11> */
[----:B------:R-:W-:Y:S01]  /*2d10*/  F2FP.BF16.F32.PACK_AB R0, RZ, R0 ;  /* 0x00000000ff00723e */ /* 0x000fe200000010ff */
[----:B------:R-:W-:Y:S06]  /*2d20*/  BRA `(.L_x_41) ;  /* 0x00000008008c7947 */ /* 0x000fec0003800000 */
.L_x_50:
        /* <DEDUP_REMOVED lines=8> */
.L_x_49:
        /* <DEDUP_REMOVED lines=28> */
.L_x_52:
        /* <DEDUP_REMOVED lines=15> */
.L_x_51:
[----:B------:R0:W5:Y:S01]  /*3060*/  LDG.E.U16 R0, desc[UR36][R2.64] ;  /* 0x0000002402007981 */ /* 0x000162000c1e1500 */
[----:B------:R-:W-:Y:S05]  /*3070*/  BRA `(.L_x_41) ;  /* 0x0000000400b87947 */ /* 0x000fea0003800000 */
.L_x_48:
        /* <DEDUP_REMOVED lines=10> */
[----:B------:R-:W-:Y:S01]  /*3120*/  F2FP.BF16.F32.PACK_AB R0, RZ, R0 ;  /* 0x00000000ff00723e */ /* 0x000fe200000010ff */
[----:B------:R-:W-:Y:S06]  /*3130*/  BRA `(.L_x_41) ;  /* 0x0000000400887947 */ /* 0x000fec0003800000 */
.L_x_55:
        /* <DEDUP_REMOVED lines=21> */
.L_x_59:
[----:B------:R-:W-:Y:S05]  /*3290*/  BSYNC B1 ;  /* 0x0000000000017941 */ /* 0x000fea0003800000 */
.L_x_58:
[----:B------:R-:W-:Y:S01]  /*32a0*/  LEA R3, R0, 0x3b800000, 0x17 ;  /* 0x3b80000000037811 */ /* 0x000fe200078eb8ff */
[----:B------:R-:W-:-:S05]  /*32b0*/  IMAD.SHL.U32 R0, R2, 0x100000, RZ ;  /* 0x0010000002007824 */ /* 0x000fca00078e00ff */
[----:B------:R-:W-:-:S07]  /*32c0*/  LOP3.LUT R0, R3, R0, R4, 0xfe, !PT ;  /* 0x0000000003007212 */ /* 0x000fce00078efe04 */
.L_x_57:
[----:B------:R-:W-:Y:S05]  /*32d0*/  BSYNC B0 ;  /* 0x0000000000007941 */ /* 0x000fea0003800000 */
.L_x_56:
[----:B------:R-:W-:Y:S01]  /*32e0*/  F2FP.BF16.F32.PACK_AB R0, RZ, R0 ;  /* 0x00000000ff00723e */ /* 0x000fe200000010ff */
[----:B------:R-:W-:Y:S06]  /*32f0*/  BRA `(.L_x_41) ;  /* 0x0000000400187947 */ /* 0x000fec0003800000 */
.L_x_54:
        /* <DEDUP_REMOVED lines=21> */
.L_x_63:
[----:B------:R-:W-:Y:S05]  /*3450*/  BSYNC B1 ;  /* 0x0000000000017941 */ /* 0x000fea0003800000 */
.L_x_62:
[----:B------:R-:W-:Y:S01]  /*3460*/  LEA R3, R0, 0x37800000, 0x17 ;  /* 0x3780000000037811 */ /* 0x000fe200078eb8ff */
[----:B------:R-:W-:-:S05]  /*3470*/  IMAD.SHL.U32 R0, R2, 0x200000, RZ ;  /* 0x0020000002007824 */ /* 0x000fca00078e00ff */
[----:B------:R-:W-:-:S07]  /*3480*/  LOP3.LUT R0, R3, R0, R4, 0xfe, !PT ;  /* 0x0000000003007212 */ /* 0x000fce00078efe04 */
.L_x_61:
[----:B------:R-:W-:Y:S05]  /*3490*/  BSYNC B0 ;  /* 0x0000000000007941 */ /* 0x000fea0003800000 */
.L_x_60:
[----:B------:R-:W-:Y:S01]  /*34a0*/  F2FP.BF16.F32.PACK_AB R0, RZ, R0 ;  /* 0x00000000ff00723e */ /* 0x000fe200000010ff */
[----:B------:R-:W-:Y:S06]  /*34b0*/  BRA `(.L_x_41) ;  /* 0x0000000000a87947 */ /* 0x000fec0003800000 */
.L_x_53:
        /* <DEDUP_REMOVED lines=14> */
.L_x_67:
[----:B------:R-:W-:Y:S05]  /*35a0*/  BSYNC B0 ;  /* 0x0000000000007941 */ /* 0x000fea0003800000 */
.L_x_66:
[----:B------:R-:W-:Y:S01]  /*35b0*/  F2FP.BF16.F32.PACK_AB R0, RZ, R0 ;  /* 0x00000000ff00723e */ /* 0x000fe200000010ff */
[----:B------:R-:W-:Y:S06]  /*35c0*/  BRA `(.L_x_41) ;  /* 0x0000000000647947 */ /* 0x000fec0003800000 */
.L_x_40:
        /* <DEDUP_REMOVED lines=15> */
[----:B0----5:R-:W-:Y:S05]  /*36c0*/  CALL.ABS.NOINC R2 ;  /* 0x0000000002007343 */ /* 0x021fea0003c00000 */
.L_x_68:
[----:B------:R-:W-:Y:S01]  /*36d0*/  PRMT R0, RZ, 0x7610, R0 ;  /* 0x00007610ff007816 */ /* 0x000fe20000000000 */
[----:B------:R-:W-:Y:S06]  /*36e0*/  BRA `(.L_x_41) ;  /* 0x00000000001c7947 */ /* 0x000fec0003800000 */
.L_x_65:
[----:B------:R-:W2:Y:S02]  /*36f0*/  LDG.E.64 R2, desc[UR36][R2.64] ;  /* 0x0000002402027981 */ /* 0x000ea4000c1e1b00 */
[----:B--2---:R-:W0:Y:S02]  /*3700*/  I2F.U64 R0, R2 ;  /* 0x0000000200007312 */ /* 0x004e240000301000 */
[----:B0-----:R-:W-:Y:S01]  /*3710*/  F2FP.BF16.F32.PACK_AB R0, RZ, R0 ;  /* 0x00000000ff00723e */ /* 0x001fe200000010ff */
[----:B------:R-:W-:Y:S06]  /*3720*/  BRA `(.L_x_41) ;  /* 0x00000000000c7947 */ /* 0x000fec0003800000 */
.L_x_64:
[----:B------:R-:W2:Y:S02]  /*3730*/  LDG.E R2, desc[UR36][R2.64] ;  /* 0x0000002402027981 */ /* 0x000ea4000c1e1900 */
[----:B--2---:R-:W-:-:S04]  /*3740*/  I2FP.F32.U32 R0, R2 ;  /* 0x0000000200007245 */ /* 0x004fc80000201000 */
[----:B------:R-:W-:-:S07]  /*3750*/  F2FP.BF16.F32.PACK_AB R0, RZ, R0 ;  /* 0x00000000ff00723e */ /* 0x000fce00000010ff */
.L_x_41:
[----:B------:R-:W1:Y:S01]  /*3760*/  LDC.U8 R4, c[0x0][0x4a0] ;  /* 0x00012800ff047b82 */ /* 0x000e620000000000 */
[----:B-----5:R-:W-:Y:S01]  /*3770*/  IMAD.U32 R19, R19, 0x10000, RZ ;  /* 0x0001000013137824 */ /* 0x020fe200078e00ff */
[----:B------:R-:W-:Y:S01]  /*3780*/  ULDC UR4, c[0x0][0x490] ;  /* 0x0001240000047ab9 */ /* 0x000fe20000000800 */
[----:B------:R-:W-:-:S03]  /*3790*/  IMAD.U32 R0, R0, 0x10000, RZ ;  /* 0x0001000000007824 */ /* 0x000fc600078e00ff */
[----:B------:R-:W-:-:S13]  /*37a0*/  FSETP.GT.FTZ.AND P0, PT, R19, RZ, PT ;  /* 0x000000ff1300720b */ /* 0x000fda0003f14000 */
[----:B------:R-:W-:-:S04]  /*37b0*/  @!P0 FMUL.FTZ R0, R0, UR4 ;  /* 0x0000000400008c20 */ /* 0x000fc80008410000 */
[----:B0-----:R0:W2:Y:S01]  /*37c0*/  F2F.BF16.F32 R3, R0 ;  /* 0x0000000000037304 */ /* 0x0010a20000202000 */
[----:B-1----:R-:W-:-:S04]  /*37d0*/  PRMT R2, R4, 0x9910, RZ ;  /* 0x0000991004027816 */ /* 0x002fc800000000ff */
[----:B------:R-:W-:-:S13]  /*37e0*/  ISETP.GT.AND P0, PT, R2, 0x9, PT ;  /* 0x000000090200780c */ /* 0x000fda0003f04270 */
[----:B0-2---:R-:W-:Y:S05]  /*37f0*/  @P0 BRA `(.L_x_69) ;  /* 0x00000004000c0947 */ /* 0x005fea0003800000 */
        /* <DEDUP_REMOVED lines=8> */
[----:B------:R-:W-:-:S04]  /*3880*/  IMAD.U32 R0, R3, 0x10000, RZ ;  /* 0x0001000003007824 */ /* 0x000fc800078e00ff */
[----:B------:R-:W0:Y:S02]  /*3890*/  F2I.FTZ.TRUNC.NTZ R3, R0 ;  /* 0x0000000000037305 */ /* 0x000e24000021f100 */
[----:B0-----:R0:W-:Y:S01]  /*38a0*/  STG.E.U8 desc[UR36][R16.64], R3 ;  /* 0x0000000310007986 */ /* 0x0011e2000c101124 */
[----:B------:R-:W-:Y:S05]  /*38b0*/  BRA `(.L_x_74) ;  /* 0x0000000c00947947 */ /* 0x000fea0003800000 */
.L_x_72:
[----:B------:R-:W-:-:S06]  /*38c0*/  IMAD.U32 R3, R3, 0x10000, RZ ;  /* 0x0001000003037824 */ /* 0x000fcc00078e00ff */
[----:B------:R-:W0:Y:S02]  /*38d0*/  F2I.S64.TRUNC R2, R3 ;  /* 0x0000000300027311 */ /* 0x000e24000020d900 */
[----:B0-----:R1:W-:Y:S01]  /*38e0*/  STG.E.U8 desc[UR36][R16.64], R2 ;  /* 0x0000000210007986 */ /* 0x0013e2000c101124 */
[----:B------:R-:W-:Y:S05]  /*38f0*/  BRA `(.L_x_74) ;  /* 0x0000000c00847947 */ /* 0x000fea0003800000 */
.L_x_71:
[----:B------:R-:W-:-:S13]  /*3900*/  ISETP.NE.AND P0, PT, R2, 0x2, PT ;  /* 0x000000020200780c */ /* 0x000fda0003f05270 */
[----:B------:R-:W-:Y:S05]  /*3910*/  @!P0 BRA `(.L_x_75) ;  /* 0x0000000000308947 */ /* 0x000fea0003800000 */
[----:B------:R-:W-:-:S13]  /*3920*/  ISETP.NE.AND P0, PT, R2, 0x3, PT ;  /* 0x000000030200780c */ /* 0x000fda0003f05270 */
[----:B------:R-:W-:Y:S05]  /*3930*/  @!P0 BRA `(.L_x_76) ;  /* 0x0000000000188947 */ /* 0x000fea0003800000 */
[----:B------:R-:W-:-:S13]  /*3940*/  ISETP.NE.AND P0, PT, R2, 0x4, PT ;  /* 0x000000040200780c */ /* 0x000fda0003f05270 */
[----:B------:R-:W-:Y:S05]  /*3950*/  @P0 BRA `(.L_x_73) ;  /* 0x0000000c000c0947 */ /* 0x000fea0003800000 */
[----:B------:R-:W-:-:S06]  /*3960*/  IMAD.U32 R3, R3, 0x10000, RZ ;  /* 0x0001000003037824 */ /* 0x000fcc00078e00ff */
[----:B------:R-:W0:Y:S02]  /*3970*/  F2I.S64.TRUNC R2, R3 ;  /* 0x0000000300027311 */ /* 0x000e24000020d900 */
[----:B0-----:R4:W-:Y:S01]  /*3980*/  STG.E.64 desc[UR36][R16.64], R2 ;  /* 0x0000000210007986 */ /* 0x0019e2000c101b24 */
[----:B------:R-:W-:Y:S05]  /*3990*/  BRA `(.L_x_74) ;  /* 0x0000000c005c7947 */ /* 0x000fea0003800000 */
.L_x_76:
[----:B------:R-:W-:-:S06]  /*39a0*/  IMAD.U32 R3, R3, 0x10000, RZ ;  /* 0x0001000003037824 */ /* 0x000fcc00078e00ff */
[----:B------:R-:W0:Y:S02]  /*39b0*/  F2I.FTZ.TRUNC.NTZ R3, R3 ;  /* 0x0000000300037305 */ /* 0x000e24000021f100 */
[----:B0-----:R3:W-:Y:S01]  /*39c0*/  STG.E desc[UR36][R16.64], R3 ;  /* 0x0000000310007986 */ /* 0x0017e2000c101924 */
[----:B------:R-:W-:Y:S05]  /*39d0*/  BRA `(.L_x_74) ;  /* 0x0000000c004c7947 */ /* 0x000fea0003800000 */
.L_x_75:
[----:B------:R-:W-:-:S06]  /*39e0*/  IMAD.U32 R3, R3, 0x10000, RZ ;  /* 0x0001000003037824 */ /* 0x000fcc00078e00ff */
[----:B------:R-:W0:Y:S02]  /*39f0*/  F2I.FTZ.TRUNC.NTZ R3, R3 ;  /* 0x0000000300037305 */ /* 0x000e24000021f100 */
[----:B0-----:R2:W-:Y:S01]  /*3a00*/  STG.E.U16 desc[UR36][R16.64], R3 ;  /* 0x0000000310007986 */ /* 0x0015e2000c101524 */
[----:B------:R-:W-:Y:S05]  /*3a10*/  BRA `(.L_x_74) ;  /* 0x0000000c003c7947 */ /* 0x000fea0003800000 */
.L_x_70:
[----:B------:R-:W-:-:S13]  /*3a20*/  ISETP.GT.AND P0, PT, R2, 0x6, PT ;  /* 0x000000060200780c */ /* 0x000fda0003f04270 */
[----:B------:R-:W-:Y:S05]  /*3a30*/  @P0 BRA `(.L_x_77) ;  /* 0x00000000002c0947 */ /* 0x000fea0003800000 */
[----:B------:R-:W-:-:S13]  /*3a40*/  ISETP.NE.AND P0, PT, R2, 0x5, PT ;  /* 0x000000050200780c */ /* 0x000fda0003f05270 */
[----:B------:R-:W-:Y:S05]  /*3a50*/  @!P0 BRA `(.L_x_78) ;  /* 0x0000000000148947 */ /* 0x000fea0003800000 */
[----:B------:R-:W-:-:S13]  /*3a60*/  ISETP.NE.AND P0, PT, R2, 0x6, PT ;  /* 0x000000060200780c */ /* 0x000fda0003f05270 */
[----:B------:R-:W-:Y:S05]  /*3a70*/  @P0 BRA `(.L_x_73) ;  /* 0x0000000800c40947 */ /* 0x000fea0003800000 */
[----:B------:R-:W-:-:S05]  /*3a80*/  IMAD.U32 R3, R3, 0x10000, RZ ;  /* 0x0001000003037824 */ /* 0x000fca00078e00ff */
[----:B------:R0:W-:Y:S01]  /*3a90*/  STG.E desc[UR36][R16.64], R3 ;  /* 0x0000000310007986 */ /* 0x0001e2000c101924 */
[----:B------:R-:W-:Y:S05]  /*3aa0*/  BRA `(.L_x_74) ;  /* 0x0000000c00187947 */ /* 0x000fea0003800000 */
.L_x_78:
[----:B------:R-:W-:-:S05]  /*3ab0*/  IMAD.U32 R0, R3, 0x10000, RZ ;  /* 0x0001000003007824 */ /* 0x000fca00078e00ff */
[----:B------:R-:W-:-:S05]  /*3ac0*/  F2FP.F16.F32.PACK_AB R0, RZ, R0 ;  /* 0x00000000ff00723e */ /* 0x000fca00000000ff */
[----:B------:R0:W-:Y:S01]  /*3ad0*/  STG.E.U16 desc[UR36][R16.64], R0 ;  /* 0x0000000010007986 */ /* 0x0001e2000c101524 */
[----:B------:R-:W-:Y:S05]  /*3ae0*/  BRA `(.L_x_74) ;  /* 0x0000000c00087947 */ /* 0x000fea0003800000 */
.L_x_77:
[----:B------:R-:W-:-:S13]  /*3af0*/  ISETP.NE.AND P0, PT, R2, 0x7, PT ;  /* 0x000000070200780c */ /* 0x000fda0003f05270 */
[----:B------:R-:W-:Y:S05]  /*3b00*/  @!P0 BRA `(.L_x_79) ;  /* 0x0000000000348947 */ /* 0x000fea0003800000 */
[----:B------:R-:W-:-:S13]  /*3b10*/  ISETP.NE.AND P0, PT, R2, 0x8, PT ;  /* 0x000000080200780c */ /* 0x000fda0003f05270 */
[----:B------:R-:W-:Y:S05]  /*3b20*/  @!P0 BRA `(.L_x_80) ;  /* 0x0000000000188947 */ /* 0x000fea0003800000 */
[----:B------:R-:W-:-:S13]  /*3b30*/  ISETP.NE.AND P0, PT, R2, 0x9, PT ;  /* 0x000000090200780c */ /* 0x000fda0003f05270 */
[----:B------:R-:W-:Y:S05]  /*3b40*/  @P0 BRA `(.L_x_73) ;  /* 0x0000000800900947 */ /* 0x000fea0003800000 */
[----:B------:R-:W-:Y:S02]  /*3b50*/  IMAD.U32 R2, R3, 0x10000, RZ ;  /* 0x0001000003027824 */ /* 0x000fe400078e00ff */
[----:B------:R-:W-:-:S05]  /*3b60*/  IMAD.MOV.U32 R3, RZ, RZ, RZ ;  /* 0x000000ffff037224 */ /* 0x000fca00078e00ff */
[----:B------:R0:W-:Y:S01]  /*3b70*/  STG.E.64 desc[UR36][R16.64], R2 ;  /* 0x0000000210007986 */ /* 0x0001e2000c101b24 */
[----:B------:R-:W-:Y:S05]  /*3b80*/  BRA `(.L_x_74) ;  /* 0x0000000800e07947 */ /* 0x000fea0003800000 */
.L_x_80:
[----:B------:R-:W-:-:S05]  /*3b90*/  IMAD.U32 R3, R3, 0x10000, RZ ;  /* 0x0001000003037824 */ /* 0x000fca00078e00ff */
[----:B------:R-:W-:-:S04]  /*3ba0*/  F2FP.F16.F32.PACK_AB R3, RZ, R3 ;  /* 0x00000003ff03723e */ /* 0x000fc800000000ff */
[----:B------:R-:W-:-:S05]  /*3bb0*/  PRMT R3, R3, 0x5410, RZ ;  /* 0x0000541003037816 */ /* 0x000fca00000000ff */
[----:B------:R0:W-:Y:S01]  /*3bc0*/  STG.E desc[UR36][R16.64], R3 ;  /* 0x0000000310007986 */ /* 0x0001e2000c101924 */
[----:B------:R-:W-:Y:S05]  /*3bd0*/  BRA `(.L_x_74) ;  /* 0x0000000800cc7947 */ /* 0x000fea0003800000 */
.L_x_79:
[----:B------:R-:W-:-:S04]  /*3be0*/  IMAD.U32 R2, R3, 0x10000, RZ ;  /* 0x0001000003027824 */ /* 0x000fc800078e00ff */
[----:B------:R-:W-:-:S06]  /*3bf0*/  FMUL.FTZ R2, R2, 1 ;  /* 0x3f80000002027820 */ /* 0x000fcc0000410000 */
[----:B------:R-:W0:Y:S02]  /*3c00*/  F2F.F64.F32 R2, R2 ;  /* 0x0000000200027310 */ /* 0x000e240000201800 */
[----:B0-----:R0:W-:Y:S01]  /*3c10*/  STG.E.64 desc[UR36][R16.64], R2 ;  /* 0x0000000210007986 */ /* 0x0011e2000c101b24 */
[----:B------:R-:W-:Y:S05]  /*3c20*/  BRA `(.L_x_74) ;  /* 0x0000000800b87947 */ /* 0x000fea0003800000 */
.L_x_69:
        /* <DEDUP_REMOVED lines=8> */
[----:B------:R-:W-:-:S05]  /*3cb0*/  IMAD.U32 R3, R3, 0x10000, RZ ;  /* 0x0001000003037824 */ /* 0x000fca00078e00ff */
[----:B------:R-:W-:-:S04]  /*3cc0*/  FSETP.NEU.FTZ.AND P0, PT, R3, RZ, PT ;  /* 0x000000ff0300720b */ /* 0x000fc80003f1d000 */
[----:B------:R-:W-:-:S05]  /*3cd0*/  SEL R3, RZ, 0x1, !P0 ;  /* 0x00000001ff037807 */ /* 0x000fca0004000000 */
[----:B------:R0:W-:Y:S01]  /*3ce0*/  STG.E.U8 desc[UR36][R16.64], R3 ;  /* 0x0000000310007986 */ /* 0x0001e2000c101124 */
[----:B------:R-:W-:Y:S05]  /*3cf0*/  BRA `(.L_x_74) ;  /* 0x0000000800847947 */ /* 0x000fea0003800000 */
.L_x_83:
[----:B------:R-:W-:Y:S01]  /*3d00*/  IMAD.U32 R3, R3, 0x10000, RZ ;  /* 0x0001000003037824 */ /* 0x000fe200078e00ff */
[----:B------:R-:W-:-:S03]  /*3d10*/  CS2R R6, SRZ ;  /* 0x0000000000067805 */ /* 0x000fc6000001ff00 */
[----:B------:R-:W-:-:S04]  /*3d20*/  FMUL.FTZ R3, R3, 1 ;  /* 0x3f80000003037820 */ /* 0x000fc80000410000 */
[----:B------:R-:W0:Y:S02]  /*3d30*/  F2F.F64.F32 R4, R3 ;  /* 0x0000000300047310 */ /* 0x000e240000201800 */
[----:B0-----:R0:W-:Y:S01]  /*3d40*/  STG.E.128 desc[UR36][R16.64], R4 ;  /* 0x0000000410007986 */ /* 0x0011e2000c101d24 */
[----:B------:R-:W-:Y:S05]  /*3d50*/  BRA `(.L_x_74) ;  /* 0x00000008006c7947 */ /* 0x000fea0003800000 */
.L_x_82:
[----:B------:R-:W-:-:S13]  /*3d60*/  ISETP.NE.AND P0, PT, R2, 0xf, PT ;  /* 0x0000000f0200780c */ /* 0x000fda0003f05270 */
[----:B------:R-:W-:Y:S05]  /*3d70*/  @!P0 BRA `(.L_x_84) ;  /* 0x0000000000b48947 */ /* 0x000fea0003800000 */
[----:B------:R-:W-:-:S13]  /*3d80*/  ISETP.NE.AND P0, PT, R2, 0x17, PT ;  /* 0x000000170200780c */ /* 0x000fda0003f05270 */
[----:B------:R-:W-:Y:S05]  /*3d90*/  @!P0 BRA `(.L_x_85) ;  /* 0x0000000000548947 */ /* 0x000fea0003800000 */
[----:B------:R-:W-:-:S13]  /*3da0*/  ISETP.NE.AND P0, PT, R2, 0x18, PT ;  /* 0x000000180200780c */ /* 0x000fda0003f05270 */
[----:B------:R-:W-:Y:S05]  /*3db0*/  @P0 BRA `(.L_x_73) ;  /* 0x0000000400f40947 */ /* 0x000fea0003800000 */
[----:B------:R-:W-:Y:S01]  /*3dc0*/  IMAD.U32 R5, R3, 0x10000, RZ ;  /* 0x0001000003057824 */ /* 0x000fe200078e00ff */
[----:B------:R-:W-:Y:S04]  /*3dd0*/  BSSY B0, `(.L_x_86) ;  /* 0x000000e000007945 */ /* 0x000fe80003800000 */
[C---:B------:R-:W-:Y:S02]  /*3de0*/  LOP3.LUT R2, R5.reuse, 0x7fffffff, RZ, 0xc0, !PT ;  /* 0x7fffffff05027812 */ /* 0x040fe400078ec0ff */
[----:B------:R-:W-:Y:S02]  /*3df0*/  LOP3.LUT R0, R5, 0x80000000, RZ, 0xc0, !PT ;  /* 0x8000000005007812 */ /* 0x000fe400078ec0ff */
[----:B------:R-:W-:Y:S02]  /*3e00*/  ISETP.GT.U32.AND P0, PT, R2, 0x43efffff, PT ;  /* 0x43efffff0200780c */ /* 0x000fe40003f04070 */
[----:B------:R-:W-:Y:S01]  /*3e10*/  SHF.R.U32.HI R3, RZ, 0x18, R0 ;  /* 0x00000018ff037819 */ /* 0x000fe20000011600 */
[----:B------:R-:W-:-:S10]  /*3e20*/  IMAD.MOV.U32 R0, RZ, RZ, 0x7f ;  /* 0x0000007fff007424 */ /* 0x000fd400078e00ff */
[----:B------:R-:W-:Y:S05]  /*3e30*/  @P0 BRA `(.L_x_87) ;  /* 0x00000000001c0947 */ /* 0x000fea0003800000 */
[----:B------:R-:W-:-:S13]  /*3e40*/  ISETP.GE.U32.AND P0, PT, R2, 0x3c800000, PT ;  /* 0x3c8000000200780c */ /* 0x000fda0003f06070 */
[----:B------:R-:W-:Y:S01]  /*3e50*/  @P0 SHF.R.U32.HI R0, RZ, 0x14, R5 ;  /* 0x00000014ff000819 */ /* 0x000fe20000011605 */
[----:B------:R-:W-:-:S03]  /*3e60*/  @!P0 FADD.FTZ R2, R2, 16384 ;  /* 0x4680000002028421 */ /* 0x000fc60000010000 */
[----:B------:R-:W-:-:S04]  /*3e70*/  @P0 LOP3.LUT R0, R0, 0x1, RZ, 0xc0, !PT ;  /* 0x0000000100000812 */ /* 0x000fc800078ec0ff */
[----:B------:R-:W-:-:S04]  /*3e80*/  @P0 IADD3 R0, R5, 0x407ffff, R0 ;  /* 0x0407ffff05000810 */ /* 0x000fc80007ffe000 */
[----:B------:R-:W-:Y:S01]  /*3e90*/  @P0 SHF.R.U32.HI R0, RZ, 0x14, R0 ;  /* 0x00000014ff000819 */ /* 0x000fe20000011600 */
[----:B------:R-:W-:-:S07]  /*3ea0*/  @!P0 VIADD R0, R2, 0xb9800000 ;  /* 0xb980000002008836 */ /* 0x000fce0000000000 */
.L_x_87:
[----:B------:R-:W-:Y:S05]  /*3eb0*/  BSYNC B0 ;  /* 0x0000000000007941 */ /* 0x000fea0003800000 */
.L_x_86:
[----:B------:R-:W-:-:S05]  /*3ec0*/  LOP3.LUT R3, R0, R3, RZ, 0xfc, !PT ;  /* 0x0000000300037212 */ /* 0x000fca00078efcff */
[----:B------:R0:W-:Y:S01]  /*3ed0*/  STG.E.U8 desc[UR36][R16.64], R3 ;  /* 0x0000000310007986 */ /* 0x0001e2000c101124 */
[----:B------:R-:W-:Y:S05]  /*3ee0*/  BRA `(.L_x_74) ;  /* 0x0000000800087947 */ /* 0x000fea0003800000 */
.L_x_85:
[----:B------:R-:W-:Y:S01]  /*3ef0*/  IMAD.U32 R3, R3, 0x10000, RZ ;  /* 0x0001000003037824 */ /* 0x000fe200078e00ff */
[----:B------:R-:W-:Y:S04]  /*3f00*/  BSSY B0, `(.L_x_88) ;  /* 0x000000f000007945 */ /* 0x000fe80003800000 */
[----:B------:R-:W-:-:S04]  /*3f10*/  LOP3.LUT R2, R3, 0x7fffffff, RZ, 0xc0, !PT ;  /* 0x7fffffff03027812 */ /* 0x000fc800078ec0ff */
[----:B------:R-:W-:-:S13]  /*3f20*/  ISETP.GT.U32.AND P0, PT, R2, 0x477fffff, PT ;  /* 0x477fffff0200780c */ /* 0x000fda0003f04070 */
[----:B------:R-:W-:Y:S05]  /*3f30*/  @P0 BRA `(.L_x_89) ;  /* 0x0000000000200947 */ /* 0x000fea0003800000 */
[----:B------:R-:W-:-:S13]  /*3f40*/  ISETP.GE.U32.AND P0, PT, R2, 0x38800000, PT ;  /* 0x388000000200780c */ /* 0x000fda0003f06070 */
[----:B------:R-:W-:Y:S01]  /*3f50*/  @P0 SHF.R.U32.HI R0, RZ, 0x15, R3 ;  /* 0x00000015ff000819 */ /* 0x000fe20000011603 */
[----:B------:R-:W-:-:S03]  /*3f60*/  @!P0 FADD.FTZ R2, R2, 128 ;  /* 0x4300000002028421 */ /* 0x000fc60000010000 */
[----:B------:R-:W-:-:S04]  /*3f70*/  @P0 LOP3.LUT R0, R0, 0x1, RZ, 0xc0, !PT ;  /* 0x0000000100000812 */ /* 0x000fc800078ec0ff */
[----:B------:R-:W-:-:S04]  /*3f80*/  @P0 IADD3 R0, R3, 0x80fffff, R0 ;  /* 0x080fffff03000810 */ /* 0x000fc80007ffe000 */
[----:B------:R-:W-:Y:S01]  /*3f90*/  @P0 SHF.R.U32.HI R0, RZ, 0x15, R0 ;  /* 0x00000015ff000819 */ /* 0x000fe20000011600 */
[----:B------:R-:W-:Y:S01]  /*3fa0*/  @!P0 VIADD R0, R2, 0xbd000000 ;  /* 0xbd00000002008836 */ /* 0x000fe20000000000 */
[----:B------:R-:W-:Y:S06]  /*3fb0*/  BRA `(.L_x_90) ;  /* 0x00000000000c7947 */ /* 0x000fec0003800000 */
.L_x_89:
[----:B------:R-:W-:Y:S01]  /*3fc0*/  IMAD.MOV.U32 R0, RZ, RZ, 0x7f ;  /* 0x0000007fff007424 */ /* 0x000fe200078e00ff */
[----:B------:R-:W-:-:S04]  /*3fd0*/  ISETP.GT.U32.AND P0, PT, R2, 0x7f800000, PT ;  /* 0x7f8000000200780c */ /* 0x000fc80003f04070 */
[----:B------:R-:W-:-:S09]  /*3fe0*/  SEL R0, R0, 0x7c, P0 ;  /* 0x0000007c00007807 */ /* 0x000fd20000000000 */
.L_x_90:
[----:B------:R-:W-:Y:S05]  /*3ff0*/  BSYNC B0 ;  /* 0x0000000000007941 */ /* 0x000fea0003800000 */
.L_x_88:
[----:B------:R-:W-:-:S04]  /*4000*/  LOP3.LUT R2, R3, 0x80000000, RZ, 0xc0, !PT ;  /* 0x8000000003027812 */ /* 0x000fc800078ec0ff */
[----:B------:R-:W-:-:S04]  /*4010*/  SHF.R.U32.HI R3, RZ, 0x18, R2 ;  /* 0x00000018ff037819 */ /* 0x000fc80000011602 */
[----:B------:R-:W-:-:S05]  /*4020*/  LOP3.LUT R3, R0, R3, RZ, 0xfc, !PT ;  /* 0x0000000300037212 */ /* 0x000fca00078efcff */
[----:B------:R0:W-:Y:S01]  /*4030*/  STG.E.U8 desc[UR36][R16.64], R3 ;  /* 0x0000000310007986 */ /* 0x0001e2000c101124 */
[----:B------:R-:W-:Y:S05]  /*4040*/  BRA `(.L_x_74) ;  /* 0x0000000400b07947 */ /* 0x000fea0003800000 */
.L_x_84:
[----:B------:R0:W-:Y:S01]  /*4050*/  STG.E.U16 desc[UR36][R16.64], R3 ;  /* 0x0000000310007986 */ /* 0x0001e2000c101524 */
[----:B------:R-:W-:Y:S05]  /*4060*/  BRA `(.L_x_74) ;  /* 0x0000000400a87947 */ /* 0x000fea0003800000 */
.L_x_81:
        /* <DEDUP_REMOVED lines=8> */
[----:B------:R-:W-:-:S06]  /*40f0*/  IMAD.U32 R3, R3, 0x10000, RZ ;  /* 0x0001000003037824 */ /* 0x000fcc00078e00ff */
[----:B------:R-:W0:Y:S02]  /*4100*/  F2I.FTZ.U32.TRUNC.NTZ R3, R3 ;  /* 0x0000000300037305 */ /* 0x000e24000021f000 */
[----:B0-----:R0:W-:Y:S01]  /*4110*/  STG.E.U16 desc[UR36][R16.64], R3 ;  /* 0x0000000310007986 */ /* 0x0011e2000c101524 */
[----:B------:R-:W-:Y:S05]  /*4120*/  BRA `(.L_x_74) ;  /* 0x0000000400787947 */ /* 0x000fea0003800000 */
.L_x_93:
[----:B------:R-:W-:Y:S01]  /*4130*/  IMAD.U32 R3, R3, 0x10000, RZ ;  /* 0x0001000003037824 */ /* 0x000fe200078e00ff */
[----:B------:R-:W-:Y:S01]  /*4140*/  BSSY B0, `(.L_x_94) ;  /* 0x0000014000007945 */ /* 0x000fe20003800000 */
[----:B------:R-:W-:-:S03]  /*4150*/  IMAD.MOV.U32 R8, RZ, RZ, 0x80 ;  /* 0x00000080ff087424 */ /* 0x000fc600078e00ff */
[----:B------:R-:W-:-:S04]  /*4160*/  LOP3.LUT R2, R3, 0x7fffffff, RZ, 0xc0, !PT ;  /* 0x7fffffff03027812 */ /* 0x000fc800078ec0ff */
[----:B------:R-:W-:-:S13]  /*4170*/  ISETP.GT.U32.AND P0, PT, R2, 0x437fffff, PT ;  /* 0x437fffff0200780c */ /* 0x000fda0003f04070 */
[----:B------:R-:W-:Y:S05]  /*4180*/  @P0 BRA `(.L_x_95) ;  /* 0x00000000003c0947 */ /* 0x000fea0003800000 */
[----:B------:R-:W-:-:S13]  /*4190*/  ISETP.GE.U32.AND P0, PT, R2, 0x3c000000, PT ;  /* 0x3c0000000200780c */ /* 0x000fda0003f06070 */
[----:B------:R-:W-:-:S04]  /*41a0*/  @P0 SHF.R.U32.HI R0, RZ, 0x14, R3 ;  /* 0x00000014ff000819 */ /* 0x000fc80000011603 */
[----:B------:R-:W-:-:S04]  /*41b0*/  @P0 LOP3.LUT R0, R0, 0x1, RZ, 0xc0, !PT ;  /* 0x0000000100000812 */ /* 0x000fc800078ec0ff */
[----:B------:R-:W-:-:S04]  /*41c0*/  @P0 IADD3 R0, R3, 0x487ffff, R0 ;  /* 0x0487ffff03000810 */ /* 0x000fc80007ffe000 */
[----:B------:R-:W-:-:S04]  /*41d0*/  @P0 SHF.R.U32.HI R0, RZ, 0x14, R0 ;  /* 0x00000014ff000819 */ /* 0x000fc80000011600 */
[----:B------:R-:W-:Y:S01]  /*41e0*/  @P0 LOP3.LUT R0, R0, 0xff, RZ, 0xc0, !PT ;  /* 0x000000ff00000812 */ /* 0x000fe200078ec0ff */
[----:B------:R-:W-:Y:S06]  /*41f0*/  @P0 BRA `(.L_x_96) ;  /* 0x0000000000100947 */ /* 0x000fec0003800000 */
[----:B------:R-:W-:Y:S01]  /*4200*/  FADD.FTZ R0, R2, 8192 ;  /* 0x4600000002007421 */ /* 0x000fe20000010000 */
[----:B------:R-:W-:-:S04]  /*4210*/  PRMT R8, RZ, 0x7610, R8 ;  /* 0x00007610ff087816 */ /* 0x000fc80000000008 */
[----:B------:R-:W-:-:S13]  /*4220*/  LOP3.LUT P0, R0, R0, 0xff, RZ, 0xc0, !PT ;  /* 0x000000ff00007812 */ /* 0x000fda000780c0ff */
[----:B------:R-:W-:Y:S05]  /*4230*/  @!P0 BRA `(.L_x_95) ;  /* 0x0000000000108947 */ /* 0x000fea0003800000 */
.L_x_96:
[----:B------:R-:W-:-:S04]  /*4240*/  LOP3.LUT R2, R3, 0x80000000, RZ, 0xc0, !PT ;  /* 0x8000000003027812 */ /* 0x000fc800078ec0ff */
[----:B------:R-:W-:-:S04]  /*4250*/  SHF.R.U32.HI R3, RZ, 0x18, R2 ;  /* 0x00000018ff037819 */ /* 0x000fc80000011602 */
[----:B------:R-:W-:-:S04]  /*4260*/  LOP3.LUT R0, R0, R3, RZ, 0xfc, !PT ;  /* 0x0000000300007212 */ /* 0x000fc800078efcff */
[----:B------:R-:W-:-:S07]  /*4270*/  PRMT R8, R0, 0x7610, R8 ;  /* 0x0000761000087816 */ /* 0x000fce0000000008 */
.L_x_95:
[----:B------:R-:W-:Y:S05]  /*4280*/  BSYNC B0 ;  /* 0x0000000000007941 */ /* 0x000fea0003800000 */
.L_x_94:
[----:B------:R0:W-:Y:S01]  /*4290*/  STG.E.U8 desc[UR36][R16.64], R8 ;  /* 0x0000000810007986 */ /* 0x0001e2000c101124 */
[----:B------:R-:W-:Y:S05]  /*42a0*/  BRA `(.L_x_74) ;  /* 0x0000000400187947 */ /* 0x000fea0003800000 */
.L_x_92:
        /* <DEDUP_REMOVED lines=17> */
.L_x_99:
[----:B------:R-:W-:-:S04]  /*43c0*/  LOP3.LUT R2, R3, 0x80000000, RZ, 0xc0, !PT ;  /* 0x8000000003027812 */ /* 0x000fc800078ec0ff */
[----:B------:R-:W-:-:S04]  /*43d0*/  SHF.R.U32.HI R3, RZ, 0x18, R2 ;  /* 0x00000018ff037819 */ /* 0x000fc80000011602 */
[----:B------:R-:W-:-:S04]  /*43e0*/  LOP3.LUT R0, R0, R3, RZ, 0xfc, !PT ;  /* 0x0000000300007212 */ /* 0x000fc800078efcff */
[----:B------:R-:W-:-:S07]  /*43f0*/  PRMT R8, R0, 0x7610, R8 ;  /* 0x0000761000087816 */ /* 0x000fce0000000008 */
.L_x_98:
[----:B------:R-:W-:Y:S05]  /*4400*/  BSYNC B0 ;  /* 0x0000000000007941 */ /* 0x000fea0003800000 */
.L_x_97:
[----:B------:R0:W-:Y:S01]  /*4410*/  STG.E.U8 desc[UR36][R16.64], R8 ;  /* 0x0000000810007986 */ /* 0x0001e2000c101124 */
[----:B------:R-:W-:Y:S05]  /*4420*/  BRA `(.L_x_74) ;  /* 0x0000000000b87947 */ /* 0x000fea0003800000 */
.L_x_91:
[----:B------:R-:W-:-:S13]  /*4430*/  ISETP.NE.AND P0, PT, R2, 0x1c, PT ;  /* 0x0000001c0200780c */ /* 0x000fda0003f05270 */
[----:B------:R-:W-:Y:S05]  /*4440*/  @!P0 BRA `(.L_x_100) ;  /* 0x0000000000a48947 */ /* 0x000fea0003800000 */
[----:B------:R-:W-:-:S13]  /*4450*/  ISETP.NE.AND P0, PT, R2, 0x1d, PT ;  /* 0x0000001d0200780c */ /* 0x000fda0003f05270 */
[----:B------:R-:W-:Y:S05]  /*4460*/  @!P0 BRA `(.L_x_101) ;  /* 0x00000000008c8947 */ /* 0x000fea0003800000 */
[----:B------:R-:W-:-:S13]  /*4470*/  ISETP.NE.AND P0, PT, R2, 0x2c, PT ;  /* 0x0000002c0200780c */ /* 0x000fda0003f05270 */
[----:B------:R-:W-:Y:S05]  /*4480*/  @P0 BRA `(.L_x_73) ;  /* 0x0000000000400947 */ /* 0x000fea0003800000 */
[----:B------:R-:W-:-:S05]  /*4490*/  IMAD.U32 R3, R3, 0x10000, RZ ;  /* 0x0001000003037824 */ /* 0x000fca00078e00ff */
[----:B------:R-:W-:-:S04]  /*44a0*/  SHF.R.U32.HI R4, RZ, 0x17, R3 ;  /* 0x00000017ff047819 */ /* 0x000fc80000011603 */
[----:B------:R-:W-:-:S04]  /*44b0*/  LOP3.LUT R2, R4, 0xff, RZ, 0xc0, !PT ;  /* 0x000000ff04027812 */ /* 0x000fc800078ec0ff */
[----:B------:R-:W-:-:S13]  /*44c0*/  ISETP.NE.AND P1, PT, R2, 0xff, PT ;  /* 0x000000ff0200780c */ /* 0x000fda0003f25270 */
[--C-:B------:R-:W-:Y:S02]  /*44d0*/  @P1 SHF.R.U32.HI R0, RZ, 0x16, R3.reuse ;  /* 0x00000016ff001819 */ /* 0x100fe40000011603 */
[----:B------:R-:W-:Y:S01]  /*44e0*/  @P1 LOP3.LUT P0, RZ, R2, 0x3fffff, R3, 0xf8, !PT ;  /* 0x003fffff02ff1812 */ /* 0x000fe2000780f803 */
[----:B------:R-:W-:Y:S01]  /*44f0*/  IMAD.MOV.U32 R3, RZ, RZ, 0xff ;  /* 0x000000ffff037424 */ /* 0x000fe200078e00ff */
[----:B------:R-:W-:-:S04]  /*4500*/  @P1 LOP3.LUT R0, R0, 0x1, RZ, 0xc0, !PT ;  /* 0x0000000100001812 */ /* 0x000fc800078ec0ff */
[----:B------:R-:W-:Y:S01]  /*4510*/  @P1 ISETP.EQ.U32.AND P2, PT, R0, 0x1, P0 ;  /* 0x000000010000180c */ /* 0x000fe20000742070 */
[----:B------:R-:W-:Y:S01]  /*4520*/  @P1 VIADD R0, R4, 0x1 ;  /* 0x0000000104001836 */ /* 0x000fe20000000000 */
[----:B------:R-:W-:Y:S02]  /*4530*/  PLOP3.LUT P0, PT, PT, PT, PT, 0x80, 0x0 ;  /* 0x000000000000781c */ /* 0x000fe40003f0f070 */
[----:B------:R-:W-:-:S13]  /*4540*/  @P1 PLOP3.LUT P0, PT, P2, PT, PT, 0x80, 0x0 ;  /* 0x000000000000181c */ /* 0x000fda000170f070 */
[----:B------:R-:W-:-:S04]  /*4550*/  @!P0 IMAD.MOV R0, RZ, RZ, R4 ;  /* 0x000000ffff008224 */ /* 0x000fc800078e0204 */
[----:B------:R-:W-:-:S05]  /*4560*/  @P1 IMAD.MOV.U32 R3, RZ, RZ, R0 ;  /* 0x000000ffff031224 */ /* 0x000fca00078e0000 */
[----:B------:R0:W-:Y:S01]  /*4570*/  STG.E.U8 desc[UR36][R16.64], R3 ;  /* 0x0000000310007986 */ /* 0x0001e2000c101124 */
[----:B------:R-:W-:Y:S05]  /*4580*/  BRA `(.L_x_74) ;  /* 0x0000000000607947 */ /* 0x000fea0003800000 */
.L_x_73:
        /* <DEDUP_REMOVED lines=16> */
.L_x_102:
[----:B------:R-:W-:Y:S05]  /*4690*/  BRA `(.L_x_74) ;  /* 0x00000000001c7947 */ /* 0x000fea0003800000 */
.L_x_101:
[----:B------:R-:W-:-:S06]  /*46a0*/  IMAD.U32 R3, R3, 0x10000, RZ ;  /* 0x0001000003037824 */ /* 0x000fcc00078e00ff */
[----:B------:R-:W0:Y:S02]  /*46b0*/  F2I.U64.TRUNC R2, R3 ;  /* 0x0000000300027311 */ /* 0x000e24000020d800 */
[----:B0-----:R0:W-:Y:S01]  /*46c0*/  STG.E.64 desc[UR36][R16.64], R2 ;  /* 0x0000000210007986 */ /* 0x0011e2000c101b24 */
[----:B------:R-:W-:Y:S05]  /*46d0*/  BRA `(.L_x_74) ;  /* 0x00000000000c7947 */ /* 0x000fea0003800000 */
.L_x_100:
[----:B------:R-:W-:-:S06]  /*46e0*/  IMAD.U32 R3, R3, 0x10000, RZ ;  /* 0x0001000003037824 */ /* 0x000fcc00078e00ff */
[----:B------:R-:W0:Y:S02]  /*46f0*/  F2I.FTZ.U32.TRUNC.NTZ R3, R3 ;  /* 0x0000000300037305 */ /* 0x000e24000021f000 */
[----:B0-----:R0:W-:Y:S02]  /*4700*/  STG.E desc[UR36][R16.64], R3 ;  /* 0x0000000310007986 */ /* 0x0011e4000c101924 */
.L_x_74:
[----:B------:R-:W-:-:S04]  /*4710*/  IMAD R18, R18, 0x200, R23 ;  /* 0x0000020012127824 */ /* 0x000fc800078e0217 */
[----:B------:R-:W-:-:S07]  /*4720*/  VIADD R19, R18, 0x80 ;  /* 0x0000008012137836 */ /* 0x000fce0000000000 */
.L_x_1:
[----:B------:R-:W-:Y:S05]  /*4730*/  BSYNC B6 ;  /* 0x0000000000067941 */ /* 0x000fea0003800000 */
.L_x_0:
[----:B------:R-:W-:Y:S01]  /*4740*/  ULDC UR4, c[0x0][0x210] ;  /* 0x0000840000047ab9 */ /* 0x000fe20000000800 */
[----:B------:R-:W-:Y:S01]  /*4750*/  BSSY B6, `(.L_x_103) ;  /* 0x000046a000067945 */ /* 0x000fe20003800000 */
[----:B------:R-:W-:-:S13]  /*4760*/  ISETP.GE.AND P0, PT, R19, UR4, PT ;  /* 0x0000000413007c0c */ /* 0x000fda000bf06270 */
[----:B------:R-:W-:Y:S05]  /*4770*/  @P0 BRA `(.L_x_104) ;  /* 0x00000044009c0947 */ /* 0x000fea0003800000 */
[----:B0-----:R-:W0:Y:S01]  /*4780*/  LDC R6, c[0x0][0x218] ;  /* 0x00008600ff067b82 */ /* 0x001e220000000800 */
[----:B------:R-:W-:Y:S02]  /*4790*/  IMAD.MOV.U32 R18, RZ, RZ, RZ ;  /* 0x000000ffff127224 */ /* 0x000fe400078e00ff */
[----:B------:R-:W-:Y:S02]  /*47a0*/  IMAD.MOV.U32 R0, RZ, RZ, RZ ;  /* 0x000000ffff007224 */ /* 0x000fe400078e00ff */
[----:B-1234-:R-:W-:Y:S01]  /*47b0*/  IMAD.MOV.U32 R16, RZ, RZ, RZ ;  /* 0x000000ffff107224 */ /* 0x01efe200078e00ff */
[----:B0-----:R-:W-:-:S13]  /*47c0*/  ISETP.NE.AND P0, PT, R6, RZ, PT ;  /* 0x000000ff0600720c */ /* 0x001fda0003f05270 */
[----:B------:R-:W-:Y:S05]  /*47d0*/  @!P0 BRA `(.L_x_105) ;  /* 0x0000001400708947 */ /* 0x000fea0003800000 */
        /* <DEDUP_REMOVED lines=348> */
.L_x_105:
        /* <DEDUP_REMOVED lines=23> */
.L_x_109:
[----:B------:R-:W2:Y:S02]  /*5f10*/  LDG.E.U8 R2, desc[UR36][R2.64] ;  /* 0x0000002402027981 */ /* 0x000ea4000c1e1100 */
[----:B--2---:R-:W-:-:S04]  /*5f20*/  I2FP.F32.U32 R0, R2 ;  /* 0x0000000200007245 */ /* 0x004fc80000201000 */
[----:B------:R-:W-:-:S04]  /*5f30*/  F2FP.BF16.F32.PACK_AB R0, RZ, R0 ;  /* 0x00000000ff00723e */ /* 0x000fc800000010ff */
[----:B------:R-:W-:Y:S01]  /*5f40*/  PRMT R22, R0, 0x7610, R22 ;  /* 0x0000761000167816 */ /* 0x000fe20000000016 */
[----:B------:R-:W-:Y:S06]  /*5f50*/  BRA `(.L_x_111) ;  /* 0x0000000c00c87947 */ /* 0x000fec0003800000 */
.L_x_108:
        /* <DEDUP_REMOVED lines=11> */
.L_x_113:
[----:B------:R-:W2:Y:S02]  /*6010*/  LDG.E R2, desc[UR36][R2.64] ;  /* 0x0000002402027981 */ /* 0x000ea4000c1e1900 */
[----:B--2---:R-:W-:-:S04]  /*6020*/  I2FP.F32.S32 R0, R2 ;  /* 0x0000000200007245 */ /* 0x004fc80000201400 */
[----:B------:R-:W-:-:S04]  /*6030*/  F2FP.BF16.F32.PACK_AB R0, RZ, R0 ;  /* 0x00000000ff00723e */ /* 0x000fc800000010ff */
[----:B------:R-:W-:Y:S01]  /*6040*/  PRMT R22, R0, 0x7610, R22 ;  /* 0x0000761000167816 */ /* 0x000fe20000000016 */
[----:B------:R-:W-:Y:S06]  /*6050*/  BRA `(.L_x_111) ;  /* 0x0000000c00887947 */ /* 0x000fec0003800000 */
.L_x_112:
[----:B------:R-:W2:Y:S02]  /*6060*/  LDG.E.U16 R2, desc[UR36][R2.64] ;  /* 0x0000002402027981 */ /* 0x000ea4000c1e1500 */
[----:B--2---:R-:W0:Y:S02]  /*6070*/  I2F.S16 R0, R2 ;  /* 0x0000000200007306 */ /* 0x004e240000101400 */
[----:B0-----:R-:W-:-:S04]  /*6080*/  F2FP.BF16.F32.PACK_AB R0, RZ, R0 ;  /* 0x00000000ff00723e */ /* 0x001fc800000010ff */
[----:B------:R-:W-:Y:S01]  /*6090*/  PRMT R22, R0, 0x7610, R22 ;  /* 0x0000761000167816 */ /* 0x000fe20000000016 */
[----:B------:R-:W-:Y:S06]  /*60a0*/  BRA `(.L_x_111) ;  /* 0x0000000c00747947 */ /* 0x000fec0003800000 */
.L_x_107:
        /* <DEDUP_REMOVED lines=9> */
.L_x_115:
[----:B------:R-:W2:Y:S02]  /*6140*/  LDG.E.U16 R0, desc[UR36][R2.64] ;  /* 0x0000002402007981 */ /* 0x000ea4000c1e1500 */
[----:B--2---:R-:W-:-:S05]  /*6150*/  HADD2.F32 R0, -RZ, R0.H0_H0 ;  /* 0x20000000ff007230 */ /* 0x004fca0000004100 */
[----:B------:R-:W-:-:S04]  /*6160*/  F2FP.BF16.F32.PACK_AB R0, RZ, R0 ;  /* 0x00000000ff00723e */ /* 0x000fc800000010ff */
[----:B------:R-:W-:Y:S01]  /*6170*/  PRMT R22, R0, 0x7610, R22 ;  /* 0x0000761000167816 */ /* 0x000fe20000000016 */
[----:B------:R-:W-:Y:S06]  /*6180*/  BRA `(.L_x_111) ;  /* 0x0000000c003c7947 */ /* 0x000fec0003800000 */
.L_x_114:
        /* <DEDUP_REMOVED lines=9> */
.L_x_117:
[----:B------:R-:W2:Y:S02]  /*6220*/  LDG.E.U16 R2, desc[UR36][R2.64] ;  /* 0x0000002402027981 */ /* 0x000ea4000c1e1500 */
[----:B--2---:R-:W-:-:S05]  /*6230*/  HADD2.F32 R0, -RZ, R2.H0_H0 ;  /* 0x20000002ff007230 */ /* 0x004fca0000004100 */
[----:B------:R-:W-:-:S04]  /*6240*/  F2FP.BF16.F32.PACK_AB R0, RZ, R0 ;  /* 0x00000000ff00723e */ /* 0x000fc800000010ff */
[----:B------:R-:W-:Y:S01]  /*6250*/  PRMT R22, R0, 0x7610, R22 ;  /* 0x0000761000167816 */ /* 0x000fe20000000016 */
[----:B------:R-:W-:Y:S06]  /*6260*/  BRA `(.L_x_111) ;  /* 0x0000000c00047947 */ /* 0x000fec0003800000 */
.L_x_116:
        /* <DEDUP_REMOVED lines=9> */
.L_x_106:
        /* <DEDUP_REMOVED lines=14> */
.L_x_120:
        /* <DEDUP_REMOVED lines=9> */
.L_x_119:
        /* <DEDUP_REMOVED lines=28> */
.L_x_122:
        /* <DEDUP_REMOVED lines=15> */
.L_x_121:
[----:B------:R0:W5:Y:S01]  /*6720*/  LDG.E.U16 R22, desc[UR36][R2.64] ;  /* 0x0000002402167981 */ /* 0x000162000c1e1500 */
[----:B------:R-:W-:Y:S05]  /*6730*/  BRA `(.L_x_111) ;  /* 0x0000000400d07947 */ /* 0x000fea0003800000 */
.L_x_118:
        /* <DEDUP_REMOVED lines=13> */
.L_x_125:
        /* <DEDUP_REMOVED lines=21> */
.L_x_129:
[----:B------:R-:W-:Y:S05]  /*6960*/  BSYNC B1 ;  /* 0x0000000000017941 */ /* 0x000fea0003800000 */
.L_x_128:
[----:B------:R-:W-:Y:S01]  /*6970*/  LEA R3, R0, 0x3b800000, 0x17 ;  /* 0x3b80000000037811 */ /* 0x000fe200078eb8ff */
[----:B------:R-:W-:-:S05]  /*6980*/  IMAD.SHL.U32 R0, R2, 0x100000, RZ ;  /* 0x0010000002007824 */ /* 0x000fca00078e00ff */
[----:B------:R-:W-:-:S07]  /*6990*/  LOP3.LUT R0, R3, R0, R4, 0xfe, !PT ;  /* 0x0000000003007212 */ /* 0x000fce00078efe04 */
.L_x_127:
[----:B------:R-:W-:Y:S05]  /*69a0*/  BSYNC B0 ;  /* 0x0000000000007941 */ /* 0x000fea0003800000 */
.L_x_126:
[----:B------:R-:W-:-:S04]  /*69b0*/  F2FP.BF16.F32.PACK_AB R0, RZ, R0 ;  /* 0x00000000ff00723e */ /* 0x000fc800000010ff */
[----:B------:R-:W-:Y:S01]  /*69c0*/  PRMT R22, R0, 0x7610, R22 ;  /* 0x0000761000167816 */ /* 0x000fe20000000016 */
[----:B------:R-:W-:Y:S06]  /*69d0*/  BRA `(.L_x_111) ;  /* 0x0000000400287947 */ /* 0x000fec0003800000 */
.L_x_124:
        /* <DEDUP_REMOVED lines=21> */
.L_x_133:
[----:B------:R-:W-:Y:S05]  /*6b30*/  BSYNC B1 ;  /* 0x0000000000017941 */ /* 0x000fea0003800000 */
.L_x_132:
[----:B------:R-:W-:Y:S01]  /*6b40*/  LEA R3, R0, 0x37800000, 0x17 ;  /* 0x3780000000037811 */ /* 0x000fe200078eb8ff */
[----:B------:R-:W-:-:S05]  /*6b50*/  IMAD.SHL.U32 R0, R2, 0x200000, RZ ;  /* 0x0020000002007824 */ /* 0x000fca00078e00ff */
[----:B------:R-:W-:-:S07]  /*6b60*/  LOP3.LUT R0, R3, R0, R4, 0xfe, !PT ;  /* 0x0000000003007212 */ /* 0x000fce00078efe04 */
.L_x_131:
[----:B------:R-:W-:Y:S05]  /*6b70*/  BSYNC B0 ;  /* 0x0000000000007941 */ /* 0x000fea0003800000 */
.L_x_130:
[----:B------:R-:W-:-:S04]  /*6b80*/  F2FP.BF16.F32.PACK_AB R0, RZ, R0 ;  /* 0x00000000ff00723e */ /* 0x000fc800000010ff */
[----:B------:R-:W-:Y:S01]  /*6b90*/  PRMT R22, R0, 0x7610, R22 ;  /* 0x0000761000167816 */ /* 0x000fe20000000016 */
[----:B------:R-:W-:Y:S06]  /*6ba0*/  BRA `(.L_x_111) ;  /* 0x0000000000b47947 */ /* 0x000fec0003800000 */
.L_x_123:
        /* <DEDUP_REMOVED lines=14> */
.L_x_137:
[----:B------:R-:W-:Y:S05]  /*6c90*/  BSYNC B0 ;  /* 0x0000000000007941 */ /* 0x000fea0003800000 */
.L_x_136:
[----:B------:R-:W-:-:S04]  /*6ca0*/  F2FP.BF16.F32.PACK_AB R0, RZ, R0 ;  /* 0x00000000ff00723e */ /* 0x000fc800000010ff */
[----:B------:R-:W-:Y:S01]  /*6cb0*/  PRMT R22, R0, 0x7610, R22 ;  /* 0x0000761000167816 */ /* 0x000fe20000000016 */
[----:B------:R-:W-:Y:S06]  /*6cc0*/  BRA `(.L_x_111) ;  /* 0x00000000006c7947 */ /* 0x000fec0003800000 */
.L_x_110:
        /* <DEDUP_REMOVED lines=16> */
.L_x_138:
[----:B------:R-:W-:Y:S01]  /*6dd0*/  PRMT R22, RZ, 0x7610, R22 ;  /* 0x00007610ff167816 */ /* 0x000fe20000000016 */
[----:B------:R-:W-:Y:S06]  /*6de0*/  BRA `(.L_x_111) ;  /* 0x0000000000247947 */ /* 0x000fec0003800000 */
.L_x_135:
[----:B------:R-:W2:Y:S02]  /*6df0*/  LDG.E.64 R2, desc[UR36][R2.64] ;  /* 0x0000002402027981 */ /* 0x000ea4000c1e1b00 */
[----:B--2---:R-:W0:Y:S02]  /*6e00*/  I2F.U64 R0, R2 ;  /* 0x0000000200007312 */ /* 0x004e240000301000 */
[----:B0-----:R-:W-:-:S04]  /*6e10*/  F2FP.BF16.F32.PACK_AB R0, RZ, R0 ;  /* 0x00000000ff00723e */ /* 0x001fc800000010ff */
[----:B------:R-:W-:Y:S01]  /*6e20*/  PRMT R22, R0, 0x7610, R22 ;  /* 0x0000761000167816 */ /* 0x000fe20000000016 */
[----:B------:R-:W-:Y:S06]  /*6e30*/  BRA `(.L_x_111) ;  /* 0x0000000000107947 */ /* 0x000fec0003800000 */
.L_x_134:
[----:B------:R-:W2:Y:S02]  /*6e40*/  LDG.E R2, desc[UR36][R2.64] ;  /* 0x0000002402027981 */ /* 0x000ea4000c1e1900 */
[----:B--2---:R-:W-:-:S04]  /*6e50*/  I2FP.F32.U32 R0, R2 ;  /* 0x0000000200007245 */ /* 0x004fc80000201000 */
[----:B------:R-:W-:-:S04]  /*6e60*/  F2FP.BF16.F32.PACK_AB R0, RZ, R0 ;  /* 0x00000000ff00723e */ /* 0x000fc800000010ff */
[----:B------:R-:W-:-:S07]  /*6e70*/  PRMT R22, R0, 0x7610, R22 ;  /* 0x0000761000167816 */ /* 0x000fce0000000016 */
.L_x_111:
        /* <DEDUP_REMOVED lines=19> */
.L_x_142:
[----:B------:R-:W2:Y:S02]  /*6fb0*/  LDG.E.U8 R2, desc[UR36][R2.64] ;  /* 0x0000002402027981 */ /* 0x000ea4000c1e1100 */
[----:B--2---:R-:W-:-:S04]  /*6fc0*/  I2FP.F32.U32 R0, R2 ;  /* 0x0000000200007245 */ /* 0x004fc80000201000 */
[----:B------:R-:W-:Y:S01]  /*6fd0*/  F2FP.BF16.F32.PACK_AB R0, RZ, R0 ;  /* 0x00000000ff00723e */ /* 0x000fe200000010ff */
[----:B------:R-:W-:Y:S06]  /*6fe0*/  BRA `(.L_x_144) ;  /* 0x0000000c00907947 */ /* 0x000fec0003800000 */
.L_x_141:
        /* <DEDUP_REMOVED lines=10> */
.L_x_146:
[----:B------:R-:W2:Y:S02]  /*7090*/  LDG.E R2, desc[UR36][R2.64] ;  /* 0x0000002402027981 */ /* 0x000ea4000c1e1900 */
[----:B--2---:R-:W-:-:S04]  /*70a0*/  I2FP.F32.S32 R0, R2 ;  /* 0x0000000200007245 */ /* 0x004fc80000201400 */
[----:B------:R-:W-:Y:S01]  /*70b0*/  F2FP.BF16.F32.PACK_AB R0, RZ, R0 ;  /* 0x00000000ff00723e */ /* 0x000fe200000010ff */
[----:B------:R-:W-:Y:S06]  /*70c0*/  BRA `(.L_x_144) ;  /* 0x0000000c00587947 */ /* 0x000fec0003800000 */
.L_x_145:
[----:B------:R-:W2:Y:S02]  /*70d0*/  LDG.E.U16 R2, desc[UR36][R2.64] ;  /* 0x0000002402027981 */ /* 0x000ea4000c1e1500 */
[----:B--2---:R-:W0:Y:S02]  /*70e0*/  I2F.S16 R0, R2 ;  /* 0x0000000200007306 */ /* 0x004e240000101400 */
[----:B0-----:R-:W-:Y:S01]  /*70f0*/  F2FP.BF16.F32.PACK_AB R0, RZ, R0 ;  /* 0x00000000ff00723e */ /* 0x001fe200000010ff */
[----:B------:R-:W-:Y:S06]  /*7100*/  BRA `(.L_x_144) ;  /* 0x0000000c00487947 */ /* 0x000fec0003800000 */
.L_x_140:
        /* <DEDUP_REMOVED lines=9> */
.L_x_148:
[----:B------:R-:W2:Y:S02]  /*71a0*/  LDG.E.U16 R0, desc[UR36][R2.64] ;  /* 0x0000002402007981 */ /* 0x000ea4000c1e1500 */
[----:B--2---:R-:W-:-:S05]  /*71b0*/  HADD2.F32 R0, -RZ, R0.H0_H0 ;  /* 0x20000000ff007230 */ /* 0x004fca0000004100 */
[----:B------:R-:W-:Y:S01]  /*71c0*/  F2FP.BF16.F32.PACK_AB R0, RZ, R0 ;  /* 0x00000000ff00723e */ /* 0x000fe200000010ff */
[----:B------:R-:W-:Y:S06]  /*71d0*/  BRA `(.L_x_144) ;  /* 0x0000000c00147947 */ /* 0x000fec0003800000 */
.L_x_147:
        /* <DEDUP_REMOVED lines=9> */
.L_x_150:
[----:B------:R-:W2:Y:S02]  /*7270*/  LDG.E.U16 R2, desc[UR36][R2.64] ;  /* 0x0000002402027981 */ /* 0x000ea4000c1e1500 */
[----:B--2---:R-:W-:-:S05]  /*7280*/  HADD2.F32 R0, -RZ, R2.H0_H0 ;  /* 0x20000002ff007230 */ /* 0x004fca0000004100 */
[----:B------:R-:W-:Y:S01]  /*7290*/  F2FP.BF16.F32.PACK_AB R0, RZ, R0 ;  /* 0x00000000ff00723e */ /* 0x000fe200000010ff */
[----:B------:R-:W-:Y:S06]  /*72a0*/  BRA `(.L_x_144) ;  /* 0x0000000800e07947 */ /* 0x000fec0003800000 */
.L_x_149:
        /* <DEDUP_REMOVED lines=8> */
.L_x_139:
        /* <DEDUP_REMOVED lines=13> */
.L_x_153:
        /* <DEDUP_REMOVED lines=8> */
.L_x_152:
        /* <DEDUP_REMOVED lines=28> */
.L_x_155:
        /* <DEDUP_REMOVED lines=15> */
.L_x_154:
[----:B------:R0:W5:Y:S01]  /*7730*/  LDG.E.U16 R0, desc[UR36][R2.64] ;  /* 0x0000002402007981 */ /* 0x000162000c1e1500 */
[----:B------:R-:W-:Y:S05]  /*7740*/  BRA `(.L_x_144) ;  /* 0x0000000400b87947 */ /* 0x000fea0003800000 */
.L_x_151:
        /* <DEDUP_REMOVED lines=12> */
.L_x_158:
        /* <DEDUP_REMOVED lines=21> */
.L_x_162:
[----:B------:R-:W-:Y:S05]  /*7960*/  BSYNC B1 ;  /* 0x0000000000017941 */ /* 0x000fea0003800000 */
.L_x_161:
[----:B------:R-:W-:Y:S01]  /*7970*/  LEA R3, R0, 0x3b800000, 0x17 ;  /* 0x3b80000000037811 */ /* 0x000fe200078eb8ff */
[----:B------:R-:W-:-:S05]  /*7980*/  IMAD.SHL.U32 R0, R2, 0x100000, RZ ;  /* 0x0010000002007824 */ /* 0x000fca00078e00ff */
[----:B------:R-:W-:-:S07]  /*7990*/  LOP3.LUT R0, R3, R0, R4, 0xfe, !PT ;  /* 0x0000000003007212 */ /* 0x000fce00078efe04 */
.L_x_160:
[----:B------:R-:W-:Y:S05]  /*79a0*/  BSYNC B0 ;  /* 0x0000000000007941 */ /* 0x000fea0003800000 */
.L_x_159:
[----:B------:R-:W-:Y:S01]  /*79b0*/  F2FP.BF16.F32.PACK_AB R0, RZ, R0 ;  /* 0x00000000ff00723e */ /* 0x000fe200000010ff */
[----:B------:R-:W-:Y:S06]  /*79c0*/  BRA `(.L_x_144) ;  /* 0x0000000400187947 */ /* 0x000fec0003800000 */
.L_x_157:
        /* <DEDUP_REMOVED lines=21> */
.L_x_166:
[----:B------:R-:W-:Y:S05]  /*7b20*/  BSYNC B1 ;  /* 0x0000000000017941 */ /* 0x000fea0003800000 */
.L_x_165:
[----:B------:R-:W-:Y:S01]  /*7b30*/  LEA R3, R0, 0x37800000, 0x17 ;  /* 0x3780000000037811 */ /* 0x000fe200078eb8ff */
[----:B------:R-:W-:-:S05]  /*7b40*/  IMAD.SHL.U32 R0, R2, 0x200000, RZ ;  /* 0x0020000002007824 */ /* 0x000fca00078e00ff */
[----:B------:R-:W-:-:S07]  /*7b50*/  LOP3.LUT R0, R3, R0, R4, 0xfe, !PT ;  /* 0x0000000003007212 */ /* 0x000fce00078efe04 */
.L_x_164:
[----:B------:R-:W-:Y:S05]  /*7b60*/  BSYNC B0 ;  /* 0x0000000000007941 */ /* 0x000fea0003800000 */
.L_x_163:
[----:B------:R-:W-:Y:S01]  /*7b70*/  F2FP.BF16.F32.PACK_AB R0, RZ, R0 ;  /* 0x00000000ff00723e */ /* 0x000fe200000010ff */
[----:B------:R-:W-:Y:S06]  /*7b80*/  BRA `(.L_x_144) ;  /* 0x0000000000a87947 */ /* 0x000fec0003800000 */
.L_x_156:
        /* <DEDUP_REMOVED lines=14> */
.L_x_170:
[----:B------:R-:W-:Y:S05]  /*7c70*/  BSYNC B0 ;  /* 0x0000000000007941 */ /* 0x000fea0003800000 */
.L_x_169:
[----:B------:R-:W-:Y:S01]  /*7c80*/  F2FP.BF16.F32.PACK_AB R0, RZ, R0 ;  /* 0x00000000ff00723e */ /* 0x000fe200000010ff */
[----:B------:R-:W-:Y:S06]  /*7c90*/  BRA `(.L_x_144) ;  /* 0x0000000000647947 */ /* 0x000fec0003800000 */
.L_x_143:
        /* <DEDUP_REMOVED lines=16> */
.L_x_171:
[----:B------:R-:W-:Y:S01]  /*7da0*/  PRMT R0, RZ, 0x7610, R0 ;  /* 0x00007610ff007816 */ /* 0x000fe20000000000 */
[----:B------:R-:W-:Y:S06]  /*7db0*/  BRA `(.L_x_144) ;  /* 0x00000000001c7947 */ /* 0x000fec0003800000 */
.L_x_168:
[----:B------:R-:W2:Y:S02]  /*7dc0*/  LDG.E.64 R2, desc[UR36][R2.64] ;  /* 0x0000002402027981 */ /* 0x000ea4000c1e1b00 */
[----:B--2---:R-:W0:Y:S02]  /*7dd0*/  I2F.U64 R0, R2 ;  /* 0x0000000200007312 */ /* 0x004e240000301000 */
[----:B0-----:R-:W-:Y:S01]  /*7de0*/  F2FP.BF16.F32.PACK_AB R0, RZ, R0 ;  /* 0x00000000ff00723e */ /* 0x001fe200000010ff */
[----:B------:R-:W-:Y:S06]  /*7df0*/  BRA `(.L_x_144) ;  /* 0x00000000000c7947 */ /* 0x000fec0003800000 */
.L_x_167:
[----:B------:R-:W2:Y:S02]  /*7e00*/  LDG.E R2, desc[UR36][R2.64] ;  /* 0x0000002402027981 */ /* 0x000ea4000c1e1900 */
[----:B--2---:R-:W-:-:S04]  /*7e10*/  I2FP.F32.U32 R0, R2 ;  /* 0x0000000200007245 */ /* 0x004fc80000201000 */
[----:B------:R-:W-:-:S07]  /*7e20*/  F2FP.BF16.F32.PACK_AB R0, RZ, R0 ;  /* 0x00000000ff00723e */ /* 0x000fce00000010ff */
.L_x_144:
        /* <DEDUP_REMOVED lines=22> */
.L_x_175:
[----:B------:R-:W-:-:S06]  /*7f90*/  IMAD.U32 R3, R3, 0x10000, RZ ;  /* 0x0001000003037824 */ /* 0x000fcc00078e00ff */
[----:B------:R-:W0:Y:S02]  /*7fa0*/  F2I.S64.TRUNC R2, R3 ;  /* 0x0000000300027311 */ /* 0x000e24000020d900 */
[----:B0-----:R0:W-:Y:S01]  /*7fb0*/  STG.E.U8 desc[UR36][R16.64], R2 ;  /* 0x0000000210007986 */ /* 0x0011e2000c101124 */
[----:B------:R-:W-:Y:S05]  /*7fc0*/  BRA `(.L_x_177) ;  /* 0x0000000c00847947 */ /* 0x000fea0003800000 */
.L_x_174:
        /* <DEDUP_REMOVED lines=10> */
.L_x_179:
[----:B------:R-:W-:-:S06]  /*8070*/  IMAD.U32 R3, R3, 0x10000, RZ ;  /* 0x0001000003037824 */ /* 0x000fcc00078e00ff */
[----:B------:R-:W0:Y:S02]  /*8080*/  F2I.FTZ.TRUNC.NTZ R3, R3 ;  /* 0x0000000300037305 */ /* 0x000e24000021f100 */
[----:B0-----:R3:W-:Y:S01]  /*8090*/  STG.E desc[UR36][R16.64], R3 ;  /* 0x0000000310007986 */ /* 0x0017e2000c101924 */
[----:B------:R-:W-:Y:S05]  /*80a0*/  BRA `(.L_x_177) ;  /* 0x0000000c004c7947 */ /* 0x000fea0003800000 */
.L_x_178:
[----:B------:R-:W-:-:S06]  /*80b0*/  IMAD.U32 R3, R3, 0x10000, RZ ;  /* 0x0001000003037824 */ /* 0x000fcc00078e00ff */
[----:B------:R-:W0:Y:S02]  /*80c0*/  F2I.FTZ.TRUNC.NTZ R3, R3 ;  /* 0x0000000300037305 */ /* 0x000e24000021f100 */
[----:B0-----:R2:W-:Y:S01]  /*80d0*/  STG.E.U16 desc[UR36][R16.64], R3 ;  /* 0x0000000310007986 */ /* 0x0015e2000c101524 */
[----:B------:R-:W-:Y:S05]  /*80e0*/  BRA `(.L_x_177) ;  /* 0x0000000c003c7947 */ /* 0x000fea0003800000 */
.L_x_173:
        /* <DEDUP_REMOVED lines=9> */
.L_x_181:
[----:B------:R-:W-:-:S05]  /*8180*/  IMAD.U32 R0, R3, 0x10000, RZ ;  /* 0x0001000003007824 */ /* 0x000fca00078e00ff */
[----:B------:R-:W-:-:S05]  /*8190*/  F2FP.F16.F32.PACK_AB R0, RZ, R0 ;  /* 0x00000000ff00723e */ /* 0x000fca00000000ff */
[----:B------:R0:W-:Y:S01]  /*81a0*/  STG.E.U16 desc[UR36][R16.64], R0 ;  /* 0x0000000010007986 */ /* 0x0001e2000c101524 */
[----:B------:R-:W-:Y:S05]  /*81b0*/  BRA `(.L_x_177) ;  /* 0x0000000c00087947 */ /* 0x000fea0003800000 */
.L_x_180:
        /* <DEDUP_REMOVED lines=10> */
.L_x_183:
[----:B------:R-:W-:-:S05]  /*8260*/  IMAD.U32 R3, R3, 0x10000, RZ ;  /* 0x0001000003037824 */ /* 0x000fca00078e00ff */
[----:B------:R-:W-:-:S04]  /*8270*/  F2FP.F16.F32.PACK_AB R3, RZ, R3 ;  /* 0x00000003ff03723e */ /* 0x000fc800000000ff */
[----:B------:R-:W-:-:S05]  /*8280*/  PRMT R3, R3, 0x5410, RZ ;  /* 0x0000541003037816 */ /* 0x000fca00000000ff */
[----:B------:R0:W-:Y:S01]  /*8290*/  STG.E desc[UR36][R16.64], R3 ;  /* 0x0000000310007986 */ /* 0x0001e2000c101924 */
[----:B------:R-:W-:Y:S05]  /*82a0*/  BRA `(.L_x_177) ;  /* 0x0000000800cc7947 */ /* 0x000fea0003800000 */
.L_x_182:
[----:B------:R-:W-:-:S04]  /*82b0*/  IMAD.U32 R2, R3, 0x10000, RZ ;  /* 0x0001000003027824 */ /* 0x000fc800078e00ff */
[----:B------:R-:W-:-:S06]  /*82c0*/  FMUL.FTZ R2, R2, 1 ;  /* 0x3f80000002027820 */ /* 0x000fcc0000410000 */
[----:B------:R-:W0:Y:S02]  /*82d0*/  F2F.F64.F32 R2, R2 ;  /* 0x0000000200027310 */ /* 0x000e240000201800 */
[----:B0-----:R0:W-:Y:S01]  /*82e0*/  STG.E.64 desc[UR36][R16.64], R2 ;  /* 0x0000000210007986 */ /* 0x0011e2000c101b24 */
[----:B------:R-:W-:Y:S05]  /*82f0*/  BRA `(.L_x_177) ;  /* 0x0000000800b87947 */ /* 0x000fea0003800000 */
.L_x_172:
        /* <DEDUP_REMOVED lines=13> */
.L_x_186:
[----:B------:R-:W-:Y:S01]  /*83d0*/  IMAD.U32 R3, R3, 0x10000, RZ ;  /* 0x0001000003037824 */ /* 0x000fe200078e00ff */
[----:B------:R-:W-:-:S03]  /*83e0*/  CS2R R6, SRZ ;  /* 0x0000000000067805 */ /* 0x000fc6000001ff00 */
[----:B------:R-:W-:-:S04]  /*83f0*/  FMUL.FTZ R3, R3, 1 ;  /* 0x3f80000003037820 */ /* 0x000fc80000410000 */
[----:B------:R-:W0:Y:S02]  /*8400*/  F2F.F64.F32 R4, R3 ;  /* 0x0000000300047310 */ /* 0x000e240000201800 */
[----:B0-----:R0:W-:Y:S01]  /*8410*/  STG.E.128 desc[UR36][R16.64], R4 ;  /* 0x0000000410007986 */ /* 0x0011e2000c101d24 */
[----:B------:R-:W-:Y:S05]  /*8420*/  BRA `(.L_x_177) ;  /* 0x00000008006c7947 */ /* 0x000fea0003800000 */
.L_x_185:
        /* <DEDUP_REMOVED lines=21> */
.L_x_190:
[----:B------:R-:W-:Y:S05]  /*8580*/  BSYNC B0 ;  /* 0x0000000000007941 */ /* 0x000fea0003800000 */
.L_x_189:
[----:B------:R-:W-:-:S05]  /*8590*/  LOP3.LUT R3, R0, R3, RZ, 0xfc, !PT ;  /* 0x0000000300037212 */ /* 0x000fca00078efcff */
[----:B------:R0:W-:Y:S01]  /*85a0*/  STG.E.U8 desc[UR36][R16.64], R3 ;  /* 0x0000000310007986 */ /* 0x0001e2000c101124 */
[----:B------:R-:W-:Y:S05]  /*85b0*/  BRA `(.L_x_177) ;  /* 0x0000000800087947 */ /* 0x000fea0003800000 */
.L_x_188:
        /* <DEDUP_REMOVED lines=13> */
.L_x_192:
[----:B------:R-:W-:Y:S01]  /*8690*/  IMAD.MOV.U32 R0, RZ, RZ, 0x7f ;  /* 0x0000007fff007424 */ /* 0x000fe200078e00ff */
[----:B------:R-:W-:-:S04]  /*86a0*/  ISETP.GT.U32.AND P0, PT, R2, 0x7f800000, PT ;  /* 0x7f8000000200780c */ /* 0x000fc80003f04070 */
[----:B------:R-:W-:-:S09]  /*86b0*/  SEL R0, R0, 0x7c, P0 ;  /* 0x0000007c00007807 */ /* 0x000fd20000000000 */
.L_x_193:
[----:B------:R-:W-:Y:S05]  /*86c0*/  BSYNC B0 ;  /* 0x0000000000007941 */ /* 0x000fea0003800000 */
.L_x_191:
[----:B------:R-:W-:-:S04]  /*86d0*/  LOP3.LUT R2, R3, 0x80000000, RZ, 0xc0, !PT ;  /* 0x8000000003027812 */ /* 0x000fc800078ec0ff */
[----:B------:R-:W-:-:S04]  /*86e0*/  SHF.R.U32.HI R3, RZ, 0x18, R2 ;  /* 0x00000018ff037819 */ /* 0x000fc80000011602 */
[----:B------:R-:W-:-:S05]  /*86f0*/  LOP3.LUT R3, R0, R3, RZ, 0xfc, !PT ;  /* 0x0000000300037212 */ /* 0x000fca00078efcff */
[----:B------:R0:W-:Y:S01]  /*8700*/  STG.E.U8 desc[UR36][R16.64], R3 ;  /* 0x0000000310007986 */ /* 0x0001e2000c101124 */
[----:B------:R-:W-:Y:S05]  /*8710*/  BRA `(.L_x_177) ;  /* 0x0000000400b07947 */ /* 0x000fea0003800000 */
.L_x_187:
[----:B------:R0:W-:Y:S01]  /*8720*/  STG.E.U16 desc[UR36][R16.64], R3 ;  /* 0x0000000310007986 */ /* 0x0001e2000c101524 */
[----:B------:R-:W-:Y:S05]  /*8730*/  BRA `(.L_x_177) ;  /* 0x0000000400a87947 */ /* 0x000fea0003800000 */
.L_x_184:
        /* <DEDUP_REMOVED lines=12> */
.L_x_196:
        /* <DEDUP_REMOVED lines=17> */
.L_x_199:
[----:B------:R-:W-:-:S04]  /*8910*/  LOP3.LUT R2, R3, 0x80000000, RZ, 0xc0, !PT ;  /* 0x8000000003027812 */ /* 0x000fc800078ec0ff */
[----:B------:R-:W-:-:S04]  /*8920*/  SHF.R.U32.HI R3, RZ, 0x18, R2 ;  /* 0x00000018ff037819 */ /* 0x000fc80000011602 */
[----:B------:R-:W-:-:S04]  /*8930*/  LOP3.LUT R0, R0, R3, RZ, 0xfc, !PT ;  /* 0x0000000300007212 */ /* 0x000fc800078efcff */
[----:B------:R-:W-:-:S07]  /*8940*/  PRMT R8, R0, 0x7610, R8 ;  /* 0x0000761000087816 */ /* 0x000fce0000000008 */
.L_x_198:
[----:B------:R-:W-:Y:S05]  /*8950*/  BSYNC B0 ;  /* 0x0000000000007941 */ /* 0x000fea0003800000 */
.L_x_197:
[----:B------:R0:W-:Y:S01]  /*8960*/  STG.E.U8 desc[UR36][R16.64], R8 ;  /* 0x0000000810007986 */ /* 0x0001e2000c101124 */
[----:B------:R-:W-:Y:S05]  /*8970*/  BRA `(.L_x_177) ;  /* 0x0000000400187947 */ /* 0x000fea0003800000 */
.L_x_195:
        /* <DEDUP_REMOVED lines=17> */
.L_x_202:
[----:B------:R-:W-:-:S04]  /*8a90*/  LOP3.LUT R2, R3, 0x80000000, RZ, 0xc0, !PT ;  /* 0x8000000003027812 */ /* 0x000fc800078ec0ff */
[----:B------:R-:W-:-:S04]  /*8aa0*/  SHF.R.U32.HI R3, RZ, 0x18, R2 ;  /* 0x00000018ff037819 */ /* 0x000fc80000011602 */
[----:B------:R-:W-:-:S04]  /*8ab0*/  LOP3.LUT R0, R0, R3, RZ, 0xfc, !PT ;  /* 0x0000000300007212 */ /* 0x000fc800078efcff */
[----:B------:R-:W-:-:S07]  /*8ac0*/  PRMT R8, R0, 0x7610, R8 ;  /* 0x0000761000087816 */ /* 0x000fce0000000008 */
.L_x_201:
[----:B------:R-:W-:Y:S05]  /*8ad0*/  BSYNC B0 ;  /* 0x0000000000007941 */ /* 0x000fea0003800000 */
.L_x_200:
[----:B------:R0:W-:Y:S01]  /*8ae0*/  STG.E.U8 desc[UR36][R16.64], R8 ;  /* 0x0000000810007986 */ /* 0x0001e2000c101124 */
[----:B------:R-:W-:Y:S05]  /*8af0*/  BRA `(.L_x_177) ;  /* 0x0000000000b87947 */ /* 0x000fea0003800000 */
.L_x_194:
        /* <DEDUP_REMOVED lines=22> */
.L_x_176:
[----:B------:R-:W-:Y:S01]  /*8c60*/  MOV R0, 0x0 ;  /* 0x0000000000007802 */ /* 0x000fe20000000f00 */
[----:B------:R-:W-:Y:S01]  /*8c70*/  ULDC.64 UR4, c[0x4][0x128] ;  /* 0x01004a0000047ab9 */ /* 0x000fe20000000a00 */
[----:B------:R-:W-:Y:S01]  /*8c80*/  ULDC.64 UR6, c[0x4][0x40] ;  /* 0x0100100000067ab9 */ /* 0x000fe20000000a00 */
[----:B------:R-:W-:Y:S01]  /*8c90*/  IMAD.U32 R4, RZ, RZ, UR4 ;  /* 0x00000004ff047e24 */ /* 0x000fe2000f8e00ff */
[----:B------:R0:W1:Y:S01]  /*8ca0*/  LDC.64 R2, c[0x4][R0] ;  /* 0x0100000000027b82 */ /* 0x0000620000000a00 */
[----:B------:R-:W-:Y:S01]  /*8cb0*/  IMAD.U32 R5, RZ, RZ, UR5 ;  /* 0x00000005ff057e24 */ /* 0x000fe2000f8e00ff */
[----:B------:R-:W-:Y:S01]  /*8cc0*/  ULDC.64 UR4, c[0x4][0x130] ;  /* 0x01004c0000047ab9 */ /* 0x000fe20000000a00 */
[----:B------:R-:W-:Y:S02]  /*8cd0*/  IMAD.U32 R10, RZ, RZ, UR6 ;  /* 0x00000006ff0a7e24 */ /* 0x000fe4000f8e00ff */
[----:B------:R-:W-:Y:S02]  /*8ce0*/  IMAD.U32 R6, RZ, RZ, UR4 ;  /* 0x00000004ff067e24 */ /* 0x000fe4000f8e00ff */
[----:B------:R-:W-:-:S02]  /*8cf0*/  IMAD.U32 R7, RZ, RZ, UR5 ;  /* 0x00000005ff077e24 */ /* 0x000fc4000f8e00ff */
[----:B------:R-:W-:Y:S02]  /*8d00*/  IMAD.U32 R11, RZ, RZ, UR7 ;  /* 0x00000007ff0b7e24 */ /* 0x000fe4000f8e00ff */
[----:B------:R-:W-:Y:S02]  /*8d10*/  IMAD.MOV.U32 R8, RZ, RZ, 0x65 ;  /* 0x00000065ff087424 */ /* 0x000fe400078e00ff */
[----:B------:R-:W-:Y:S02]  /*8d20*/  IMAD.MOV.U32 R12, RZ, RZ, 0x1 ;  /* 0x00000001ff0c7424 */ /* 0x000fe400078e00ff */
[----:B0-----:R-:W-:-:S07]  /*8d30*/  IMAD.MOV.U32 R13, RZ, RZ, RZ ;  /* 0x000000ffff0d7224 */ /* 0x001fce00078e00ff */
[----:B------:R-:W-:-:S07]  /*8d40*/  LEPC R20, `(.L_x_205) ;  /* 0x000000001014794e */ /* 0x000fce0000000000 */
[----:B-1----:R-:W-:Y:S05]  /*8d50*/  CALL.ABS.NOINC R2 ;  /* 0x0000000002007343 */ /* 0x002fea0003c00000 */
.L_x_205:
[----:B------:R-:W-:Y:S05]  /*8d60*/  BRA `(.L_x_177) ;  /* 0x00000000001c7947 */ /* 0x000fea0003800000 */
.L_x_204:
[----:B------:R-:W-:-:S06]  /*8d70*/  IMAD.U32 R3, R3, 0x10000, RZ ;  /* 0x0001000003037824 */ /* 0x000fcc00078e00ff */
[----:B------:R-:W0:Y:S02]  /*8d80*/  F2I.U64.TRUNC R2, R3 ;  /* 0x0000000300027311 */ /* 0x000e24000020d800 */
[----:B0-----:R0:W-:Y:S01]  /*8d90*/  STG.E.64 desc[UR36][R16.64], R2 ;  /* 0x0000000210007986 */ /* 0x0011e2000c101b24 */
[----:B------:R-:W-:Y:S05]  /*8da0*/  BRA `(.L_x_177) ;  /* 0x00000000000c7947 */ /* 0x000fea0003800000 */
.L_x_203:
[----:B------:R-:W-:-:S06]  /*8db0*/  IMAD.U32 R3, R3, 0x10000, RZ ;  /* 0x0001000003037824 */ /* 0x000fcc00078e00ff */
[----:B------:R-:W0:Y:S02]  /*8dc0*/  F2I.FTZ.U32.TRUNC.NTZ R3, R3 ;  /* 0x0000000300037305 */ /* 0x000e24000021f000 */
[----:B0-----:R0:W-:Y:S02]  /*8dd0*/  STG.E desc[UR36][R16.64], R3 ;  /* 0x0000000310007986 */ /* 0x0011e4000c101924 */
.L_x_177:
[----:B------:R-:W-:-:S07]  /*8de0*/  VIADD R19, R19, 0x80 ;  /* 0x0000008013137836 */ /* 0x000fce0000000000 */
.L_x_104:
[----:B------:R-:W-:Y:S05]  /*8df0*/  BSYNC B6 ;  /* 0x0000000000067941 */ /* 0x000fea0003800000 */
.L_x_103:
        /* <DEDUP_REMOVED lines=358> */
.L_x_208:
        /* <DEDUP_REMOVED lines=23> */
.L_x_212:
[----:B------:R-:W2:Y:S02]  /*a5d0*/  LDG.E.U8 R2, desc[UR36][R2.64] ;  /* 0x0000002402027981 */ /* 0x000ea4000c1e1100 */
[----:B--2---:R-:W-:-:S04]  /*a5e0*/  I2FP.F32.U32 R0, R2 ;  /* 0x0000000200007245 */ /* 0x004fc80000201000 */
[----:B------:R-:W-:-:S04]  /*a5f0*/  F2FP.BF16.F32.PACK_AB R0, RZ, R0 ;  /* 0x00000000ff00723e */ /* 0x000fc800000010ff */
[----:B------:R-:W-:Y:S01]  /*a600*/  PRMT R22, R0, 0x7610, R22 ;  /* 0x0000761000167816 */ /* 0x000fe20000000016 */
[----:B------:R-:W-:Y:S06]  /*a610*/  BRA `(.L_x_214) ;  /* 0x0000000c00c87947 */ /* 0x000fec0003800000 */
.L_x_211:
        /* <DEDUP_REMOVED lines=11> */
.L_x_216:
[----:B------:R-:W2:Y:S02]  /*a6d0*/  LDG.E R2, desc[UR36][R2.64] ;  /* 0x0000002402027981 */ /* 0x000ea4000c1e1900 */
[----:B--2---:R-:W-:-:S04]  /*a6e0*/  I2FP.F32.S32 R0, R2 ;  /* 0x0000000200007245 */ /* 0x004fc80000201400 */
[----:B------:R-:W-:-:S04]  /*a6f0*/  F2FP.BF16.F32.PACK_AB R0, RZ, R0 ;  /* 0x00000000ff00723e */ /* 0x000fc800000010ff */
[----:B------:R-:W-:Y:S01]  /*a700*/  PRMT R22, R0, 0x7610, R22 ;  /* 0x0000761000167816 */ /* 0x000fe20000000016 */
[----:B------:R-:W-:Y:S06]  /*a710*/  BRA `(.L_x_214) ;  /* 0x0000000c00887947 */ /* 0x000fec0003800000 */
.L_x_215:
[----:B------:R-:W2:Y:S02]  /*a720*/  LDG.E.U16 R2, desc[UR36][R2.64] ;  /* 0x0000002402027981 */ /* 0x000ea4000c1e1500 */
[----:B--2---:R-:W0:Y:S02]  /*a730*/  I2F.S16 R0, R2 ;  /* 0x0000000200007306 */ /* 0x004e240000101400 */
[----:B0-----:R-:W-:-:S04]  /*a740*/  F2FP.BF16.F32.PACK_AB R0, RZ, R0 ;  /* 0x00000000ff00723e */ /* 0x001fc800000010ff */
[----:B------:R-:W-:Y:S01]  /*a750*/  PRMT R22, R0, 0x7610, R22 ;  /* 0x0000761000167816 */ /* 0x000fe20000000016 */
[----:B------:R-:W-:Y:S06]  /*a760*/  BRA `(.L_x_214) ;  /* 0x0000000c00747947 */ /* 0x000fec0003800000 */
.L_x_210:
        /* <DEDUP_REMOVED lines=9> */
.L_x_218:
[----:B------:R-:W2:Y:S02]  /*a800*/  LDG.E.U16 R0, desc[UR36][R2.64] ;  /* 0x0000002402007981 */ /* 0x000ea4000c1e1500 */
[----:B--2---:R-:W-:-:S05]  /*a810*/  HADD2.F32 R0, -RZ, R0.H0_H0 ;  /* 0x20000000ff007230 */ /* 0x004fca0000004100 */
[----:B------:R-:W-:-:S04]  /*a820*/  F2FP.BF16.F32.PACK_AB R0, RZ, R0 ;  /* 0x00000000ff00723e */ /* 0x000fc800000010ff */
[----:B------:R-:W-:Y:S01]  /*a830*/  PRMT R22, R0, 0x7610, R22 ;  /* 0x0000761000167816 */ /* 0x000fe20000000016 */
[----:B------:R-:W-:Y:S06]  /*a840*/  BRA `(.L_x_214) ;  /* 0x0000000c003c7947 */ /* 0x000fec0003800000 */
.L_x_217:
        /* <DEDUP_REMOVED lines=9> */
.L_x_220:
[----:B------:R-:W2:Y:S02]  /*a8e0*/  LDG.E.U16 R2, desc[UR36][R2.64] ;  /* 0x0000002402027981 */ /* 0x000ea4000c1e1500 */
[----:B--2---:R-:W-:-:S05]  /*a8f0*/  HADD2.F32 R0, -RZ, R2.H0_H0 ;  /* 0x20000002ff007230 */ /* 0x004fca0000004100 */
[----:B------:R-:W-:-:S04]  /*a900*/  F2FP.BF16.F32.PACK_AB R0, RZ, R0 ;  /* 0x00000000ff00723e */ /* 0x000fc800000010ff */
[----:B------:R-:W-:Y:S01]  /*a910*/  PRMT R22, R0, 0x7610, R22 ;  /* 0x0000761000167816 */ /* 0x000fe20000000016 */
[----:B------:R-:W-:Y:S06]  /*a920*/  BRA `(.L_x_214) ;  /* 0x0000000c00047947 */ /* 0x000fec0003800000 */
.L_x_219:
        /* <DEDUP_REMOVED lines=9> */
.L_x_209:
        /* <DEDUP_REMOVED lines=14> */
.L_x_223:
        /* <DEDUP_REMOVED lines=9> */
.L_x_222:
        /* <DEDUP_REMOVED lines=28> */
.L_x_225:
        /* <DEDUP_REMOVED lines=15> */
.L_x_224:
[----:B------:R0:W5:Y:S01]  /*ade0*/  LDG.E.U16 R22, desc[UR36][R2.64] ;  /* 0x0000002402167981 */ /* 0x000162000c1e1500 */
[----:B------:R-:W-:Y:S05]  /*adf0*/  BRA `(.L_x_214) ;  /* 0x0000000400d07947 */ /* 0x000fea0003800000 */
.L_x_221:
        /* <DEDUP_REMOVED lines=13> */
.L_x_228:
        /* <DEDUP_REMOVED lines=21> */
.L_x_232:
[----:B------:R-:W-:Y:S05]  /*b020*/  BSYNC B1 ;  /* 0x0000000000017941 */ /* 0x000fea0003800000 */
.L_x_231:
[----:B------:R-:W-:Y:S01]  /*b030*/  LEA R3, R0, 0x3b800000, 0x17 ;  /* 0x3b80000000037811 */ /* 0x000fe200078eb8ff */
[----:B------:R-:W-:-:S05]  /*b040*/  IMAD.SHL.U32 R0, R2, 0x100000, RZ ;  /* 0x0010000002007824 */ /* 0x000fca00078e00ff */
[----:B------:R-:W-:-:S07]  /*b050*/  LOP3.LUT R0, R3, R0, R4, 0xfe, !PT ;  /* 0x0000000003007212 */ /* 0x000fce00078efe04 */
.L_x_230:
[----:B------:R-:W-:Y:S05]  /*b060*/  BSYNC B0 ;  /* 0x0000000000007941 */ /* 0x000fea0003800000 */
.L_x_229:
[----:B------:R-:W-:-:S04]  /*b070*/  F2FP.BF16.F32.PACK_AB R0, RZ, R0 ;  /* 0x00000000ff00723e */ /* 0x000fc800000010ff */
[----:B------:R-:W-:Y:S01]  /*b080*/  PRMT R22, R0, 0x7610, R22 ;  /* 0x0000761000167816 */ /* 0x000fe20000000016 */
[----:B------:R-:W-:Y:S06]  /*b090*/  BRA `(.L_x_214) ;  /* 0x0000000400287947 */ /* 0x000fec0003800000 */
.L_x_227:
        /* <DEDUP_REMOVED lines=21> */
.L_x_236:
[----:B------:R-:W-:Y:S05]  /*b1f0*/  BSYNC B1 ;  /* 0x0000000000017941 */ /* 0x000fea0003800000 */
.L_x_235:
[----:B------:R-:W-:Y:S01]  /*b200*/  LEA R3, R0, 0x37800000, 0x17 ;  /* 0x3780000000037811 */ /* 0x000fe200078eb8ff */
[----:B------:R-:W-:-:S05]  /*b210*/  IMAD.SHL.U32 R0, R2, 0x200000, RZ ;  /* 0x0020000002007824 */ /* 0x000fca00078e00ff */
[----:B------:R-:W-:-:S07]  /*b220*/  LOP3.LUT R0, R3, R0, R4, 0xfe, !PT ;  /* 0x0000000003007212 */ /* 0x000fce00078efe04 */
.L_x_234:
[----:B------:R-:W-:Y:S05]  /*b230*/  BSYNC B0 ;  /* 0x0000000000007941 */ /* 0x000fea0003800000 */
.L_x_233:
[----:B------:R-:W-:-:S04]  /*b240*/  F2FP.BF16.F32.PACK_AB R0, RZ, R0 ;  /* 0x00000000ff00723e */ /* 0x000fc800000010ff */
[----:B------:R-:W-:Y:S01]  /*b250*/  PRMT R22, R0, 0x7610, R22 ;  /* 0x0000761000167816 */ /* 0x000fe20000000016 */
[----:B------:R-:W-:Y:S06]  /*b260*/  BRA `(.L_x_214) ;  /* 0x0000000000b47947 */ /* 0x000fec0003800000 */
.L_x_226:
        /* <DEDUP_REMOVED lines=14> */
.L_x_240:
[----:B------:R-:W-:Y:S05]  /*b350*/  BSYNC B0 ;  /* 0x0000000000007941 */ /* 0x000fea0003800000 */
.L_x_239:
[----:B------:R-:W-:-:S04]  /*b360*/  F2FP.BF16.F32.PACK_AB R0, RZ, R0 ;  /* 0x00000000ff00723e */ /* 0x000fc800000010ff */
[----:B------:R-:W-:Y:S01]  /*b370*/  PRMT R22, R0, 0x7610, R22 ;  /* 0x0000761000167816 */ /* 0x000fe20000000016 */
[----:B------:R-:W-:Y:S06]  /*b380*/  BRA `(.L_x_214) ;  /* 0x00000000006c7947 */ /* 0x000fec0003800000 */
.L_x_213:
        /* <DEDUP_REMOVED lines=16> */
.L_x_241:
[----:B------:R-:W-:Y:S01]  /*b490*/  PRMT R22, RZ, 0x7610, R22 ;  /* 0x00007610ff167816 */ /* 0x000fe20000000016 */
[----:B------:R-:W-:Y:S06]  /*b4a0*/  BRA `(.L_x_214) ;  /* 0x0000000000247947 */ /* 0x000fec0003800000 */
.L_x_238:
[----:B------:R-:W2:Y:S02]  /*b4b0*/  LDG.E.64 R2, desc[UR36][R2.64] ;  /* 0x0000002402027981 */ /* 0x000ea4000c1e1b00 */
[----:B--2---:R-:W0:Y:S02]  /*b4c0*/  I2F.U64 R0, R2 ;  /* 0x0000000200007312 */ /* 0x004e240000301000 */
[----:B0-----:R-:W-:-:S04]  /*b4d0*/  F2FP.BF16.F32.PACK_AB R0, RZ, R0 ;  /* 0x00000000ff00723e */ /* 0x001fc800000010ff */
[----:B------:R-:W-:Y:S01]  /*b4e0*/  PRMT R22, R0, 0x7610, R22 ;  /* 0x0000761000167816 */ /* 0x000fe20000000016 */
[----:B------:R-:W-:Y:S06]  /*b4f0*/  BRA `(.L_x_214) ;  /* 0x0000000000107947 */ /* 0x000fec0003800000 */
.L_x_237:
[----:B------:R-:W2:Y:S02]  /*b500*/  LDG.E R2, desc[UR36][R2.64] ;  /* 0x0000002402027981 */ /* 0x000ea4000c1e1900 */
[----:B--2---:R-:W-:-:S04]  /*b510*/  I2FP.F32.U32 R0, R2 ;  /* 0x0000000200007245 */ /* 0x004fc80000201000 */
[----:B------:R-:W-:-:S04]  /*b520*/  F2FP.BF16.F32.PACK_AB R0, RZ, R0 ;  /* 0x00000000ff00723e */ /* 0x000fc800000010ff */
[----:B------:R-:W-:-:S07]  /*b530*/  PRMT R22, R0, 0x7610, R22 ;  /* 0x0000761000167816 */ /* 0x000fce0000000016 */
.L_x_214:
        /* <DEDUP_REMOVED lines=19> */
.L_x_245:
[----:B------:R-:W2:Y:S02]  /*b670*/  LDG.E.U8 R2, desc[UR36][R2.64] ;  /* 0x0000002402027981 */ /* 0x000ea4000c1e1100 */
[----:B--2---:R-:W-:-:S04]  /*b680*/  I2FP.F32.U32 R0, R2 ;  /* 0x0000000200007245 */ /* 0x004fc80000201000 */
[----:B------:R-:W-:Y:S01]  /*b690*/  F2FP.BF16.F32.PACK_AB R0, RZ, R0 ;  /* 0x00000000ff00723e */ /* 0x000fe200000010ff */
[----:B------:R-:W-:Y:S06]  /*b6a0*/  BRA `(.L_x_247) ;  /* 0x0000000c00907947 */ /* 0x000fec0003800000 */
.L_x_244:
        /* <DEDUP_REMOVED lines=10> */
.L_x_249:
[----:B------:R-:W2:Y:S02]  /*b750*/  LDG.E R2, desc[UR36][R2.64] ;  /* 0x0000002402027981 */ /* 0x000ea4000c1e1900 */
[----:B--2---:R-:W-:-:S04]  /*b760*/  I2FP.F32.S32 R0, R2 ;  /* 0x0000000200007245 */ /* 0x004fc80000201400 */
[----:B------:R-:W-:Y:S01]  /*b770*/  F2FP.BF16.F32.PACK_AB R0, RZ, R0 ;  /* 0x00000000ff00723e */ /* 0x000fe200000010ff */
[----:B------:R-:W-:Y:S06]  /*b780*/  BRA `(.L_x_247) ;  /* 0x0000000c00587947 */ /* 0x000fec0003800000 */
.L_x_248:
[----:B------:R-:W2:Y:S02]  /*b790*/  LDG.E.U16 R2, desc[UR36][R2.64] ;  /* 0x0000002402027981 */ /* 0x000ea4000c1e1500 */
[----:B--2---:R-:W0:Y:S02]  /*b7a0*/  I2F.S16 R0, R2 ;  /* 0x0000000200007306 */ /* 0x004e240000101400 */
[----:B0-----:R-:W-:Y:S01]  /*b7b0*/  F2FP.BF16.F32.PACK_AB R0, RZ, R0 ;  /* 0x00000000ff00723e */ /* 0x001fe200000010ff */
[----:B------:R-:W-:Y:S06]  /*b7c0*/  BRA `(.L_x_247) ;  /* 0x0000000c00487947 */ /* 0x000fec0003800000 */
.L_x_243:
        /* <DEDUP_REMOVED lines=9> */
.L_x_251:
[----:B------:R-:W2:Y:S02]  /*b860*/  LDG.E.U16 R0, desc[UR36][R2.64] ;  /* 0x0000002402007981 */ /* 0x000ea4000c1e1500 */
[----:B--2---:R-:W-:-:S05]  /*b870*/  HADD2.F32 R0, -RZ, R0.H0_H0 ;  /* 0x20000000ff007230 */ /* 0x004fca0000004100 */
[----:B------:R-:W-:Y:S01]  /*b880*/  F2FP.BF16.F32.PACK_AB R0, RZ, R0 ;  /* 0x00000000ff00723e */ /* 0x000fe200000010ff */
[----:B------:R-:W-:Y:S06]  /*b890*/  BRA `(.L_x_247) ;  /* 0x0000000c00147947 */ /* 0x000fec0003800000 */
.L_x_250:
        /* <DEDUP_REMOVED lines=9> */
.L_x_253:
[----:B------:R-:W2:Y:S02]  /*b930*/  LDG.E.U16 R2, desc[UR36][R2.64] ;  /* 0x0000002402027981 */ /* 0x000ea4000c1e1500 */
[----:B--2---:R-:W-:-:S05]  /*b940*/  HADD2.F32 R0, -RZ, R2.H0_H0 ;  /* 0x20000002ff007230 */ /* 0x004fca0000004100 */
[----:B------:R-:W-:Y:S01]  /*b950*/  F2FP.BF16.F32.PACK_AB R0, RZ, R0 ;  /* 0x00000000ff00723e */ /* 0x000fe200000010ff */
[----:B------:R-:W-:Y:S06]  /*b960*/  BRA `(.L_x_247) ;  /* 0x0000000800e07947 */ /* 0x000fec0003800000 */
.L_x_252:
        /* <DEDUP_REMOVED lines=8> */
.L_x_242:
        /* <DEDUP_REMOVED lines=13> */
.L_x_256:
        /* <DEDUP_REMOVED lines=8> */
.L_x_255:
        /* <DEDUP_REMOVED lines=28> */
.L_x_258:
        /* <DEDUP_REMOVED lines=15> */
.L_x_257:
[----:B------:R0:W5:Y:S01]  /*bdf0*/  LDG.E.U16 R0, desc[UR36][R2.64] ;  /* 0x0000002402007981 */ /* 0x000162000c1e1500 */
[----:B------:R-:W-:Y:S05]  /*be00*/  BRA `(.L_x_247) ;  /* 0x0000000400b87947 */ /* 0x000fea0003800000 */
.L_x_254:
        /* <DEDUP_REMOVED lines=12> */
.L_x_261:
        /* <DEDUP_REMOVED lines=21> */
.L_x_265:
[----:B------:R-:W-:Y:S05]  /*c020*/  BSYNC B1 ;  /* 0x0000000000017941 */ /* 0x000fea0003800000 */
.L_x_264:
[----:B------:R-:W-:Y:S01]  /*c030*/  LEA R3, R0, 0x3b800000, 0x17 ;  /* 0x3b80000000037811 */ /* 0x000fe200078eb8ff */
[----:B------:R-:W-:-:S05]  /*c040*/  IMAD.SHL.U32 R0, R2, 0x100000, RZ ;  /* 0x0010000002007824 */ /* 0x000fca00078e00ff */
[----:B------:R-:W-:-:S07]  /*c050*/  LOP3.LUT R0, R3, R0, R4, 0xfe, !PT ;  /* 0x0000000003007212 */ /* 0x000fce00078efe04 */
.L_x_263:
[----:B------:R-:W-:Y:S05]  /*c060*/  BSYNC B0 ;  /* 0x0000000000007941 */ /* 0x000fea0003800000 */
.L_x_262:
[----:B------:R-:W-:Y:S01]  /*c070*/  F2FP.BF16.F32.PACK_AB R0, RZ, R0 ;  /* 0x00000000ff00723e */ /* 0x000fe200000010ff */
[----:B------:R-:W-:Y:S06]  /*c080*/  BRA `(.L_x_247) ;  /* 0x0000000400187947 */ /* 0x000fec0003800000 */
.L_x_260:
        /* <DEDUP_REMOVED lines=21> */
.L_x_269:
[----:B------:R-:W-:Y:S05]  /*c1e0*/  BSYNC B1 ;  /* 0x0000000000017941 */ /* 0x000fea0003800000 */
.L_x_268:
[----:B------:R-:W-:Y:S01]  /*c1f0*/  LEA R3, R0, 0x37800000, 0x17 ;  /* 0x3780000000037811 */ /* 0x000fe200078eb8ff */
[----:B------:R-:W-:-:S05]  /*c200*/  IMAD.SHL.U32 R0, R2, 0x200000, RZ ;  /* 0x0020000002007824 */ /* 0x000fca00078e00ff */
[----:B------:R-:W-:-:S07]  /*c210*/  LOP3.LUT R0, R3, R0, R4, 0xfe, !PT ;  /* 0x0000000003007212 */ /* 0x000fce00078efe04 */
.L_x_267:
[----:B------:R-:W-:Y:S05]  /*c220*/  BSYNC B0 ;  /* 0x0000000000007941 */ /* 0x000fea0003800000 */
.L_x_266:
[----:B------:R-:W-:Y:S01]  /*c230*/  F2FP.BF16.F32.PACK_AB R0, RZ, R0 ;  /* 0x00000000ff00723e */ /* 0x000fe200000010ff */
[----:B------:R-:W-:Y:S06]  /*c240*/  BRA `(.L_x_247) ;  /* 0x0000000000a87947 */ /* 0x000fec0003800000 */
.L_x_259:
        /* <DEDUP_REMOVED lines=14> */
.L_x_273:
[----:B------:R-:W-:Y:S05]  /*c330*/  BSYNC B0 ;  /* 0x0000000000007941 */ /* 0x000fea0003800000 */
.L_x_272:
[----:B------:R-:W-:Y:S01]  /*c340*/  F2FP.BF16.F32.PACK_AB R0, RZ, R0 ;  /* 0x00000000ff00723e */ /* 0x000fe200000010ff */
[----:B------:R-:W-:Y:S06]  /*c350*/  BRA `(.L_x_247) ;  /* 0x0000000000647947 */ /* 0x000fec0003800000 */
.L_x_246:
        /* <DEDUP_REMOVED lines=16> */
.L_x_274:
[----:B------:R-:W-:Y:S01]  /*c460*/  PRMT R0, RZ, 0x7610, R0 ;  /* 0x00007610ff007816 */ /* 0x000fe20000000000 */
[----:B------:R-:W-:Y:S06]  /*c470*/  BRA `(.L_x_247) ;  /* 0x00000000001c7947 */ /* 0x000fec0003800000 */
.L_x_271:
[----:B------:R-:W2:Y:S02]  /*c480*/  LDG.E.64 R2, desc[UR36][R2.64] ;  /* 0x0000002402027981 */ /* 0x000ea4000c1e1b00 */
[----:B--2---:R-:W0:Y:S02]  /*c490*/  I2F.U64 R0, R2 ;  /* 0x0000000200007312 */ /* 0x004e240000301000 */
[----:B0-----:R-:W-:Y:S01]  /*c4a0*/  F2FP.BF16.F32.PACK_AB R0, RZ, R0 ;  /* 0x00000000ff00723e */ /* 0x001fe200000010ff */
[----:B------:R-:W-:Y:S06]  /*c4b0*/  BRA `(.L_x_247) ;  /* 0x00000000000c7947 */ /* 0x000fec0003800000 */
.L_x_270:
[----:B------:R-:W2:Y:S02]  /*c4c0*/  LDG.E R2, desc[UR36][R2.64] ;  /* 0x0000002402027981 */ /* 0x000ea4000c1e1900 */
[----:B--2---:R-:W-:-:S04]  /*c4d0*/  I2FP.F32.U32 R0, R2 ;  /* 0x0000000200007245 */ /* 0x004fc80000201000 */
[----:B------:R-:W-:-:S07]  /*c4e0*/  F2FP.BF16.F32.PACK_AB R0, RZ, R0 ;  /* 0x00000000ff00723e */ /* 0x000fce00000010ff */
.L_x_247:
        /* <DEDUP_REMOVED lines=22> */
.L_x_278:
[----:B------:R-:W-:-:S06]  /*c650*/  IMAD.U32 R3, R3, 0x10000, RZ ;  /* 0x0001000003037824 */ /* 0x000fcc00078e00ff */
[----:B------:R-:W0:Y:S02]  /*c660*/  F2I.S64.TRUNC R2, R3 ;  /* 0x0000000300027311 */ /* 0x000e24000020d900 */
[----:B0-----:R0:W-:Y:S01]  /*c670*/  STG.E.U8 desc[UR36][R16.64], R2 ;  /* 0x0000000210007986 */ /* 0x0011e2000c101124 */
[----:B------:R-:W-:Y:S05]  /*c680*/  BRA `(.L_x_280) ;  /* 0x0000000c00847947 */ /* 0x000fea0003800000 */
.L_x_277:
        /* <DEDUP_REMOVED lines=10> */
.L_x_282:
[----:B------:R-:W-:-:S06]  /*c730*/  IMAD.U32 R3, R3, 0x10000, RZ ;  /* 0x0001000003037824 */ /* 0x000fcc00078e00ff */
[----:B------:R-:W0:Y:S02]  /*c740*/  F2I.FTZ.TRUNC.NTZ R3, R3 ;  /* 0x0000000300037305 */ /* 0x000e24000021f100 */
[----:B0-----:R0:W-:Y:S01]  /*c750*/  STG.E desc[UR36][R16.64], R3 ;  /* 0x0000000310007986 */ /* 0x0011e2000c101924 */
[----:B------:R-:W-:Y:S05]  /*c760*/  BRA `(.L_x_280) ;  /* 0x0000000c004c7947 */ /* 0x000fea0003800000 */
.L_x_281:
[----:B------:R-:W-:-:S06]  /*c770*/  IMAD.U32 R3, R3, 0x10000, RZ ;  /* 0x0001000003037824 */ /* 0x000fcc00078e00ff */
[----:B------:R-:W0:Y:S02]  /*c780*/  F2I.FTZ.TRUNC.NTZ R3, R3 ;  /* 0x0000000300037305 */ /* 0x000e24000021f100 */
[----:B0-----:R0:W-:Y:S01]  /*c790*/  STG.E.U16 desc[UR36][R16.64], R3 ;  /* 0x0000000310007986 */ /* 0x0011e2000c101524 */
[----:B------:R-:W-:Y:S05]  /*c7a0*/  BRA `(.L_x_280) ;  /* 0x0000000c003c7947 */ /* 0x000fea0003800000 */
.L_x_276:
        /* <DEDUP_REMOVED lines=9> */
.L_x_284:
[----:B------:R-:W-:-:S05]  /*c840*/  IMAD.U32 R0, R3, 0x10000, RZ ;  /* 0x0001000003007824 */ /* 0x000fca00078e00ff */
[----:B------:R-:W-:-:S05]  /*c850*/  F2FP.F16.F32.PACK_AB R0, RZ, R0 ;  /* 0x00000000ff00723e */ /* 0x000fca00000000ff */
[----:B------:R0:W-:Y:S01]  /*c860*/  STG.E.U16 desc[UR36][R16.64], R0 ;  /* 0x0000000010007986 */ /* 0x0001e2000c101524 */
[----:B------:R-:W-:Y:S05]  /*c870*/  BRA `(.L_x_280) ;  /* 0x0000000c00087947 */ /* 0x000fea0003800000 */
.L_x_283:
        /* <DEDUP_REMOVED lines=10> */
.L_x_286:
[----:B------:R-:W-:-:S05]  /*c920*/  IMAD.U32 R3, R3, 0x10000, RZ ;  /* 0x0001000003037824 */ /* 0x000fca00078e00ff */
[----:B------:R-:W-:-:S04]  /*c930*/  F2FP.F16.F32.PACK_AB R3, RZ, R3 ;  /* 0x00000003ff03723e */ /* 0x000fc800000000ff */
[----:B------:R-:W-:-:S05]  /*c940*/  PRMT R3, R3, 0x5410, RZ ;  /* 0x0000541003037816 */ /* 0x000fca00000000ff */
[----:B------:R0:W-:Y:S01]  /*c950*/  STG.E desc[UR36][R16.64], R3 ;  /* 0x0000000310007986 */ /* 0x0001e2000c101924 */
[----:B------:R-:W-:Y:S05]  /*c960*/  BRA `(.L_x_280) ;  /* 0x0000000800cc7947 */ /* 0x000fea0003800000 */
.L_x_285:
[----:B------:R-:W-:-:S04]  /*c970*/  IMAD.U32 R2, R3, 0x10000, RZ ;  /* 0x0001000003027824 */ /* 0x000fc800078e00ff */
[----:B------:R-:W-:-:S06]  /*c980*/  FMUL.FTZ R2, R2, 1 ;  /* 0x3f80000002027820 */ /* 0x000fcc0000410000 */
[----:B------:R-:W0:Y:S02]  /*c990*/  F2F.F64.F32 R2, R2 ;  /* 0x0000000200027310 */ /* 0x000e240000201800 */
[----:B0-----:R0:W-:Y:S01]  /*c9a0*/  STG.E.64 desc[UR36][R16.64], R2 ;  /* 0x0000000210007986 */ /* 0x0011e2000c101b24 */
[----:B------:R-:W-:Y:S05]  /*c9b0*/  BRA `(.L_x_280) ;  /* 0x0000000800b87947 */ /* 0x000fea0003800000 */
.L_x_275:
        /* <DEDUP_REMOVED lines=13> */
.L_x_289:
[----:B------:R-:W-:Y:S01]  /*ca90*/  IMAD.U32 R3, R3, 0x10000, RZ ;  /* 0x0001000003037824 */ /* 0x000fe200078e00ff */
[----:B------:R-:W-:-:S03]  /*caa0*/  CS2R R6, SRZ ;  /* 0x0000000000067805 */ /* 0x000fc6000001ff00 */
[----:B------:R-:W-:-:S04]  /*cab0*/  FMUL.FTZ R3, R3, 1 ;  /* 0x3f80000003037820 */ /* 0x000fc80000410000 */
[----:B------:R-:W0:Y:S02]  /*cac0*/  F2F.F64.F32 R4, R3 ;  /* 0x0000000300047310 */ /* 0x000e240000201800 */
[----:B0-----:R0:W-:Y:S01]  /*cad0*/  STG.E.128 desc[UR36][R16.64], R4 ;  /* 0x0000000410007986 */ /* 0x0011e2000c101d24 */
[----:B------:R-:W-:Y:S05]  /*cae0*/  BRA `(.L_x_280) ;  /* 0x00000008006c7947 */ /* 0x000fea0003800000 */
.L_x_288:
        /* <DEDUP_REMOVED lines=21> */
.L_x_293:
[----:B------:R-:W-:Y:S05]  /*cc40*/  BSYNC B0 ;  /* 0x0000000000007941 */ /* 0x000fea0003800000 */
.L_x_292:
[----:B------:R-:W-:-:S05]  /*cc50*/  LOP3.LUT R3, R0, R3, RZ, 0xfc, !PT ;  /* 0x0000000300037212 */ /* 0x000fca00078efcff */
[----:B------:R0:W-:Y:S01]  /*cc60*/  STG.E.U8 desc[UR36][R16.64], R3 ;  /* 0x0000000310007986 */ /* 0x0001e2000c101124 */
[----:B------:R-:W-:Y:S05]  /*cc70*/  BRA `(.L_x_280) ;  /* 0x0000000800087947 */ /* 0x000fea0003800000 */
.L_x_291:
        /* <DEDUP_REMOVED lines=13> */
.L_x_295:
[----:B------:R-:W-:Y:S01]  /*cd50*/  IMAD.MOV.U32 R0, RZ, RZ, 0x7f ;  /* 0x0000007fff007424 */ /* 0x000fe200078e00ff */
[----:B------:R-:W-:-:S04]  /*cd60*/  ISETP.GT.U32.AND P0, PT, R2, 0x7f800000, PT ;  /* 0x7f8000000200780c */ /* 0x000fc80003f04070 */
[----:B------:R-:W-:-:S09]  /*cd70*/  SEL R0, R0, 0x7c, P0 ;  /* 0x0000007c00007807 */ /* 0x000fd20000000000 */
.L_x_296:
[----:B------:R-:W-:Y:S05]  /*cd80*/  BSYNC B0 ;  /* 0x0000000000007941 */ /* 0x000fea0003800000 */
.L_x_294:
[----:B------:R-:W-:-:S04]  /*cd90*/  LOP3.LUT R2, R3, 0x80000000, RZ, 0xc0, !PT ;  /* 0x8000000003027812 */ /* 0x000fc800078ec0ff */
[----:B------:R-:W-:-:S04]  /*cda0*/  SHF.R.U32.HI R3, RZ, 0x18, R2 ;  /* 0x00000018ff037819 */ /* 0x000fc80000011602 */
[----:B------:R-:W-:-:S05]  /*cdb0*/  LOP3.LUT R3, R0, R3, RZ, 0xfc, !PT ;  /* 0x0000000300037212 */ /* 0x000fca00078efcff */
[----:B------:R0:W-:Y:S01]  /*cdc0*/  STG.E.U8 desc[UR36][R16.64], R3 ;  /* 0x0000000310007986 */ /* 0x0001e2000c101124 */
[----:B------:R-:W-:Y:S05]  /*cdd0*/  BRA `(.L_x_280) ;  /* 0x0000000400b07947 */ /* 0x000fea0003800000 */
.L_x_290:
[----:B------:R0:W-:Y:S01]  /*cde0*/  STG.E.U16 desc[UR36][R16.64], R3 ;  /* 0x0000000310007986 */ /* 0x0001e2000c101524 */
[----:B------:R-:W-:Y:S05]  /*cdf0*/  BRA `(.L_x_280) ;  /* 0x0000000400a87947 */ /* 0x000fea0003800000 */
.L_x_287:
        /* <DEDUP_REMOVED lines=12> */
.L_x_299:
        /* <DEDUP_REMOVED lines=17> */
.L_x_302:
[----:B------:R-:W-:-:S04]  /*cfd0*/  LOP3.LUT R2, R3, 0x80000000, RZ, 0xc0, !PT ;  /* 0x8000000003027812 */ /* 0x000fc800078ec0ff */
[----:B------:R-:W-:-:S04]  /*cfe0*/  SHF.R.U32.HI R3, RZ, 0x18, R2 ;  /* 0x00000018ff037819 */ /* 0x000fc80000011602 */
[----:B------:R-:W-:-:S04]  /*cff0*/  LOP3.LUT R0, R0, R3, RZ, 0xfc, !PT ;  /* 0x0000000300007212 */ /* 0x000fc800078efcff */
[----:B------:R-:W-:-:S07]  /*d000*/  PRMT R8, R0, 0x7610, R8 ;  /* 0x0000761000087816 */ /* 0x000fce0000000008 */
.L_x_301:
[----:B------:R-:W-:Y:S05]  /*d010*/  BSYNC B0 ;  /* 0x0000000000007941 */ /* 0x000fea0003800000 */
.L_x_300:
[----:B------:R3:W-:Y:S01]  /*d020*/  STG.E.U8 desc[UR36][R16.64], R8 ;  /* 0x0000000810007986 */ /* 0x0007e2000c101124 */
[----:B------:R-:W-:Y:S05]  /*d030*/  BRA `(.L_x_280) ;  /* 0x0000000400187947 */ /* 0x000fea0003800000 */
.L_x_298:
        /* <DEDUP_REMOVED lines=17> */
.L_x_305:
[----:B------:R-:W-:-:S04]  /*d150*/  LOP3.LUT R2, R3, 0x80000000, RZ, 0xc0, !PT ;  /* 0x8000000003027812 */ /* 0x000fc800078ec0ff */
[----:B------:R-:W-:-:S04]  /*d160*/  SHF.R.U32.HI R3, RZ, 0x18, R2 ;  /* 0x00000018ff037819 */ /* 0x000fc80000011602 */
[----:B------:R-:W-:-:S04]  /*d170*/  LOP3.LUT R0, R0, R3, RZ, 0xfc, !PT ;  /* 0x0000000300007212 */ /* 0x000fc800078efcff */
[----:B------:R-:W-:-:S07]  /*d180*/  PRMT R8, R0, 0x7610, R8 ;  /* 0x0000761000087816 */ /* 0x000fce0000000008 */
.L_x_304:
[----:B------:R-:W-:Y:S05]  /*d190*/  BSYNC B0 ;  /* 0x0000000000007941 */ /* 0x000fea0003800000 */
.L_x_303:
[----:B------:R0:W-:Y:S01]  /*d1a0*/  STG.E.U8 desc[UR36][R16.64], R8 ;  /* 0x0000000810007986 */ /* 0x0001e2000c101124 */
[----:B------:R-:W-:Y:S05]  /*d1b0*/  BRA `(.L_x_280) ;  /* 0x0000000000b87947 */ /* 0x000fea0003800000 */
.L_x_297:
        /* <DEDUP_REMOVED lines=22> */
.L_x_279:
        /* <DEDUP_REMOVED lines=16> */
.L_x_308:
[----:B------:R-:W-:Y:S05]  /*d420*/  BRA `(.L_x_280) ;  /* 0x00000000001c7947 */ /* 0x000fea0003800000 */
.L_x_307:
[----:B------:R-:W-:-:S06]  /*d430*/  IMAD.U32 R3, R3, 0x10000, RZ ;  /* 0x0001000003037824 */ /* 0x000fcc00078e00ff */
[----:B------:R-:W0:Y:S02]  /*d440*/  F2I.U64.TRUNC R2, R3 ;  /* 0x0000000300027311 */ /* 0x000e24000020d800 */
[----:B0-----:R1:W-:Y:S01]  /*d450*/  STG.E.64 desc[UR36][R16.64], R2 ;  /* 0x0000000210007986 */ /* 0x0013e2000c101b24 */
[----:B------:R-:W-:Y:S05]  /*d460*/  BRA `(.L_x_280) ;  /* 0x00000000000c7947 */ /* 0x000fea0003800000 */
.L_x_306:
[----:B------:R-:W-:-:S06]  /*d470*/  IMAD.U32 R3, R3, 0x10000, RZ ;  /* 0x0001000003037824 */ /* 0x000fcc00078e00ff */
[----:B------:R-:W0:Y:S02]  /*d480*/  F2I.FTZ.U32.TRUNC.NTZ R3, R3 ;  /* 0x0000000300037305 */ /* 0x000e24000021f000 */
[----:B0-----:R0:W-:Y:S02]  /*d490*/  STG.E desc[UR36][R16.64], R3 ;  /* 0x0000000310007986 */ /* 0x0011e4000c101924 */
.L_x_280:
[----:B------:R-:W-:-:S07]  /*d4a0*/  VIADD R19, R19, 0x80 ;  /* 0x0000008013137836 */ /* 0x000fce0000000000 */
.L_x_207:
[----:B------:R-:W-:Y:S05]  /*d4b0*/  BSYNC B6 ;  /* 0x0000000000067941 */ /* 0x000fea0003800000 */
.L_x_206:
[----:B------:R-:W-:Y:S02]  /*d4c0*/  ULDC UR4, c[0x0][0x210] ;  /* 0x0000840000047ab9 */ /* 0x000fe40000000800 */
[----:B------:R-:W-:-:S13]  /*d4d0*/  ISETP.GE.AND P0, PT, R19, UR4, PT ;  /* 0x0000000413007c0c */ /* 0x000fda000bf06270 */
[----:B------:R-:W-:Y:S05]  /*d4e0*/  @P0 EXIT ;  /* 0x000000000000094d */ /* 0x000fea0003800000 */
        /* <DEDUP_REMOVED lines=354> */
.L_x_309:
        /* <DEDUP_REMOVED lines=23> */
.L_x_313:
[----:B------:R-:W2:Y:S02]  /*ec80*/  LDG.E.U8 R2, desc[UR36][R2.64] ;  /* 0x0000002402027981 */ /* 0x000ea4000c1e1100 */
[----:B--2---:R-:W-:-:S04]  /*ec90*/  I2FP.F32.U32 R0, R2 ;  /* 0x0000000200007245 */ /* 0x004fc80000201000 */
[----:B------:R-:W-:-:S04]  /*eca0*/  F2FP.BF16.F32.PACK_AB R0, RZ, R0 ;  /* 0x00000000ff00723e */ /* 0x000fc800000010ff */
[----:B------:R-:W-:Y:S01]  /*ecb0*/  PRMT R19, R0, 0x7610, R19 ;  /* 0x0000761000137816 */ /* 0x000fe20000000013 */
[----:B------:R-:W-:Y:S06]  /*ecc0*/  BRA `(.L_x_315) ;  /* 0x0000000c00c87947 */ /* 0x000fec0003800000 */
.L_x_312:
        /* <DEDUP_REMOVED lines=11> */
.L_x_317:
[----:B------:R-:W2:Y:S02]  /*ed80*/  LDG.E R2, desc[UR36][R2.64] ;  /* 0x0000002402027981 */ /* 0x000ea4000c1e1900 */
[----:B--2---:R-:W-:-:S04]  /*ed90*/  I2FP.F32.S32 R0, R2 ;  /* 0x0000000200007245 */ /* 0x004fc80000201400 */
[----:B------:R-:W-:-:S04]  /*eda0*/  F2FP.BF16.F32.PACK_AB R0, RZ, R0 ;  /* 0x00000000ff00723e */ /* 0x000fc800000010ff */
[----:B------:R-:W-:Y:S01]  /*edb0*/  PRMT R19, R0, 0x7610, R19 ;  /* 0x0000761000137816 */ /* 0x000fe20000000013 */
[----:B------:R-:W-:Y:S06]  /*edc0*/  BRA `(.L_x_315) ;  /* 0x0000000c00887947 */ /* 0x000fec0003800000 */
.L_x_316:
[----:B------:R-:W2:Y:S02]  /*edd0*/  LDG.E.U16 R2, desc[UR36][R2.64] ;  /* 0x0000002402027981 */ /* 0x000ea4000c1e1500 */
[----:B--2---:R-:W0:Y:S02]  /*ede0*/  I2F.S16 R0, R2 ;  /* 0x0000000200007306 */ /* 0x004e240000101400 */
[----:B0-----:R-:W-:-:S04]  /*edf0*/  F2FP.BF16.F32.PACK_AB R0, RZ, R0 ;  /* 0x00000000ff00723e */ /* 0x001fc800000010ff */
[----:B------:R-:W-:Y:S01]  /*ee00*/  PRMT R19, R0, 0x7610, R19 ;  /* 0x0000761000137816 */ /* 0x000fe20000000013 */
[----:B------:R-:W-:Y:S06]  /*ee10*/  BRA `(.L_x_315) ;  /* 0x0000000c00747947 */ /* 0x000fec0003800000 */
.L_x_311:
        /* <DEDUP_REMOVED lines=9> */
.L_x_319:
[----:B------:R-:W2:Y:S02]  /*eeb0*/  LDG.E.U16 R0, desc[UR36][R2.64] ;  /* 0x0000002402007981 */ /* 0x000ea4000c1e1500 */
[----:B--2---:R-:W-:-:S05]  /*eec0*/  HADD2.F32 R0, -RZ, R0.H0_H0 ;  /* 0x20000000ff007230 */ /* 0x004fca0000004100 */
[----:B------:R-:W-:-:S04]  /*eed0*/  F2FP.BF16.F32.PACK_AB R0, RZ, R0 ;  /* 0x00000000ff00723e */ /* 0x000fc800000010ff */
[----:B------:R-:W-:Y:S01]  /*eee0*/  PRMT R19, R0, 0x7610, R19 ;  /* 0x0000761000137816 */ /* 0x000fe20000000013 */
[----:B------:R-:W-:Y:S06]  /*eef0*/  BRA `(.L_x_315) ;  /* 0x0000000c003c7947 */ /* 0x000fec0003800000 */
.L_x_318:
        /* <DEDUP_REMOVED lines=9> */
.L_x_321:
[----:B------:R-:W2:Y:S02]  /*ef90*/  LDG.E.U16 R2, desc[UR36][R2.64] ;  /* 0x0000002402027981 */ /* 0x000ea4000c1e1500 */
[----:B--2---:R-:W-:-:S05]  /*efa0*/  HADD2.F32 R0, -RZ, R2.H0_H0 ;  /* 0x20000002ff007230 */ /* 0x004fca0000004100 */
[----:B------:R-:W-:-:S04]  /*efb0*/  F2FP.BF16.F32.PACK_AB R0, RZ, R0 ;  /* 0x00000000ff00723e */ /* 0x000fc800000010ff */
[----:B------:R-:W-:Y:S01]  /*efc0*/  PRMT R19, R0, 0x7610, R19 ;  /* 0x0000761000137816 */ /* 0x000fe20000000013 */
[----:B------:R-:W-:Y:S06]  /*efd0*/  BRA `(.L_x_315) ;  /* 0x0000000c00047947 */ /* 0x000fec0003800000 */
.L_x_320:
        /* <DEDUP_REMOVED lines=9> */
.L_x_310:
        /* <DEDUP_REMOVED lines=14> */
.L_x_324:
        /* <DEDUP_REMOVED lines=9> */
.L_x_323:
        /* <DEDUP_REMOVED lines=28> */
.L_x_326:
        /* <DEDUP_REMOVED lines=15> */
.L_x_325:
[----:B------:R0:W5:Y:S01]  /*f490*/  LDG.E.U16 R19, desc[UR36][R2.64] ;  /* 0x0000002402137981 */ /* 0x000162000c1e1500 */
[----:B------:R-:W-:Y:S05]  /*f4a0*/  BRA `(.L_x_315) ;  /* 0x0000000400d07947 */ /* 0x000fea0003800000 */
.L_x_322:
        /* <DEDUP_REMOVED lines=13> */
.L_x_329:
        /* <DEDUP_REMOVED lines=21> */
.L_x_333:
[----:B------:R-:W-:Y:S05]  /*f6d0*/  BSYNC B1 ;  /* 0x0000000000017941 */ /* 0x000fea0003800000 */
.L_x_332:
[----:B------:R-:W-:Y:S01]  /*f6e0*/  LEA R3, R0, 0x3b800000, 0x17 ;  /* 0x3b80000000037811 */ /* 0x000fe200078eb8ff */
[----:B------:R-:W-:-:S05]  /*f6f0*/  IMAD.SHL.U32 R0, R2, 0x100000, RZ ;  /* 0x0010000002007824 */ /* 0x000fca00078e00ff */
[----:B------:R-:W-:-:S07]  /*f700*/  LOP3.LUT R0, R3, R0, R4, 0xfe, !PT ;  /* 0x0000000003007212 */ /* 0x000fce00078efe04 */
.L_x_331:
[----:B------:R-:W-:Y:S05]  /*f710*/  BSYNC B0 ;  /* 0x0000000000007941 */ /* 0x000fea0003800000 */
.L_x_330:
[----:B------:R-:W-:-:S04]  /*f720*/  F2FP.BF16.F32.PACK_AB R0, RZ, R0 ;  /* 0x00000000ff00723e */ /* 0x000fc800000010ff */
[----:B------:R-:W-:Y:S01]  /*f730*/  PRMT R19, R0, 0x7610, R19 ;  /* 0x0000761000137816 */ /* 0x000fe20000000013 */
[----:B------:R-:W-:Y:S06]  /*f740*/  BRA `(.L_x_315) ;  /* 0x0000000400287947 */ /* 0x000fec0003800000 */
.L_x_328:
        /* <DEDUP_REMOVED lines=21> */
.L_x_337:
[----:B------:R-:W-:Y:S05]  /*f8a0*/  BSYNC B1 ;  /* 0x0000000000017941 */ /* 0x000fea0003800000 */
.L_x_336:
[----:B------:R-:W-:Y:S01]  /*f8b0*/  LEA R3, R0, 0x37800000, 0x17 ;  /* 0x3780000000037811 */ /* 0x000fe200078eb8ff */
[----:B------:R-:W-:-:S05]  /*f8c0*/  IMAD.SHL.U32 R0, R2, 0x200000, RZ ;  /* 0x0020000002007824 */ /* 0x000fca00078e00ff */
[----:B------:R-:W-:-:S07]  /*f8d0*/  LOP3.LUT R0, R3, R0, R4, 0xfe, !PT ;  /* 0x0000000003007212 */ /* 0x000fce00078efe04 */
.L_x_335:
[----:B------:R-:W-:Y:S05]  /*f8e0*/  BSYNC B0 ;  /* 0x0000000000007941 */ /* 0x000fea0003800000 */
.L_x_334:
[----:B------:R-:W-:-:S04]  /*f8f0*/  F2FP.BF16.F32.PACK_AB R0, RZ, R0 ;  /* 0x00000000ff00723e */ /* 0x000fc800000010ff */
[----:B------:R-:W-:Y:S01]  /*f900*/  PRMT R19, R0, 0x7610, R19 ;  /* 0x0000761000137816 */ /* 0x000fe20000000013 */
[----:B------:R-:W-:Y:S06]  /*f910*/  BRA `(.L_x_315) ;  /* 0x0000000000b47947 */ /* 0x000fec0003800000 */
.L_x_327:
        /* <DEDUP_REMOVED lines=14> */
.L_x_341:
[----:B------:R-:W-:Y:S05]  /*fa00*/  BSYNC B0 ;  /* 0x0000000000007941 */ /* 0x000fea0003800000 */
.L_x_340:
[----:B------:R-:W-:-:S04]  /*fa10*/  F2FP.BF16.F32.PACK_AB R0, RZ, R0 ;  /* 0x00000000ff00723e */ /* 0x000fc800000010ff */
[----:B------:R-:W-:Y:S01]  /*fa20*/  PRMT R19, R0, 0x7610, R19 ;  /* 0x0000761000137816 */ /* 0x000fe20000000013 */
[----:B------:R-:W-:Y:S06]  /*fa30*/  BRA `(.L_x_315) ;  /* 0x00000000006c7947 */ /* 0x000fec0003800000 */
.L_x_314:
        /* <DEDUP_REMOVED lines=16> */
.L_x_342:
[----:B------:R-:W-:Y:S01]  /*fb40*/  PRMT R19, RZ, 0x7610, R19 ;  /* 0x00007610ff137816 */ /* 0x000fe20000000013 */
[----:B------:R-:W-:Y:S06]  /*fb50*/  BRA `(.L_x_315) ;  /* 0x0000000000247947 */ /* 0x000fec0003800000 */
.L_x_339:
[----:B------:R-:W2:Y:S02]  /*fb60*/  LDG.E.64 R2, desc[UR36][R2.64] ;  /* 0x0000002402027981 */ /* 0x000ea4000c1e1b00 */
[----:B--2---:R-:W0:Y:S02]  /*fb70*/  I2F.U64 R0, R2 ;  /* 0x0000000200007312 */ /* 0x004e240000301000 */
[----:B0-----:R-:W-:-:S04]  /*fb80*/  F2FP.BF16.F32.PACK_AB R0, RZ, R0 ;  /* 0x00000000ff00723e */ /* 0x001fc800000010ff */
[----:B------:R-:W-:Y:S01]  /*fb90*/  PRMT R19, R0, 0x7610, R19 ;  /* 0x0000761000137816 */ /* 0x000fe20000000013 */
[----:B------:R-:W-:Y:S06]  /*fba0*/  BRA `(.L_x_315) ;  /* 0x0000000000107947 */ /* 0x000fec0003800000 */
.L_x_338:
[----:B------:R-:W2:Y:S02]  /*fbb0*/  LDG.E R2, desc[UR36][R2.64] ;  /* 0x0000002402027981 */ /* 0x000ea4000c1e1900 */
[----:B--2---:R-:W-:-:S04]  /*fbc0*/  I2FP.F32.U32 R0, R2 ;  /* 0x0000000200007245 */ /* 0x004fc80000201000 */
[----:B------:R-:W-:-:S04]  /*fbd0*/  F2FP.BF16.F32.PACK_AB R0, RZ, R0 ;  /* 0x00000000ff00723e */ /* 0x000fc800000010ff */
[----:B------:R-:W-:-:S07]  /*fbe0*/  PRMT R19, R0, 0x7610, R19 ;  /* 0x0000761000137816 */ /* 0x000fce0000000013 */
.L_x_315:
        /* <DEDUP_REMOVED lines=19> */
.L_x_346:
[----:B------:R-:W2:Y:S02]  /*fd20*/  LDG.E.U8 R2, desc[UR36][R2.64] ;  /* 0x0000002402027981 */ /* 0x000ea4000c1e1100 */
[----:B--2---:R-:W-:-:S04]  /*fd30*/  I2FP.F32.U32 R0, R2 ;  /* 0x0000000200007245 */ /* 0x004fc80000201000 */
[----:B------:R-:W-:Y:S01]  /*fd40*/  F2FP.BF16.F32.PACK_AB R0, RZ, R0 ;  /* 0x00000000ff00723e */ /* 0x000fe200000010ff */
[----:B------:R-:W-:Y:S06]  /*fd50*/  BRA `(.L_x_348) ;  /* 0x0000000c00907947 */ /* 0x000fec0003800000 */
.L_x_345:
        /* <DEDUP_REMOVED lines=10> */
.L_x_350:
[----:B------:R-:W2:Y:S02]  /*fe00*/  LDG.E R2, desc[UR36][R2.64] ;  /* 0x0000002402027981 */ /* 0x000ea4000c1e1900 */
[----:B--2---:R-:W-:-:S04]  /*fe10*/  I2FP.F32.S32 R0, R2 ;  /* 0x0000000200007245 */ /* 0x004fc80000201400 */
[----:B------:R-:W-:Y:S01]  /*fe20*/  F2FP.BF16.F32.PACK_AB R0, RZ, R0 ;  /* 0x00000000ff00723e */ /* 0x000fe200000010ff */
[----:B------:R-:W-:Y:S06]  /*fe30*/  BRA `(.L_x_348) ;  /* 0x0000000c00587947 */ /* 0x000fec0003800000 */
.L_x_349:
[----:B------:R-:W2:Y:S02]  /*fe40*/  LDG.E.U16 R2, desc[UR36][R2.64] ;  /* 0x0000002402027981 */ /* 0x000ea4000c1e1500 */
[----:B--2---:R-:W0:Y:S02]  /*fe50*/  I2F.S16 R0, R2 ;  /* 0x0000000200007306 */ /* 0x004e240000101400 */
[----:B0-----:R-:W-:Y:S01]  /*fe60*/  F2FP.BF16.F32.PACK_AB R0, RZ, R0 ;  /* 0x00000000ff00723e */ /* 0x001fe200000010ff */
[----:B------:R-:W-:Y:S06]  /*fe70*/  BRA `(.L_x_348) ;  /* 0x0000000c00487947 */ /* 0x000fec0003800000 */
.L_x_344:
        /* <DEDUP_REMOVED lines=9> */
.L_x_352:
[----:B------:R-:W2:Y:S02]  /*ff10*/  LDG.E.U16 R0, desc[UR36][R2.64] ;  /* 0x0000002402007981 */ /* 0x000ea4000c1e1500 */
[----:B--2---:R-:W-:-:S05]  /*ff20*/  HADD2.F32 R0, -RZ, R0.H0_H0 ;  /* 0x20000000ff007230 */ /* 0x004fca0000004100 */
[----:B------:R-:W-:Y:S01]  /*ff30*/  F2FP.BF16.F32.PACK_AB R0, RZ, R0 ;  /* 0x00000000ff00723e */ /* 0x000fe200000010ff */
[----:B------:R-:W-:Y:S06]  /*ff40*/  BRA `(.L_x_348) ;  /* 0x0000000c00147947 */ /* 0x000fec0003800000 */
.L_x_351:
        /* <DEDUP_REMOVED lines=9> */
.L_x_354:
[----:B------:R-:W2:Y:S02]  /*ffe0*/  LDG.E.U16 R2, desc[UR36][R2.64] ;  /* 0x0000002402027981 */ /* 0x000ea4000c1e1500 */
[----:B--2---:R-:W-:-:S05]  /*fff0*/  HADD2.F32 R0, -RZ, R2.H0_H0 ;  /* 0x20000002ff007230 */ /* 0x004fca0000004100 */
[----:B------:R-:W-:Y:S01]  /*10000*/  F2FP.BF16.F32.PACK_AB R0, RZ, R0 ;  /* 0x00000000ff00723e */ /* 0x000fe200000010ff */
[----:B------:R-:W-:Y:S06]  /*10010*/  BRA `(.L_x_348) ;  /* 0x0000000800e07947 */ /* 0x000fec0003800000 */
.L_x_353:
        /* <DEDUP_REMOVED lines=8> */
.L_x_343:
        /* <DEDUP_REMOVED lines=13> */
.L_x_357:
        /* <DEDUP_REMOVED lines=8> */
.L_x_356:
        /* <DEDUP_REMOVED lines=28> */
.L_x_359:
        /* <DEDUP_REMOVED lines=15> */
.L_x_358:
[----:B------:R0:W5:Y:S01]  /*104a0*/  LDG.E.U16 R0, desc[UR36][R2.64] ;  /* 0x0000002402007981 */ /* 0x000162000c1e1500 */
[----:B------:R-:W-:Y:S05]  /*104b0*/  BRA `(.L_x_348) ;  /* 0x0000000400b87947 */ /* 0x000fea0003800000 */
.L_x_355:
        /* <DEDUP_REMOVED lines=12> */
.L_x_362:
        /* <DEDUP_REMOVED lines=21> */
.L_x_366:
[----:B------:R-:W-:Y:S05]  /*106d0*/  BSYNC B1 ;  /* 0x0000000000017941 */ /* 0x000fea0003800000 */
.L_x_365:
[----:B------:R-:W-:Y:S01]  /*106e0*/  LEA R3, R0, 0x3b800000, 0x17 ;  /* 0x3b80000000037811 */ /* 0x000fe200078eb8ff */
[----:B------:R-:W-:-:S05]  /*106f0*/  IMAD.SHL.U32 R0, R2, 0x100000, RZ ;  /* 0x0010000002007824 */ /* 0x000fca00078e00ff */
[----:B------:R-:W-:-:S07]  /*10700*/  LOP3.LUT R0, R3, R0, R4, 0xfe, !PT ;  /* 0x0000000003007212 */ /* 0x000fce00078efe04 */
.L_x_364:
[----:B------:R-:W-:Y:S05]  /*10710*/  BSYNC B0 ;  /* 0x0000000000007941 */ /* 0x000fea0003800000 */
.L_x_363:
[----:B------:R-:W-:Y:S01]  /*10720*/  F2FP.BF16.F32.PACK_AB R0, RZ, R0 ;  /* 0x00000000ff00723e */ /* 0x000fe200000010ff */
[----:B------:R-:W-:Y:S06]  /*10730*/  BRA `(.L_x_348) ;  /* 0x0000000400187947 */ /* 0x000fec0003800000 */
.L_x_361:
        /* <DEDUP_REMOVED lines=21> */
.L_x_370:
[----:B------:R-:W-:Y:S05]  /*10890*/  BSYNC B1 ;  /* 0x0000000000017941 */ /* 0x000fea0003800000 */
.L_x_369:
[----:B------:R-:W-:Y:S01]  /*108a0*/  LEA R3, R0, 0x37800000, 0x17 ;  /* 0x3780000000037811 */ /* 0x000fe200078eb8ff */
[----:B------:R-:W-:-:S05]  /*108b0*/  IMAD.SHL.U32 R0, R2, 0x200000, RZ ;  /* 0x0020000002007824 */ /* 0x000fca00078e00ff */
[----:B------:R-:W-:-:S07]  /*108c0*/  LOP3.LUT R0, R3, R0, R4, 0xfe, !PT ;  /* 0x0000000003007212 */ /* 0x000fce00078efe04 */
.L_x_368:
[----:B------:R-:W-:Y:S05]  /*108d0*/  BSYNC B0 ;  /* 0x0000000000007941 */ /* 0x000fea0003800000 */
.L_x_367:
[----:B------:R-:W-:Y:S01]  /*108e0*/  F2FP.BF16.F32.PACK_AB R0, RZ, R0 ;  /* 0x00000000ff00723e */ /* 0x000fe200000010ff */
[----:B------:R-:W-:Y:S06]  /*108f0*/  BRA `(.L_x_348) ;  /* 0x0000000000a87947 */ /* 0x000fec0003800000 */
.L_x_360:
        /* <DEDUP_REMOVED lines=14> */
.L_x_374:
[----:B------:R-:W-:Y:S05]  /*109e0*/  BSYNC B0 ;  /* 0x0000000000007941 */ /* 0x000fea0003800000 */
.L_x_373:
[----:B------:R-:W-:Y:S01]  /*109f0*/  F2FP.BF16.F32.PACK_AB R0, RZ, R0 ;  /* 0x00000000ff00723e */ /* 0x000fe200000010ff */
[----:B------:R-:W-:Y:S06]  /*10a00*/  BRA `(.L_x_348) ;  /* 0x0000000000647947 */ /* 0x000fec0003800000 */
.L_x_347:
        /* <DEDUP_REMOVED lines=16> */
.L_x_375:
[----:B------:R-:W-:Y:S01]  /*10b10*/  PRMT R0, RZ, 0x7610, R0 ;  /* 0x00007610ff007816 */ /* 0x000fe20000000000 */
[----:B------:R-:W-:Y:S06]  /*10b20*/  BRA `(.L_x_348) ;  /* 0x00000000001c7947 */ /* 0x000fec0003800000 */
.L_x_372:
[----:B------:R-:W2:Y:S02]  /*10b30*/  LDG.E.64 R2, desc[UR36][R2.64] ;  /* 0x0000002402027981 */ /* 0x000ea4000c1e1b00 */
[----:B--2---:R-:W0:Y:S02]  /*10b40*/  I2F.U64 R0, R2 ;  /* 0x0000000200007312 */ /* 0x004e240000301000 */
[----:B0-----:R-:W-:Y:S01]  /*10b50*/  F2FP.BF16.F32.PACK_AB R0, RZ, R0 ;  /* 0x00000000ff00723e */ /* 0x001fe200000010ff */
[----:B------:R-:W-:Y:S06]  /*10b60*/  BRA `(.L_x_348) ;  /* 0x00000000000c7947 */ /* 0x000fec0003800000 */
.L_x_371:
[----:B------:R-:W2:Y:S02]  /*10b70*/  LDG.E R2, desc[UR36][R2.64] ;  /* 0x0000002402027981 */ /* 0x000ea4000c1e1900 */
[----:B--2---:R-:W-:-:S04]  /*10b80*/  I2FP.F32.U32 R0, R2 ;  /* 0x0000000200007245 */ /* 0x004fc80000201000 */
[----:B------:R-:W-:-:S07]  /*10b90*/  F2FP.BF16.F32.PACK_AB R0, RZ, R0 ;  /* 0x00000000ff00723e */ /* 0x000fce00000010ff */
.L_x_348:
        /* <DEDUP_REMOVED lines=20> */
[----:B0-----:R-:W-:Y:S01]  /*10ce0*/  STG.E.U8 desc[UR36][R16.64], R3 ;  /* 0x0000000310007986 */ /* 0x001fe2000c101124 */
[----:B------:R-:W-:Y:S05]  /*10cf0*/  EXIT ;  /* 0x000000000000794d */ /* 0x000fea0003800000 */
.L_x_379:
[----:B------:R-:W-:-:S06]  /*10d00*/  IMAD.U32 R3, R3, 0x10000, RZ ;  /* 0x0001000003037824 */ /* 0x000fcc00078e00ff */
[----:B------:R-:W0:Y:S02]  /*10d10*/  F2I.S64.TRUNC R2, R3 ;  /* 0x0000000300027311 */ /* 0x000e24000020d900 */
[----:B0-----:R-:W-:Y:S01]  /*10d20*/  STG.E.U8 desc[UR36][R16.64], R2 ;  /* 0x0000000210007986 */ /* 0x001fe2000c101124 */
[----:B------:R-:W-:Y:S05]  /*10d30*/  EXIT ;  /* 0x000000000000794d */ /* 0x000fea0003800000 */
.L_x_378:
        /* <DEDUP_REMOVED lines=8> */
[----:B0-----:R-:W-:Y:S01]  /*10dc0*/  STG.E.64 desc[UR36][R16.64], R2 ;  /* 0x0000000210007986 */ /* 0x001fe2000c101b24 */
[----:B------:R-:W-:Y:S05]  /*10dd0*/  EXIT ;  /* 0x000000000000794d */ /* 0x000fea0003800000 */
.L_x_382:
[----:B------:R-:W-:-:S06]  /*10de0*/  IMAD.U32 R3, R3, 0x10000, RZ ;  /* 0x0001000003037824 */ /* 0x000fcc00078e00ff */
[----:B------:R-:W0:Y:S02]  /*10df0*/  F2I.FTZ.TRUNC.NTZ R3, R3 ;  /* 0x0000000300037305 */ /* 0x000e24000021f100 */
[----:B0-----:R-:W-:Y:S01]  /*10e00*/  STG.E desc[UR36][R16.64], R3 ;  /* 0x0000000310007986 */ /* 0x001fe2000c101924 */
[----:B------:R-:W-:Y:S05]  /*10e10*/  EXIT ;  /* 0x000000000000794d */ /* 0x000fea0003800000 */
.L_x_381:
[----:B------:R-:W-:-:S06]  /*10e20*/  IMAD.U32 R3, R3, 0x10000, RZ ;  /* 0x0001000003037824 */ /* 0x000fcc00078e00ff */
[----:B------:R-:W0:Y:S02]  /*10e30*/  F2I.FTZ.TRUNC.NTZ R3, R3 ;  /* 0x0000000300037305 */ /* 0x000e24000021f100 */
[----:B0-----:R-:W-:Y:S01]  /*10e40*/  STG.E.U16 desc[UR36][R16.64], R3 ;  /* 0x0000000310007986 */ /* 0x001fe2000c101524 */
[----:B------:R-:W-:Y:S05]  /*10e50*/  EXIT ;  /* 0x000000000000794d */ /* 0x000fea0003800000 */
.L_x_377:
[----:B------:R-:W-:-:S13]  /*10e60*/  ISETP.GT.AND P0, PT, R2, 0x6, PT ;  /* 0x000000060200780c */ /* 0x000fda0003f04270 */
[----:B------:R-:W-:Y:S05]  /*10e70*/  @P0 BRA `(.L_x_383) ;  /* 0x00000000002c0947 */ /* 0x000fea0003800000 */
[----:B------:R-:W-:-:S13]  /*10e80*/  ISETP.NE.AND P0, PT, R2, 0x5, PT ;  /* 0x000000050200780c */ /* 0x000fda0003f05270 */
[----:B------:R-:W-:Y:S05]  /*10e90*/  @!P0 BRA `(.L_x_384) ;  /* 0x0000000000148947 */ /* 0x000fea0003800000 */
[----:B------:R-:W-:-:S13]  /*10ea0*/  ISETP.NE.AND P0, PT, R2, 0x6, PT ;  /* 0x000000060200780c */ /* 0x000fda0003f05270 */
[----:B------:R-:W-:Y:S05]  /*10eb0*/  @P0 BRA `(.L_x_380) ;  /* 0x0000000800c40947 */ /* 0x000fea0003800000 */
[----:B------:R-:W-:-:S05]  /*10ec0*/  IMAD.U32 R3, R3, 0x10000, RZ ;  /* 0x0001000003037824 */ /* 0x000fca00078e00ff */
[----:B------:R-:W-:Y:S01]  /*10ed0*/  STG.E desc[UR36][R16.64], R3 ;  /* 0x0000000310007986 */ /* 0x000fe2000c101924 */
[----:B------:R-:W-:Y:S05]  /*10ee0*/  EXIT ;  /* 0x000000000000794d */ /* 0x000fea0003800000 */
.L_x_384:
[----:B------:R-:W-:-:S05]  /*10ef0*/  IMAD.U32 R0, R3, 0x10000, RZ ;  /* 0x0001000003007824 */ /* 0x000fca00078e00ff */
[----:B------:R-:W-:-:S05]  /*10f00*/  F2FP.F16.F32.PACK_AB R0, RZ, R0 ;  /* 0x00000000ff00723e */ /* 0x000fca00000000ff */
[----:B------:R-:W-:Y:S01]  /*10f10*/  STG.E.U16 desc[UR36][R16.64], R0 ;  /* 0x0000000010007986 */ /* 0x000fe2000c101524 */
[----:B------:R-:W-:Y:S05]  /*10f20*/  EXIT ;  /* 0x000000000000794d */ /* 0x000fea0003800000 */
.L_x_383:
        /* <DEDUP_REMOVED lines=8> */
[----:B------:R-:W-:Y:S01]  /*10fb0*/  STG.E.64 desc[UR36][R16.64], R2 ;  /* 0x0000000210007986 */ /* 0x000fe2000c101b24 */
[----:B------:R-:W-:Y:S05]  /*10fc0*/  EXIT ;  /* 0x000000000000794d */ /* 0x000fea0003800000 */
.L_x_386:
[----:B------:R-:W-:-:S05]  /*10fd0*/  IMAD.U32 R3, R3, 0x10000, RZ ;  /* 0x0001000003037824 */ /* 0x000fca00078e00ff */
[----:B------:R-:W-:-:S04]  /*10fe0*/  F2FP.F16.F32.PACK_AB R3, RZ, R3 ;  /* 0x00000003ff03723e */ /* 0x000fc800000000ff */
[----:B------:R-:W-:-:S05]  /*10ff0*/  PRMT R3, R3, 0x5410, RZ ;  /* 0x0000541003037816 */ /* 0x000fca00000000ff */
[----:B------:R-:W-:Y:S01]  /*11000*/  STG.E desc[UR36][R16.64], R3 ;  /* 0x0000000310007986 */ /* 0x000fe2000c101924 */
[----:B------:R-:W-:Y:S05]  /*11010*/  EXIT ;  /* 0x000000000000794d */ /* 0x000fea0003800000 */
.L_x_385:
[----:B------:R-:W-:-:S04]  /*11020*/  IMAD.U32 R2, R3, 0x10000, RZ ;  /* 0x0001000003027824 */ /* 0x000fc800078e00ff */
[----:B------:R-:W-:-:S06]  /*11030*/  FMUL.FTZ R2, R2, 1 ;  /* 0x3f80000002027820 */ /* 0x000fcc0000410000 */
[----:B------:R-:W0:Y:S02]  /*11040*/  F2F.F64.F32 R2, R2 ;  /* 0x0000000200027310 */ /* 0x000e240000201800 */
[----:B0-----:R-:W-:Y:S01]  /*11050*/  STG.E.64 desc[UR36][R16.64], R2 ;  /* 0x0000000210007986 */ /* 0x001fe2000c101b24 */
[----:B------:R-:W-:Y:S05]  /*11060*/  EXIT ;  /* 0x000000000000794d */ /* 0x000fea0003800000 */
.L_x_376:
        /* <DEDUP_REMOVED lines=11> */
[----:B------:R-:W-:Y:S01]  /*11120*/  STG.E.U8 desc[UR36][R16.64], R3 ;  /* 0x0000000310007986 */ /* 0x000fe2000c101124 */
[----:B------:R-:W-:Y:S05]  /*11130*/  EXIT ;  /* 0x000000000000794d */ /* 0x000fea0003800000 */
.L_x_389:
[----:B------:R-:W-:Y:S01]  /*11140*/  IMAD.U32 R3, R3, 0x10000, RZ ;  /* 0x0001000003037824 */ /* 0x000fe200078e00ff */
[----:B------:R-:W-:-:S03]  /*11150*/  CS2R R6, SRZ ;  /* 0x0000000000067805 */ /* 0x000fc6000001ff00 */
[----:B------:R-:W-:-:S04]  /*11160*/  FMUL.FTZ R3, R3, 1 ;  /* 0x3f80000003037820 */ /* 0x000fc80000410000 */
[----:B------:R-:W0:Y:S02]  /*11170*/  F2F.F64.F32 R4, R3 ;  /* 0x0000000300047310 */ /* 0x000e240000201800 */
[----:B0-----:R-:W-:Y:S01]  /*11180*/  STG.E.128 desc[UR36][R16.64], R4 ;  /* 0x0000000410007986 */ /* 0x001fe2000c101d24 */
[----:B------:R-:W-:Y:S05]  /*11190*/  EXIT ;  /* 0x000000000000794d */ /* 0x000fea0003800000 */
.L_x_388:
        /* <DEDUP_REMOVED lines=21> */
.L_x_393:
[----:B------:R-:W-:Y:S05]  /*112f0*/  BSYNC B0 ;  /* 0x0000000000007941 */ /* 0x000fea0003800000 */
.L_x_392:
[----:B------:R-:W-:-:S05]  /*11300*/  LOP3.LUT R3, R0, R3, RZ, 0xfc, !PT ;  /* 0x0000000300037212 */ /* 0x000fca00078efcff */
[----:B------:R-:W-:Y:S01]  /*11310*/  STG.E.U8 desc[UR36][R16.64], R3 ;  /* 0x0000000310007986 */ /* 0x000fe2000c101124 */
[----:B------:R-:W-:Y:S05]  /*11320*/  EXIT ;  /* 0x000000000000794d */ /* 0x000fea0003800000 */
.L_x_391:
        /* <DEDUP_REMOVED lines=13> */
.L_x_395:
[----:B------:R-:W-:Y:S01]  /*11400*/  IMAD.MOV.U32 R0, RZ, RZ, 0x7f ;  /* 0x0000007fff007424 */ /* 0x000fe200078e00ff */
[----:B------:R-:W-:-:S04]  /*11410*/  ISETP.GT.U32.AND P0, PT, R2, 0x7f800000, PT ;  /* 0x7f8000000200780c */ /* 0x000fc80003f04070 */
[----:B------:R-:W-:-:S09]  /*11420*/  SEL R0, R0, 0x7c, P0 ;  /* 0x0000007c00007807 */ /* 0x000fd20000000000 */
.L_x_396:
[----:B------:R-:W-:Y:S05]  /*11430*/  BSYNC B0 ;  /* 0x0000000000007941 */ /* 0x000fea0003800000 */
.L_x_394:
[----:B------:R-:W-:-:S04]  /*11440*/  LOP3.LUT R2, R3, 0x80000000, RZ, 0xc0, !PT ;  /* 0x8000000003027812 */ /* 0x000fc800078ec0ff */
[----:B------:R-:W-:-:S04]  /*11450*/  SHF.R.U32.HI R3, RZ, 0x18, R2 ;  /* 0x00000018ff037819 */ /* 0x000fc80000011602 */
[----:B------:R-:W-:-:S05]  /*11460*/  LOP3.LUT R3, R0, R3, RZ, 0xfc, !PT ;  /* 0x0000000300037212 */ /* 0x000fca00078efcff */
[----:B------:R-:W-:Y:S01]  /*11470*/  STG.E.U8 desc[UR36][R16.64], R3 ;  /* 0x0000000310007986 */ /* 0x000fe2000c101124 */
[----:B------:R-:W-:Y:S05]  /*11480*/  EXIT ;  /* 0x000000000000794d */ /* 0x000fea0003800000 */
.L_x_390:
[----:B------:R-:W-:Y:S01]  /*11490*/  STG.E.U16 desc[UR36][R16.64], R3 ;  /* 0x0000000310007986 */ /* 0x000fe2000c101524 */
[----:B------:R-:W-:Y:S05]  /*114a0*/  EXIT ;  /* 0x000000000000794d */ /* 0x000fea0003800000 */
.L_x_387:
        /* <DEDUP_REMOVED lines=10> */
[----:B0-----:R-:W-:Y:S01]  /*11550*/  STG.E.U16 desc[UR36][R16.64], R3 ;  /* 0x0000000310007986 */ /* 0x001fe2000c101524 */
[----:B------:R-:W-:Y:S05]  /*11560*/  EXIT ;  /* 0x000000000000794d */ /* 0x000fea0003800000 */
.L_x_399:
        /* <DEDUP_REMOVED lines=17> */
.L_x_402:
[----:B------:R-:W-:-:S04]  /*11680*/  LOP3.LUT R2, R3, 0x80000000, RZ, 0xc0, !PT ;  /* 0x8000000003027812 */ /* 0x000fc800078ec0ff */
[----:B------:R-:W-:-:S04]  /*11690*/  SHF.R.U32.HI R3, RZ, 0x18, R2 ;  /* 0x00000018ff037819 */ /* 0x000fc80000011602 */
[----:B------:R-:W-:-:S04]  /*116a0*/  LOP3.LUT R0, R0, R3, RZ, 0xfc, !PT ;  /* 0x0000000300007212 */ /* 0x000fc800078efcff */
[----:B------:R-:W-:-:S07]  /*116b0*/  PRMT R8, R0, 0x7610, R8 ;  /* 0x0000761000087816 */ /* 0x000fce0000000008 */
.L_x_401:
[----:B------:R-:W-:Y:S05]  /*116c0*/  BSYNC B0 ;  /* 0x0000000000007941 */ /* 0x000fea0003800000 */
.L_x_400:
[----:B------:R-:W-:Y:S01]  /*116d0*/  STG.E.U8 desc[UR36][R16.64], R8 ;  /* 0x0000000810007986 */ /* 0x000fe2000c101124 */
[----:B------:R-:W-:Y:S05]  /*116e0*/  EXIT ;  /* 0x000000000000794d */ /* 0x000fea0003800000 */
.L_x_398:
        /* <DEDUP_REMOVED lines=17> */
.L_x_405:
[----:B------:R-:W-:-:S04]  /*11800*/  LOP3.LUT R2, R3, 0x80000000, RZ, 0xc0, !PT ;  /* 0x8000000003027812 */ /* 0x000fc800078ec0ff */
[----:B------:R-:W-:-:S04]  /*11810*/  SHF.R.U32.HI R3, RZ, 0x18, R2 ;  /* 0x00000018ff037819 */ /* 0x000fc80000011602 */
[----:B------:R-:W-:-:S04]  /*11820*/  LOP3.LUT R0, R0, R3, RZ, 0xfc, !PT ;  /* 0x0000000300007212 */ /* 0x000fc800078efcff */
[----:B------:R-:W-:-:S07]  /*11830*/  PRMT R8, R0, 0x7610, R8 ;  /* 0x0000761000087816 */ /* 0x000fce0000000008 */
.L_x_404:
[----:B------:R-:W-:Y:S05]  /*11840*/  BSYNC B0 ;  /* 0x0000000000007941 */ /* 0x000fea0003800000 */
.L_x_403:
[----:B------:R-:W-:Y:S01]  /*11850*/  STG.E.U8 desc[UR36][R16.64], R8 ;  /* 0x0000000810007986 */ /* 0x000fe2000c101124 */
[----:B------:R-:W-:Y:S05]  /*11860*/  EXIT ;  /* 0x000000000000794d */ /* 0x000fea0003800000 */
.L_x_397:
        /* <DEDUP_REMOVED lines=20> */
[----:B------:R-:W-:Y:S01]  /*119b0*/  STG.E.U8 desc[UR36][R16.64], R3 ;  /* 0x0000000310007986 */ /* 0x000fe2000c101124 */
[----:B------:R-:W-:Y:S05]  /*119c0*/  EXIT ;  /* 0x000000000000794d */ /* 0x000fea0003800000 */
.L_x_380:
        /* <DEDUP_REMOVED lines=16> */
.L_x_408:
[----:B------:R-:W-:Y:S05]  /*11ad0*/  EXIT ;  /* 0x000000000000794d */ /* 0x000fea0003800000 */
.L_x_407:
[----:B------:R-:W-:-:S06]  /*11ae0*/  IMAD.U32 R3, R3, 0x10000, RZ ;  /* 0x0001000003037824 */ /* 0x000fcc00078e00ff */
[----:B------:R-:W0:Y:S02]  /*11af0*/  F2I.U64.TRUNC R2, R3 ;  /* 0x0000000300027311 */ /* 0x000e24000020d800 */
[----:B0-----:R-:W-:Y:S01]  /*11b00*/  STG.E.64 desc[UR36][R16.64], R2 ;  /* 0x0000000210007986 */ /* 0x001fe2000c101b24 */
[----:B------:R-:W-:Y:S05]  /*11b10*/  EXIT ;  /* 0x000000000000794d */ /* 0x000fea0003800000 */
.L_x_406:
[----:B------:R-:W-:-:S06]  /*11b20*/  IMAD.U32 R3, R3, 0x10000, RZ ;  /* 0x0001000003037824 */ /* 0x000fcc00078e00ff */
[----:B------:R-:W0:Y:S02]  /*11b30*/  F2I.FTZ.U32.TRUNC.NTZ R3, R3 ;  /* 0x0000000300037305 */ /* 0x000e24000021f000 */
[----:B0-----:R-:W-:Y:S01]  /*11b40*/  STG.E desc[UR36][R16.64], R3 ;  /* 0x0000000310007986 */ /* 0x001fe2000c101924 */
[----:B------:R-:W-:Y:S05]  /*11b50*/  EXIT ;  /* 0x000000000000794d */ /* 0x000fea0003800000 */
.L_x_409:
[----:B------:R-:W-:-:S00]  /*11b60*/  BRA `(.L_x_409) ;  /* 0xfffffffc00fc7947 */ /* 0x000fc0000383ffff */
[----:B------:R-:W-:-:S00]  /*11b70*/  NOP ;  /* 0x0000000000007918 */ /* 0x000fc00000000000 */
        /* <DEDUP_REMOVED lines=8> */
.L_x_5678:


//--------------------- .text._ZN2at6native27unrolled_elementwise_kernelIZZZNS0_66_GLOBAL__N__d53a5ca4_28_ActivationLeakyReluKernel_cu_9e10b42f_310426leaky_relu_backward_kernelERNS_18TensorIteratorBaseERKN3c106ScalarEENKUlvE_clEvENKUlvE2_clEvEUlNS5_8BFloat16ESB_E_St5arrayIPcLm3EELi4E23TrivialOffsetCalculatorILi2EjESG_ILi1EjENS0_6memory12LoadWithCastILi2EEENSJ_13StoreWithCastILi1EEEEEviT_T0_T2_T3_T4_T5_ --------------------------
	.section	.text._ZN2at6native27unrolled_elementwise_kernelIZZZNS0_66_GLOBAL__N__d53a5ca4_28_ActivationLeakyReluKernel_cu_9e10b42f_310426leaky_relu_backward_kernelERNS_18TensorIteratorBaseERKN3c106ScalarEENKUlvE_clEvENKUlvE2_clEvEUlNS5_8BFloat16ESB_E_St5arrayIPcLm3EELi4E23TrivialOffsetCalculatorILi2EjESG_ILi1EjENS0_6memory12LoadWithCastILi2EEENSJ_13StoreWithCastILi1EEEEEviT_T0_T2_T3_T4_T5_,"ax",@progbits
	.align	128
        .global         _ZN2at6native27unrolled_elementwise_kernelIZZZNS0_66_GLOBAL__N__d53a5ca4_28_ActivationLeakyReluKernel_cu_9e10b42f_310426leaky_relu_backward_kernelERNS_18TensorIteratorBaseERKN3c106ScalarEENKUlvE_clEvENKUlvE2_clEvEUlNS5_8BFloat16ESB_E_St5arrayIPcLm3EELi4E23TrivialOffsetCalculatorILi2EjESG_ILi1EjENS0_6memory12LoadWithCastILi2EEENSJ_13StoreWithCastILi1EEEEEviT_T0_T2_T3_T4_T5_
        .type           _ZN2at6native27unrolled_elementwise_kernelIZZZNS0_66_GLOBAL__N__d53a5ca4_28_ActivationLeakyReluKernel_cu_9e10b42f_310426leaky_relu_backward_kernelERNS_18TensorIteratorBaseERKN3c106ScalarEENKUlvE_clEvENKUlvE2_clEvEUlNS5_8BFloat16ESB_E_St5arrayIPcLm3EELi4E23TrivialOffsetCalculatorILi2EjESG_ILi1EjENS0_6memory12LoadWithCastILi2EEENSJ_13StoreWithCastILi1EEEEEviT_T0_T2_T3_T4_T5_,@function
        .size           _ZN2at6native27unrolled_elementwise_kernelIZZZNS0_66_GLOBAL__N__d53a5ca4_28_ActivationLeakyReluKernel_cu_9e10b42f_310426leaky_relu_backward_kernelERNS_18TensorIteratorBaseERKN3c106ScalarEENKUlvE_clEvENKUlvE2_clEvEUlNS5_8BFloat16ESB_E_St5arrayIPcLm3EELi4E23TrivialOffsetCalculatorILi2EjESG_ILi1EjENS0_6memory12LoadWithCastILi2EEENSJ_13StoreWithCastILi1EEEEEviT_T0_T2_T3_T4_T5_,(.L_x_5679 - _ZN2at6native27unrolled_elementwise_kernelIZZZNS0_66_GLOBAL__N__d53a5ca4_28_ActivationLeakyReluKernel_cu_9e10b42f_310426leaky_relu_backward_kernelERNS_18TensorIteratorBaseERKN3c106ScalarEENKUlvE_clEvENKUlvE2_clEvEUlNS5_8BFloat16ESB_E_St5arrayIPcLm3EELi4E23TrivialOffsetCalculatorILi2EjESG_ILi1EjENS0_6memory12LoadWithCastILi2EEENSJ_13StoreWithCastILi1EEEEEviT_T0_T2_T3_T4_T5_)
        .other          _ZN2at6native27unrolled_elementwise_kernelIZZZNS0_66_GLOBAL__N__d53a5ca4_28_ActivationLeakyReluKernel_cu_9e10b42f_310426leaky_relu_backward_kernelERNS_18TensorIteratorBaseERKN3c106ScalarEENKUlvE_clEvENKUlvE2_clEvEUlNS5_8BFloat16ESB_E_St5arrayIPcLm3EELi4E23TrivialOffsetCalculatorILi2EjESG_ILi1EjENS0_6memory12LoadWithCastILi2EEENSJ_13StoreWithCastILi1EEEEEviT_T0_T2_T3_T4_T5_,@"STO_CUDA_ENTRY STV_DEFAULT"
_ZN2at6native27unrolled_elementwise_kernelIZZZNS0_66_GLOBAL__N__d53a5ca4_28_ActivationLeakyReluKernel_cu_9e10b42f_310426leaky_relu_backward_kernelERNS_18TensorIteratorBaseERKN3c106ScalarEENKUlvE_clEvENKUlvE2_clEvEUlNS5_8BFloat16ESB_E_St5arrayIPcLm3EELi4E23TrivialOffsetCalculatorILi2EjESG_ILi1EjENS0_6memory12LoadWithCastILi2EEENSJ_13StoreWithCastILi1EEEEEviT_T0_T2_T3_T4_T5_:
.text._ZN2at6native27unrolled_elementwise_kernelIZZZNS0_66_GLOBAL__N__d53a5ca4_28_ActivationLeakyReluKernel_cu_9e10b42f_310426leaky_relu_backward_kernelERNS_18TensorIteratorBaseERKN3c106ScalarEENKUlvE_clEvENKUlvE2_clEvEUlNS5_8BFloat16ESB_E_St5arrayIPcLm3EELi4E23TrivialOffsetCalculatorILi2EjESG_ILi1EjENS0_6memory12LoadWithCastILi2EEENSJ_13StoreWithCastILi1EEEEEviT_T0_T2_T3_T4_T5_:
[----:B------:R-:W0:Y:S01]  /*0000*/  LDC R1, c[0x0][0x28] ;  /* 0x00000a00ff017b82 */ /* 0x000e220000000800 */
[----:B------:R-:W1:Y:S07]  /*0010*/  S2R R2, SR_CTAID.X ;  /* 0x0000000000027919 */ /* 0x000e6e0000002500 */
[----:B------:R-:W1:Y:S01]  /*0020*/  LDC R3, c[0x0][0x210] ;  /* 0x00008400ff037b82 */ /* 0x000e620000000800 */
[----:B------:R-:W-:Y:S01]  /*0030*/  ULDC.64 UR36, c[0x0][0x208] ;  /* 0x0000820000247ab9 */ /* 0x000fe20000000a00 */
[----:B------:R-:W-:Y:S01]  /*0040*/  BSSY B6, `(.L_x_410) ;  /* 0x0000224000067945 */ /* 0x000fe20003800000 */
[----:B------:R-:W2:Y:S01]  /*0050*/  S2R R25, SR_TID.X ;  /* 0x0000000000197919 */ /* 0x000ea20000002100 */
[----:B------:R-:W-:-:S02]  /*0060*/  PRMT R17, RZ, 0x7610, R17 ;  /* 0x00007610ff117816 */ /* 0x000fc40000000011 */
[----:B------:R-:W-:Y:S02]  /*0070*/  PRMT R18, RZ, 0x7610, R18 ;  /* 0x00007610ff127816 */ /* 0x000fe40000000012 */
[----:B------:R-:W3:Y:S01]  /*0080*/  LDC.U8 R23, c[0x0][0x244] ;  /* 0x00009100ff177b82 */ /* 0x000ee20000000000 */
[----:B------:R-:W-:-:S07]  /*0090*/  PRMT R22, RZ, 0x7610, R22 ;  /* 0x00007610ff167816 */ /* 0x000fce0000000016 */
[----:B------:R-:W4:Y:S01]  /*00a0*/  LDC.U8 R24, c[0x0][0x245] ;  /* 0x00009140ff187b82 */ /* 0x000f220000000000 */
[----:B-1----:R-:W-:-:S05]  /*00b0*/  IMAD R16, R2, -0x200, R3 ;  /* 0xfffffe0002107824 */ /* 0x002fca00078e0203 */
[----:B--2---:R-:W-:-:S13]  /*00c0*/  ISETP.GE.AND P0, PT, R25, R16, PT ;  /* 0x000000101900720c */ /* 0x004fda0003f06270 */
[----:B0--34-:R-:W-:Y:S05]  /*00d0*/  @P0 BRA `(.L_x_411) ;  /* 0x0000002000680947 */ /* 0x019fea0003800000 */
[----:B------:R-:W0:Y:S01]  /*00e0*/  LDC.64 R4, c[0x0][0x230] ;  /* 0x00008c00ff047b82 */ /* 0x000e220000000a00 */
[----:B------:R-:W-:Y:S01]  /*00f0*/  PRMT R0, R23, 0x9910, RZ ;  /* 0x0000991017007816 */ /* 0x000fe200000000ff */
[----:B------:R-:W-:Y:S01]  /*0100*/  IMAD R19, R2, 0x200, R25 ;  /* 0x0000020002137824 */ /* 0x000fe200078e0219 */
[----:B------:R-:W-:Y:S02]  /*0110*/  ULDC UR4, c[0x0][0x248] ;  /* 0x0000920000047ab9 */ /* 0x000fe40000000800 */
[----:B------:R-:W-:Y:S01]  /*0120*/  ISETP.GT.AND P0, PT, R0, 0x9, PT ;  /* 0x000000090000780c */ /* 0x000fe20003f04270 */
[----:B------:R-:W-:-:S05]  /*0130*/  IMAD R3, R19, UR4, RZ ;  /* 0x0000000413037c24 */ /* 0x000fca000f8e02ff */
[----:B0-----:R-:W-:-:S05]  /*0140*/  IADD3 R4, P1, R3, R4, RZ ;  /* 0x0000000403047210 */ /* 0x001fca0007f3e0ff */
[----:B------:R-:W-:Y:S02]  /*0150*/  IMAD.X R5, RZ, RZ, R5, P1 ;  /* 0x000000ffff057224 */ /* 0x000fe400008e0605 */
[----:B------:R-:W-:Y:S06]  /*0160*/  @P0 BRA `(.L_x_412) ;  /* 0x0000000400300947 */ /* 0x000fec0003800000 */
        /* <DEDUP_REMOVED lines=13> */
.L_x_415:
[----:B------:R-:W2:Y:S02]  /*0240*/  LDG.E.U8 R4, desc[UR36][R4.64] ;  /* 0x0000002404047981 */ /* 0x000ea4000c1e1100 */
[----:B--2---:R-:W-:-:S04]  /*0250*/  I2FP.F32.U32 R0, R4 ;  /* 0x0000000400007245 */ /* 0x004fc80000201000 */
[----:B------:R-:W-:-:S04]  /*0260*/  F2FP.BF16.F32.PACK_AB R0, RZ, R0 ;  /* 0x00000000ff00723e */ /* 0x000fc800000010ff */
[----:B------:R-:W-:Y:S01]  /*0270*/  PRMT R18, R0, 0x7610, R18 ;  /* 0x0000761000127816 */ /* 0x000fe20000000012 */
[----:B------:R-:W-:Y:S06]  /*0280*/  BRA `(.L_x_417) ;  /* 0x0000000c00c87947 */ /* 0x000fec0003800000 */
.L_x_414:
        /* <DEDUP_REMOVED lines=11> */
.L_x_419:
[----:B------:R-:W2:Y:S02]  /*0340*/  LDG.E R4, desc[UR36][R4.64] ;  /* 0x0000002404047981 */ /* 0x000ea4000c1e1900 */
[----:B--2---:R-:W-:-:S04]  /*0350*/  I2FP.F32.S32 R0, R4 ;  /* 0x0000000400007245 */ /* 0x004fc80000201400 */
[----:B------:R-:W-:-:S04]  /*0360*/  F2FP.BF16.F32.PACK_AB R0, RZ, R0 ;  /* 0x00000000ff00723e */ /* 0x000fc800000010ff */
[----:B------:R-:W-:Y:S01]  /*0370*/  PRMT R18, R0, 0x7610, R18 ;  /* 0x0000761000127816 */ /* 0x000fe20000000012 */
[----:B------:R-:W-:Y:S06]  /*0380*/  BRA `(.L_x_417) ;  /* 0x0000000c00887947 */ /* 0x000fec0003800000 */
.L_x_418:
[----:B------:R-:W2:Y:S02]  /*0390*/  LDG.E.U16 R4, desc[UR36][R4.64] ;  /* 0x0000002404047981 */ /* 0x000ea4000c1e1500 */
[----:B--2---:R-:W0:Y:S02]  /*03a0*/  I2F.S16 R0, R4 ;  /* 0x0000000400007306 */ /* 0x004e240000101400 */
[----:B0-----:R-:W-:-:S04]  /*03b0*/  F2FP.BF16.F32.PACK_AB R0, RZ, R0 ;  /* 0x00000000ff00723e */ /* 0x001fc800000010ff */
[----:B------:R-:W-:Y:S01]  /*03c0*/  PRMT R18, R0, 0x7610, R18 ;  /* 0x0000761000127816 */ /* 0x000fe20000000012 */
[----:B------:R-:W-:Y:S06]  /*03d0*/  BRA `(.L_x_417) ;  /* 0x0000000c00747947 */ /* 0x000fec0003800000 */
.L_x_413:
        /* <DEDUP_REMOVED lines=9> */
.L_x_421:
[----:B------:R-:W2:Y:S02]  /*0470*/  LDG.E.U16 R0, desc[UR36][R4.64] ;  /* 0x0000002404007981 */ /* 0x000ea4000c1e1500 */
[----:B--2---:R-:W-:-:S05]  /*0480*/  HADD2.F32 R0, -RZ, R0.H0_H0 ;  /* 0x20000000ff007230 */ /* 0x004fca0000004100 */
[----:B------:R-:W-:-:S04]  /*0490*/  F2FP.BF16.F32.PACK_AB R0, RZ, R0 ;  /* 0x00000000ff00723e */ /* 0x000fc800000010ff */
[----:B------:R-:W-:Y:S01]  /*04a0*/  PRMT R18, R0, 0x7610, R18 ;  /* 0x0000761000127816 */ /* 0x000fe20000000012 */
[----:B------:R-:W-:Y:S06]  /*04b0*/  BRA `(.L_x_417) ;  /* 0x0000000c003c7947 */ /* 0x000fec0003800000 */
.L_x_420:
        /* <DEDUP_REMOVED lines=9> */
.L_x_423:
[----:B------:R-:W2:Y:S02]  /*0550*/  LDG.E.U16 R4, desc[UR36][R4.64] ;  /* 0x0000002404047981 */ /* 0x000ea4000c1e1500 */
[----:B--2---:R-:W-:-:S05]  /*0560*/  HADD2.F32 R0, -RZ, R4.H0_H0 ;  /* 0x20000004ff007230 */ /* 0x004fca0000004100 */
[----:B------:R-:W-:-:S04]  /*0570*/  F2FP.BF16.F32.PACK_AB R0, RZ, R0 ;  /* 0x00000000ff00723e */ /* 0x000fc800000010ff */
[----:B------:R-:W-:Y:S01]  /*0580*/  PRMT R18, R0, 0x7610, R18 ;  /* 0x0000761000127816 */ /* 0x000fe20000000012 */
[----:B------:R-:W-:Y:S06]  /*0590*/  BRA `(.L_x_417) ;  /* 0x0000000c00047947 */ /* 0x000fec0003800000 */
.L_x_422:
        /* <DEDUP_REMOVED lines=9> */
.L_x_412:
        /* <DEDUP_REMOVED lines=14> */
.L_x_426:
        /* <DEDUP_REMOVED lines=9> */
.L_x_425:
        /* <DEDUP_REMOVED lines=28> */
.L_x_428:
[----:B------:R-:W2:Y:S02]  /*0960*/  LDG.E.U8 R4, desc[UR36][R4.64] ;  /* 0x0000002404047981 */ /* 0x000ea4000c1e1100 */
[----:B--2---:R-:W-:-:S05]  /*0970*/  IMAD.SHL.U32 R0, R4, 0x2000000, RZ ;  /* 0x0200000004007824 */ /* 0x004fca00078e00ff */
[----:B------:R-:W-:-:S13]  /*0980*/  ISETP.GE.U32.AND P0, PT, R0, 0x8000000, PT ;  /* 0x080000000000780c */ /* 0x000fda0003f06070 */
[C---:B------:R-:W-:Y:S02]  /*0990*/  @!P0 IMAD.SHL.U32 R0, R4.reuse, 0x100, RZ ;  /* 0x0000010004008824 */ /* 0x040fe400078e00ff */
[----:B------:R-:W-:-:S03]  /*09a0*/  @P0 IMAD.SHL.U32 R3, R4, 0x200000, RZ ;  /* 0x0020000004030824 */ /* 0x000fc600078e00ff */
[----:B------:R-:W-:Y:S02]  /*09b0*/  @!P0 LOP3.LUT R0, R0, 0x7f00, RZ, 0xc0, !PT ;  /* 0x00007f0000008812 */ /* 0x000fe400078ec0ff */
[----:B------:R-:W-:Y:S02]  /*09c0*/  @P0 LOP3.LUT R3, R3, 0x70000000, RZ, 0xfc, !PT ;  /* 0x7000000003030812 */ /* 0x000fe400078efcff */
[----:B------:R-:W-:-:S03]  /*09d0*/  @!P0 LOP3.LUT R0, R0, 0x3f000000, RZ, 0xfc, !PT ;  /* 0x3f00000000008812 */ /* 0x000fc600078efcff */
[----:B------:R-:W-:Y:S02]  /*09e0*/  @P0 FMUL.FTZ R3, R3, 1.9259299443872358531e-34 ;  /* 0x0780000003030820 */ /* 0x000fe40000410000 */
[----:B------:R-:W-:Y:S01]  /*09f0*/  @!P0 FADD.FTZ R3, R0, -0.5 ;  /* 0xbf00000000038421 */ /* 0x000fe20000010000 */
[----:B------:R-:W-:-:S05]  /*0a00*/  IMAD.SHL.U32 R0, R4, 0x1000000, RZ ;  /* 0x0100000004007824 */ /* 0x000fca00078e00ff */
[----:B------:R-:W-:-:S04]  /*0a10*/  LOP3.LUT R0, R3, 0x80000000, R0, 0xf8, !PT ;  /* 0x8000000003007812 */ /* 0x000fc800078ef800 */
[----:B------:R-:W-:-:S04]  /*0a20*/  F2FP.BF16.F32.PACK_AB R0, RZ, R0 ;  /* 0x00000000ff00723e */ /* 0x000fc800000010ff */
[----:B------:R-:W-:Y:S01]  /*0a30*/  PRMT R18, R0, 0x7610, R18 ;  /* 0x0000761000127816 */ /* 0x000fe20000000012 */
[----:B------:R-:W-:Y:S06]  /*0a40*/  BRA `(.L_x_417) ;  /* 0x0000000400d87947 */ /* 0x000fec0003800000 */
.L_x_427:
[----:B------:R0:W5:Y:S01]  /*0a50*/  LDG.E.U16 R18, desc[UR36][R4.64] ;  /* 0x0000002404127981 */ /* 0x000162000c1e1500 */
[----:B------:R-:W-:Y:S05]  /*0a60*/  BRA `(.L_x_417) ;  /* 0x0000000400d07947 */ /* 0x000fea0003800000 */
.L_x_424:
        /* <DEDUP_REMOVED lines=13> */
.L_x_431:
        /* <DEDUP_REMOVED lines=21> */
.L_x_435:
[----:B------:R-:W-:Y:S05]  /*0c90*/  BSYNC B1 ;  /* 0x0000000000017941 */ /* 0x000fea0003800000 */
.L_x_434:
[----:B------:R-:W-:Y:S01]  /*0ca0*/  LEA R5, R0, 0x3b800000, 0x17 ;  /* 0x3b80000000057811 */ /* 0x000fe200078eb8ff */
[----:B------:R-:W-:-:S05]  /*0cb0*/  IMAD.SHL.U32 R0, R3, 0x100000, RZ ;  /* 0x0010000003007824 */ /* 0x000fca00078e00ff */
[----:B------:R-:W-:-:S07]  /*0cc0*/  LOP3.LUT R0, R5, R0, R6, 0xfe, !PT ;  /* 0x0000000005007212 */ /* 0x000fce00078efe06 */
.L_x_433:
[----:B------:R-:W-:Y:S05]  /*0cd0*/  BSYNC B0 ;  /* 0x0000000000007941 */ /* 0x000fea0003800000 */
.L_x_432:
[----:B------:R-:W-:-:S04]  /*0ce0*/  F2FP.BF16.F32.PACK_AB R0, RZ, R0 ;  /* 0x00000000ff00723e */ /* 0x000fc800000010ff */
[----:B------:R-:W-:Y:S01]  /*0cf0*/  PRMT R18, R0, 0x7610, R18 ;  /* 0x0000761000127816 */ /* 0x000fe20000000012 */
[----:B------:R-:W-:Y:S06]  /*0d00*/  BRA `(.L_x_417) ;  /* 0x0000000400287947 */ /* 0x000fec0003800000 */
.L_x_430:
        /* <DEDUP_REMOVED lines=21> */
.L_x_439:
[----:B------:R-:W-:Y:S05]  /*0e60*/  BSYNC B1 ;  /* 0x0000000000017941 */ /* 0x000fea0003800000 */
.L_x_438:
[----:B------:R-:W-:Y:S01]  /*0e70*/  LEA R5, R0, 0x37800000, 0x17 ;  /* 0x3780000000057811 */ /* 0x000fe200078eb8ff */
[----:B------:R-:W-:-:S05]  /*0e80*/  IMAD.SHL.U32 R0, R3, 0x200000, RZ ;  /* 0x0020000003007824 */ /* 0x000fca00078e00ff */
[----:B------:R-:W-:-:S07]  /*0e90*/  LOP3.LUT R0, R5, R0, R6, 0xfe, !PT ;  /* 0x0000000005007212 */ /* 0x000fce00078efe06 */
.L_x_437:
[----:B------:R-:W-:Y:S05]  /*0ea0*/  BSYNC B0 ;  /* 0x0000000000007941 */ /* 0x000fea0003800000 */
.L_x_436:
[----:B------:R-:W-:-:S04]  /*0eb0*/  F2FP.BF16.F32.PACK_AB R0, RZ, R0 ;  /* 0x00000000ff00723e */ /* 0x000fc800000010ff */
[----:B------:R-:W-:Y:S01]  /*0ec0*/  PRMT R18, R0, 0x7610, R18 ;  /* 0x0000761000127816 */ /* 0x000fe20000000012 */
[----:B------:R-:W-:Y:S06]  /*0ed0*/  BRA `(.L_x_417) ;  /* 0x0000000000b47947 */ /* 0x000fec0003800000 */
.L_x_429:
        /* <DEDUP_REMOVED lines=14> */
.L_x_443:
[----:B------:R-:W-:Y:S05]  /*0fc0*/  BSYNC B0 ;  /* 0x0000000000007941 */ /* 0x000fea0003800000 */
.L_x_442:
[----:B------:R-:W-:-:S04]  /*0fd0*/  F2FP.BF16.F32.PACK_AB R0, RZ, R0 ;  /* 0x00000000ff00723e */ /* 0x000fc800000010ff */
[----:B------:R-:W-:Y:S01]  /*0fe0*/  PRMT R18, R0, 0x7610, R18 ;  /* 0x0000761000127816 */ /* 0x000fe20000000012 */
[----:B------:R-:W-:Y:S06]  /*0ff0*/  BRA `(.L_x_417) ;  /* 0x00000000006c7947 */ /* 0x000fec0003800000 */
.L_x_416:
        /* <DEDUP_REMOVED lines=16> */
.L_x_444:
[----:B------:R-:W-:Y:S01]  /*1100*/  PRMT R18, RZ, 0x7610, R18 ;  /* 0x00007610ff127816 */ /* 0x000fe20000000012 */
[----:B------:R-:W-:Y:S06]  /*1110*/  BRA `(.L_x_417) ;  /* 0x0000000000247947 */ /* 0x000fec0003800000 */
.L_x_441:
[----:B------:R-:W2:Y:S02]  /*1120*/  LDG.E.64 R4, desc[UR36][R4.64] ;  /* 0x0000002404047981 */ /* 0x000ea4000c1e1b00 */
[----:B--2---:R-:W0:Y:S02]  /*1130*/  I2F.U64 R0, R4 ;  /* 0x0000000400007312 */ /* 0x004e240000301000 */
[----:B0-----:R-:W-:-:S04]  /*1140*/  F2FP.BF16.F32.PACK_AB R0, RZ, R0 ;  /* 0x00000000ff00723e */ /* 0x001fc800000010ff */
[----:B------:R-:W-:Y:S01]  /*1150*/  PRMT R18, R0, 0x7610, R18 ;  /* 0x0000761000127816 */ /* 0x000fe20000000012 */
[----:B------:R-:W-:Y:S06]  /*1160*/  BRA `(.L_x_417) ;  /* 0x0000000000107947 */ /* 0x000fec0003800000 */
.L_x_440:
[----:B------:R-:W2:Y:S02]  /*1170*/  LDG.E R4, desc[UR36][R4.64] ;  /* 0x0000002404047981 */ /* 0x000ea4000c1e1900 */
[----:B--2---:R-:W-:-:S04]  /*1180*/  I2FP.F32.U32 R0, R4 ;  /* 0x0000000400007245 */ /* 0x004fc80000201000 */
[----:B------:R-:W-:-:S04]  /*1190*/  F2FP.BF16.F32.PACK_AB R0, RZ, R0 ;  /* 0x00000000ff00723e */ /* 0x000fc800000010ff */
[----:B------:R-:W-:-:S07]  /*11a0*/  PRMT R18, R0, 0x7610, R18 ;  /* 0x0000761000127816 */ /* 0x000fce0000000012 */
.L_x_417:
[----:B0-----:R-:W0:Y:S01]  /*11b0*/  LDC.64 R4, c[0x0][0x238] ;  /* 0x00008e00ff047b82 */ /* 0x001e220000000a00 */
[----:B------:R-:W-:Y:S01]  /*11c0*/  PRMT R0, R24, 0x9910, RZ ;  /* 0x0000991018007816 */ /* 0x000fe200000000ff */
[----:B------:R-:W-:Y:S02]  /*11d0*/  ULDC UR4, c[0x0][0x24c] ;  /* 0x0000930000047ab9 */ /* 0x000fe40000000800 */
[----:B------:R-:W-:Y:S01]  /*11e0*/  IMAD R19, R19, UR4, RZ ;  /* 0x0000000413137c24 */ /* 0x000fe2000f8e02ff */
[----:B------:R-:W-:-:S04]  /*11f0*/  ISETP.GT.AND P0, PT, R0, 0x9, PT ;  /* 0x000000090000780c */ /* 0x000fc80003f04270 */
[----:B0-----:R-:W-:-:S05]  /*1200*/  IADD3 R4, P1, R19, R4, RZ ;  /* 0x0000000413047210 */ /* 0x001fca0007f3e0ff */
[----:B------:R-:W-:-:S04]  /*1210*/  IMAD.X R5, RZ, RZ, R5, P1 ;  /* 0x000000ffff057224 */ /* 0x000fc800008e0605 */
        /* <DEDUP_REMOVED lines=14> */
.L_x_448:
[----:B------:R-:W2:Y:S02]  /*1300*/  LDG.E.U8 R4, desc[UR36][R4.64] ;  /* 0x0000002404047981 */ /* 0x000ea4000c1e1100 */
[----:B--2---:R-:W-:-:S04]  /*1310*/  I2FP.F32.U32 R0, R4 ;  /* 0x0000000400007245 */ /* 0x004fc80000201000 */
[----:B------:R-:W-:-:S04]  /*1320*/  F2FP.BF16.F32.PACK_AB R0, RZ, R0 ;  /* 0x00000000ff00723e */ /* 0x000fc800000010ff */
[----:B------:R-:W-:Y:S01]  /*1330*/  PRMT R22, R0, 0x7610, R22 ;  /* 0x0000761000167816 */ /* 0x000fe20000000016 */
[----:B------:R-:W-:Y:S06]  /*1340*/  BRA `(.L_x_450) ;  /* 0x0000000c00c87947 */ /* 0x000fec0003800000 */
.L_x_447:
        /* <DEDUP_REMOVED lines=11> */
.L_x_452:
[----:B------:R-:W2:Y:S02]  /*1400*/  LDG.E R4, desc[UR36][R4.64] ;  /* 0x0000002404047981 */ /* 0x000ea4000c1e1900 */
[----:B--2---:R-:W-:-:S04]  /*1410*/  I2FP.F32.S32 R0, R4 ;  /* 0x0000000400007245 */ /* 0x004fc80000201400 */
[----:B------:R-:W-:-:S04]  /*1420*/  F2FP.BF16.F32.PACK_AB R0, RZ, R0 ;  /* 0x00000000ff00723e */ /* 0x000fc800000010ff */
[----:B------:R-:W-:Y:S01]  /*1430*/  PRMT R22, R0, 0x7610, R22 ;  /* 0x0000761000167816 */ /* 0x000fe20000000016 */
[----:B------:R-:W-:Y:S06]  /*1440*/  BRA `(.L_x_450) ;  /* 0x0000000c00887947 */ /* 0x000fec0003800000 */
.L_x_451:
[----:B------:R-:W2:Y:S02]  /*1450*/  LDG.E.U16 R4, desc[UR36][R4.64] ;  /* 0x0000002404047981 */ /* 0x000ea4000c1e1500 */
[----:B--2---:R-:W0:Y:S02]  /*1460*/  I2F.S16 R0, R4 ;  /* 0x0000000400007306 */ /* 0x004e240000101400 */
[----:B0-----:R-:W-:-:S04]  /*1470*/  F2FP.BF16.F32.PACK_AB R0, RZ, R0 ;  /* 0x00000000ff00723e */ /* 0x001fc800000010ff */
[----:B------:R-:W-:Y:S01]  /*1480*/  PRMT R22, R0, 0x7610, R22 ;  /* 0x0000761000167816 */ /* 0x000fe20000000016 */
[----:B------:R-:W-:Y:S06]  /*1490*/  BRA `(.L_x_450) ;  /* 0x0000000c00747947 */ /* 0x000fec0003800000 */
.L_x_446:
        /* <DEDUP_REMOVED lines=9> */
.L_x_454:
[----:B------:R-:W2:Y:S02]  /*1530*/  LDG.E.U16 R0, desc[UR36][R4.64] ;  /* 0x0000002404007981 */ /* 0x000ea4000c1e1500 */
[----:B--2---:R-:W-:-:S05]  /*1540*/  HADD2.F32 R0, -RZ, R0.H0_H0 ;  /* 0x20000000ff007230 */ /* 0x004fca0000004100 */
[----:B------:R-:W-:-:S04]  /*1550*/  F2FP.BF16.F32.PACK_AB R0, RZ, R0 ;  /* 0x00000000ff00723e */ /* 0x000fc800000010ff */
[----:B------:R-:W-:Y:S01]  /*1560*/  PRMT R22, R0, 0x7610, R22 ;  /* 0x0000761000167816 */ /* 0x000fe20000000016 */
[----:B------:R-:W-:Y:S06]  /*1570*/  BRA `(.L_x_450) ;  /* 0x0000000c003c7947 */ /* 0x000fec0003800000 */
.L_x_453:
        /* <DEDUP_REMOVED lines=9> */
.L_x_456:
[----:B------:R-:W2:Y:S02]  /*1610*/  LDG.E.U16 R4, desc[UR36][R4.64] ;  /* 0x0000002404047981 */ /* 0x000ea4000c1e1500 */
[----:B--2---:R-:W-:-:S05]  /*1620*/  HADD2.F32 R0, -RZ, R4.H0_H0 ;  /* 0x20000004ff007230 */ /* 0x004fca0000004100 */
[----:B------:R-:W-:-:S04]  /*1630*/  F2FP.BF16.F32.PACK_AB R0, RZ, R0 ;  /* 0x00000000ff00723e */ /* 0x000fc800000010ff */
[----:B------:R-:W-:Y:S01]  /*1640*/  PRMT R22, R0, 0x7610, R22 ;  /* 0x0000761000167816 */ /* 0x000fe20000000016 */
[----:B------:R-:W-:Y:S06]  /*1650*/  BRA `(.L_x_450) ;  /* 0x0000000c00047947 */ /* 0x000fec0003800000 */
.L_x_455:
        /* <DEDUP_REMOVED lines=9> */
.L_x_445:
        /* <DEDUP_REMOVED lines=14> */
.L_x_459:
        /* <DEDUP_REMOVED lines=9> */
.L_x_458:
        /* <DEDUP_REMOVED lines=28> */
.L_x_461:
        /* <DEDUP_REMOVED lines=15> */
.L_x_460:
[----:B------:R0:W5:Y:S01]  /*1b10*/  LDG.E.U16 R22, desc[UR36][R4.64] ;  /* 0x0000002404167981 */ /* 0x000162000c1e1500 */
[----:B------:R-:W-:Y:S05]  /*1b20*/  BRA `(.L_x_450) ;  /* 0x0000000400d07947 */ /* 0x000fea0003800000 */
.L_x_457:
        /* <DEDUP_REMOVED lines=13> */
.L_x_464:
        /* <DEDUP_REMOVED lines=21> */
.L_x_468:
[----:B------:R-:W-:Y:S05]  /*1d50*/  BSYNC B1 ;  /* 0x0000000000017941 */ /* 0x000fea0003800000 */
.L_x_467:
[----:B------:R-:W-:Y:S01]  /*1d60*/  LEA R5, R0, 0x3b800000, 0x17 ;  /* 0x3b80000000057811 */ /* 0x000fe200078eb8ff */
[----:B------:R-:W-:-:S05]  /*1d70*/  IMAD.SHL.U32 R0, R3, 0x100000, RZ ;  /* 0x0010000003007824 */ /* 0x000fca00078e00ff */
[----:B------:R-:W-:-:S07]  /*1d80*/  LOP3.LUT R0, R5, R0, R6, 0xfe, !PT ;  /* 0x0000000005007212 */ /* 0x000fce00078efe06 */
.L_x_466:
[----:B------:R-:W-:Y:S05]  /*1d90*/  BSYNC B0 ;  /* 0x0000000000007941 */ /* 0x000fea0003800000 */
.L_x_465:
[----:B------:R-:W-:-:S04]  /*1da0*/  F2FP.BF16.F32.PACK_AB R0, RZ, R0 ;  /* 0x00000000ff00723e */ /* 0x000fc800000010ff */
[----:B------:R-:W-:Y:S01]  /*1db0*/  PRMT R22, R0, 0x7610, R22 ;  /* 0x0000761000167816 */ /* 0x000fe20000000016 */
[----:B------:R-:W-:Y:S06]  /*1dc0*/  BRA `(.L_x_450) ;  /* 0x0000000400287947 */ /* 0x000fec0003800000 */
.L_x_463:
        /* <DEDUP_REMOVED lines=21> */
.L_x_472:
[----:B------:R-:W-:Y:S05]  /*1f20*/  BSYNC B1 ;  /* 0x0000000000017941 */ /* 0x000fea0003800000 */
.L_x_471:
[----:B------:R-:W-:Y:S01]  /*1f30*/  LEA R5, R0, 0x37800000, 0x17 ;  /* 0x3780000000057811 */ /* 0x000fe200078eb8ff */
[----:B------:R-:W-:-:S05]  /*1f40*/  IMAD.SHL.U32 R0, R3, 0x200000, RZ ;  /* 0x0020000003007824 */ /* 0x000fca00078e00ff */
[----:B------:R-:W-:-:S07]  /*1f50*/  LOP3.LUT R0, R5, R0, R6, 0xfe, !PT ;  /* 0x0000000005007212 */ /* 0x000fce00078efe06 */
.L_x_470:
[----:B------:R-:W-:Y:S05]  /*1f60*/  BSYNC B0 ;  /* 0x0000000000007941 */ /* 0x000fea0003800000 */
.L_x_469:
[----:B------:R-:W-:-:S04]  /*1f70*/  F2FP.BF16.F32.PACK_AB R0, RZ, R0 ;  /* 0x00000000ff00723e */ /* 0x000fc800000010ff */
[----:B------:R-:W-:Y:S01]  /*1f80*/  PRMT R22, R0, 0x7610, R22 ;  /* 0x0000761000167816 */ /* 0x000fe20000000016 */
[----:B------:R-:W-:Y:S06]  /*1f90*/  BRA `(.L_x_450) ;  /* 0x0000000000b47947 */ /* 0x000fec0003800000 */
.L_x_462:
        /* <DEDUP_REMOVED lines=14> */
.L_x_476:
[----:B------:R-:W-:Y:S05]  /*2080*/  BSYNC B0 ;  /* 0x0000000000007941 */ /* 0x000fea0003800000 */
.L_x_475:
[----:B------:R-:W-:-:S04]  /*2090*/  F2FP.BF16.F32.PACK_AB R0, RZ, R0 ;  /* 0x00000000ff00723e */ /* 0x000fc800000010ff */
[----:B------:R-:W-:Y:S01]  /*20a0*/  PRMT R22, R0, 0x7610, R22 ;  /* 0x0000761000167816 */ /* 0x000fe20000000016 */
[----:B------:R-:W-:Y:S06]  /*20b0*/  BRA `(.L_x_450) ;  /* 0x00000000006c7947 */ /* 0x000fec0003800000 */
.L_x_449:
        /* <DEDUP_REMOVED lines=16> */
.L_x_477:
[----:B------:R-:W-:Y:S01]  /*21c0*/  PRMT R22, RZ, 0x7610, R22 ;  /* 0x00007610ff167816 */ /* 0x000fe20000000016 */
[----:B------:R-:W-:Y:S06]  /*21d0*/  BRA `(.L_x_450) ;  /* 0x0000000000247947 */ /* 0x000fec0003800000 */
.L_x_474:
[----:B------:R-:W2:Y:S02]  /*21e0*/  LDG.E.64 R4, desc[UR36][R4.64] ;  /* 0x0000002404047981 */ /* 0x000ea4000c1e1b00 */
[----:B--2---:R-:W0:Y:S02]  /*21f0*/  I2F.U64 R0, R4 ;  /* 0x0000000400007312 */ /* 0x004e240000301000 */
[----:B0-----:R-:W-:-:S04]  /*2200*/  F2FP.BF16.F32.PACK_AB R0, RZ, R0 ;  /* 0x00000000ff00723e */ /* 0x001fc800000010ff */
[----:B------:R-:W-:Y:S01]  /*2210*/  PRMT R22, R0, 0x7610, R22 ;  /* 0x0000761000167816 */ /* 0x000fe20000000016 */
[----:B------:R-:W-:Y:S06]  /*2220*/  BRA `(.L_x_450) ;  /* 0x0000000000107947 */ /* 0x000fec0003800000 */
.L_x_473:
[----:B------:R-:W2:Y:S02]  /*2230*/  LDG.E R4, desc[UR36][R4.64] ;  /* 0x0000002404047981 */ /* 0x000ea4000c1e1900 */
[----:B--2---:R-:W-:-:S04]  /*2240*/  I2FP.F32.U32 R0, R4 ;  /* 0x0000000400007245 */ /* 0x004fc80000201000 */
[----:B------:R-:W-:-:S04]  /*2250*/  F2FP.BF16.F32.PACK_AB R0, RZ, R0 ;  /* 0x00000000ff00723e */ /* 0x000fc800000010ff */
[----:B------:R-:W-:-:S07]  /*2260*/  PRMT R22, R0, 0x7610, R22 ;  /* 0x0000761000167816 */ /* 0x000fce0000000016 */
.L_x_450:
[----:B------:R-:W-:-:S07]  /*2270*/  VIADD R25, R25, 0x80 ;  /* 0x0000008019197836 */ /* 0x000fce0000000000 */
.L_x_411:
[----:B------:R-:W-:Y:S05]  /*2280*/  BSYNC B6 ;  /* 0x0000000000067941 */ /* 0x000fea0003800000 */
.L_x_410:
[----:B------:R-:W-:Y:S01]  /*2290*/  ISETP.GE.AND P0, PT, R25, R16, PT ;  /* 0x000000101900720c */ /* 0x000fe20003f06270 */
[----:B------:R-:W-:Y:S01]  /*22a0*/  BSSY B6, `(.L_x_478) ;  /* 0x000021e000067945 */ /* 0x000fe20003800000 */
[----:B------:R-:W-:-:S11]  /*22b0*/  PRMT R19, RZ, 0x7610, R19 ;  /* 0x00007610ff137816 */ /* 0x000fd60000000013 */
[----:B------:R-:W-:Y:S05]  /*22c0*/  @P0 BRA `(.L_x_479) ;  /* 0x00000020006c0947 */ /* 0x000fea0003800000 */
[----:B0-----:R-:W0:Y:S01]  /*22d0*/  LDC.64 R4, c[0x0][0x230] ;  /* 0x00008c00ff047b82 */ /* 0x001e220000000a00 */
        /* <DEDUP_REMOVED lines=21> */
.L_x_483:
[----:B------:R-:W2:Y:S02]  /*2430*/  LDG.E.U8 R4, desc[UR36][R4.64] ;  /* 0x0000002404047981 */ /* 0x000ea4000c1e1100 */
[----:B--2---:R-:W-:-:S04]  /*2440*/  I2FP.F32.U32 R0, R4 ;  /* 0x0000000400007245 */ /* 0x004fc80000201000 */
[----:B------:R-:W-:-:S04]  /*2450*/  F2FP.BF16.F32.PACK_AB R0, RZ, R0 ;  /* 0x00000000ff00723e */ /* 0x000fc800000010ff */
[----:B------:R-:W-:Y:S01]  /*2460*/  PRMT R17, R0, 0x7610, R17 ;  /* 0x0000761000117816 */ /* 0x000fe20000000011 */
[----:B------:R-:W-:Y:S06]  /*2470*/  BRA `(.L_x_485) ;  /* 0x0000000c00cc7947 */ /* 0x000fec0003800000 */
.L_x_482:
        /* <DEDUP_REMOVED lines=11> */
.L_x_487:
[----:B------:R-:W2:Y:S02]  /*2530*/  LDG.E R4, desc[UR36][R4.64] ;  /* 0x0000002404047981 */ /* 0x000ea4000c1e1900 */
[----:B--2---:R-:W-:-:S04]  /*2540*/  I2FP.F32.S32 R0, R4 ;  /* 0x0000000400007245 */ /* 0x004fc80000201400 */
[----:B------:R-:W-:-:S04]  /*2550*/  F2FP.BF16.F32.PACK_AB R0, RZ, R0 ;  /* 0x00000000ff00723e */ /* 0x000fc800000010ff */
[----:B------:R-:W-:Y:S01]  /*2560*/  PRMT R17, R0, 0x7610, R17 ;  /* 0x0000761000117816 */ /* 0x000fe20000000011 */
[----:B------:R-:W-:Y:S06]  /*2570*/  BRA `(.L_x_485) ;  /* 0x0000000c008c7947 */ /* 0x000fec0003800000 */
.L_x_486:
[----:B------:R-:W2:Y:S02]  /*2580*/  LDG.E.U16 R4, desc[UR36][R4.64] ;  /* 0x0000002404047981 */ /* 0x000ea4000c1e1500 */
[----:B--2---:R-:W0:Y:S02]  /*2590*/  I2F.S16 R0, R4 ;  /* 0x0000000400007306 */ /* 0x004e240000101400 */
[----:B0-----:R-:W-:-:S04]  /*25a0*/  F2FP.BF16.F32.PACK_AB R0, RZ, R0 ;  /* 0x00000000ff00723e */ /* 0x001fc800000010ff */
[----:B------:R-:W-:Y:S01]  /*25b0*/  PRMT R17, R0, 0x7610, R17 ;  /* 0x0000761000117816 */ /* 0x000fe20000000011 */
[----:B------:R-:W-:Y:S06]  /*25c0*/  BRA `(.L_x_485) ;  /* 0x0000000c00787947 */ /* 0x000fec0003800000 */
.L_x_481:
        /* <DEDUP_REMOVED lines=9> */
.L_x_489:
[----:B------:R-:W2:Y:S02]  /*2660*/  LDG.E.U16 R0, desc[UR36][R4.64] ;  /* 0x0000002404007981 */ /* 0x000ea4000c1e1500 */
[----:B--2---:R-:W-:-:S05]  /*2670*/  HADD2.F32 R0, -RZ, R0.H0_H0 ;  /* 0x20000000ff007230 */ /* 0x004fca0000004100 */
[----:B------:R-:W-:-:S04]  /*2680*/  F2FP.BF16.F32.PACK_AB R0, RZ, R0 ;  /* 0x00000000ff00723e */ /* 0x000fc800000010ff */
[----:B------:R-:W-:Y:S01]  /*2690*/  PRMT R17, R0, 0x7610, R17 ;  /* 0x0000761000117816 */ /* 0x000fe20000000011 */
[----:B------:R-:W-:Y:S06]  /*26a0*/  BRA `(.L_x_485) ;  /* 0x0000000c00407947 */ /* 0x000fec0003800000 */
.L_x_488:
        /* <DEDUP_REMOVED lines=9> */
.L_x_491:
[----:B------:R-:W2:Y:S02]  /*2740*/  LDG.E.U16 R4, desc[UR36][R4.64] ;  /* 0x0000002404047981 */ /* 0x000ea4000c1e1500 */
[----:B--2---:R-:W-:-:S05]  /*2750*/  HADD2.F32 R0, -RZ, R4.H0_H0 ;  /* 0x20000004ff007230 */ /* 0x004fca0000004100 */
[----:B------:R-:W-:-:S04]  /*2760*/  F2FP.BF16.F32.PACK_AB R0, RZ, R0 ;  /* 0x00000000ff00723e */ /* 0x000fc800000010ff */
[----:B------:R-:W-:Y:S01]  /*2770*/  PRMT R17, R0, 0x7610, R17 ;  /* 0x0000761000117816 */ /* 0x000fe20000000011 */
[----:B------:R-:W-:Y:S06]  /*2780*/  BRA `(.L_x_485) ;  /* 0x0000000c00087947 */ /* 0x000fec0003800000 */
.L_x_490:
        /* <DEDUP_REMOVED lines=9> */
.L_x_480:
        /* <DEDUP_REMOVED lines=14> */
.L_x_494:
        /* <DEDUP_REMOVED lines=9> */
.L_x_493:
        /* <DEDUP_REMOVED lines=28> */
.L_x_496:
[----:B------:R-:W2:Y:S02]  /*2b50*/  LDG.E.U8 R4, desc[UR36][R4.64] ;  /* 0x0000002404047981 */ /* 0x000ea4000c1e1100 */
[----:B--2---:R-:W-:-:S05]  /*2b60*/  IMAD.SHL.U32 R0, R4, 0x2000000, RZ ;  /* 0x0200000004007824 */ /* 0x004fca00078e00ff */
[----:B------:R-:W-:-:S13]  /*2b70*/  ISETP.GE.U32.AND P0, PT, R0, 0x8000000, PT ;  /* 0x080000000000780c */ /* 0x000fda0003f06070 */
[C---:B------:R-:W-:Y:S02]  /*2b80*/  @P0 IMAD.SHL.U32 R3, R4.reuse, 0x200000, RZ ;  /* 0x0020000004030824 */ /* 0x040fe400078e00ff */
[----:B------:R-:W-:-:S03]  /*2b90*/  @!P0 IMAD.SHL.U32 R0, R4, 0x100, RZ ;  /* 0x0000010004008824 */ /* 0x000fc600078e00ff */
[----:B------:R-:W-:Y:S02]  /*2ba0*/  @P0 LOP3.LUT R3, R3, 0xfe00000, RZ, 0xc0, !PT ;  /* 0x0fe0000003030812 */ /* 0x000fe400078ec0ff */
        /* <DEDUP_REMOVED lines=10> */
.L_x_495:
[----:B------:R0:W5:Y:S01]  /*2c50*/  LDG.E.U16 R17, desc[UR36][R4.64] ;  /* 0x0000002404117981 */ /* 0x000162000c1e1500 */
[----:B------:R-:W-:Y:S05]  /*2c60*/  BRA `(.L_x_485) ;  /* 0x0000000400d07947 */ /* 0x000fea0003800000 */
.L_x_492:
        /* <DEDUP_REMOVED lines=13> */
.L_x_499:
        /* <DEDUP_REMOVED lines=21> */
.L_x_503:
[----:B------:R-:W-:Y:S05]  /*2e90*/  BSYNC B1 ;  /* 0x0000000000017941 */ /* 0x000fea0003800000 */
.L_x_502:
[----:B------:R-:W-:Y:S01]  /*2ea0*/  LEA R5, R0, 0x3b800000, 0x17 ;  /* 0x3b80000000057811 */ /* 0x000fe200078eb8ff */
[----:B------:R-:W-:-:S05]  /*2eb0*/  IMAD.SHL.U32 R0, R3, 0x100000, RZ ;  /* 0x0010000003007824 */ /* 0x000fca00078e00ff */
[----:B------:R-:W-:-:S07]  /*2ec0*/  LOP3.LUT R0, R5, R0, R6, 0xfe, !PT ;  /* 0x0000000005007212 */ /* 0x000fce00078efe06 */
.L_x_501:
[----:B------:R-:W-:Y:S05]  /*2ed0*/  BSYNC B0 ;  /* 0x0000000000007941 */ /* 0x000fea0003800000 */
.L_x_500:
[----:B------:R-:W-:-:S04]  /*2ee0*/  F2FP.BF16.F32.PACK_AB R0, RZ, R0 ;  /* 0x00000000ff00723e */ /* 0x000fc800000010ff */
[----:B------:R-:W-:Y:S01]  /*2ef0*/  PRMT R17, R0, 0x7610, R17 ;  /* 0x0000761000117816 */ /* 0x000fe20000000011 */
[----:B------:R-:W-:Y:S06]  /*2f00*/  BRA `(.L_x_485) ;  /* 0x0000000400287947 */ /* 0x000fec0003800000 */
.L_x_498:
        /* <DEDUP_REMOVED lines=21> */
.L_x_507:
[----:B------:R-:W-:Y:S05]  /*3060*/  BSYNC B1 ;  /* 0x0000000000017941 */ /* 0x000fea0003800000 */
.L_x_506:
[----:B------:R-:W-:Y:S01]  /*3070*/  LEA R5, R0, 0x37800000, 0x17 ;  /* 0x3780000000057811 */ /* 0x000fe200078eb8ff */
[----:B------:R-:W-:-:S05]  /*3080*/  IMAD.SHL.U32 R0, R3, 0x200000, RZ ;  /* 0x0020000003007824 */ /* 0x000fca00078e00ff */
[----:B------:R-:W-:-:S07]  /*3090*/  LOP3.LUT R0, R5, R0, R6, 0xfe, !PT ;  /* 0x0000000005007212 */ /* 0x000fce00078efe06 */
.L_x_505:
[----:B------:R-:W-:Y:S05]  /*30a0*/  BSYNC B0 ;  /* 0x0000000000007941 */ /* 0x000fea0003800000 */
.L_x_504:
[----:B------:R-:W-:-:S04]  /*30b0*/  F2FP.BF16.F32.PACK_AB R0, RZ, R0 ;  /* 0x00000000ff00723e */ /* 0x000fc800000010ff */
[----:B------:R-:W-:Y:S01]  /*30c0*/  PRMT R17, R0, 0x7610, R17 ;  /* 0x0000761000117816 */ /* 0x000fe20000000011 */
[----:B------:R-:W-:Y:S06]  /*30d0*/  BRA `(.L_x_485) ;  /* 0x0000000000b47947 */ /* 0x000fec0003800000 */
.L_x_497:
        /* <DEDUP_REMOVED lines=14> */
.L_x_511:
[----:B------:R-:W-:Y:S05]  /*31c0*/  BSYNC B0 ;  /* 0x0000000000007941 */ /* 0x000fea0003800000 */
.L_x_510:
[----:B------:R-:W-:-:S04]  /*31d0*/  F2FP.BF16.F32.PACK_AB R0, RZ, R0 ;  /* 0x00000000ff00723e */ /* 0x000fc800000010ff */
[----:B------:R-:W-:Y:S01]  /*31e0*/  PRMT R17, R0, 0x7610, R17 ;  /* 0x0000761000117816 */ /* 0x000fe20000000011 */
[----:B------:R-:W-:Y:S06]  /*31f0*/  BRA `(.L_x_485) ;  /* 0x00000000006c7947 */ /* 0x000fec0003800000 */
.L_x_484:
        /* <DEDUP_REMOVED lines=16> */
.L_x_512:
[----:B------:R-:W-:Y:S01]  /*3300*/  PRMT R17, RZ, 0x7610, R17 ;  /* 0x00007610ff117816 */ /* 0x000fe20000000011 */
[----:B------:R-:W-:Y:S06]  /*3310*/  BRA `(.L_x_485) ;  /* 0x0000000000247947 */ /* 0x000fec0003800000 */
.L_x_509:
[----:B------:R-:W2:Y:S02]  /*3320*/  LDG.E.64 R4, desc[UR36][R4.64] ;  /* 0x0000002404047981 */ /* 0x000ea4000c1e1b00 */
[----:B--2---:R-:W0:Y:S02]  /*3330*/  I2F.U64 R0, R4 ;  /* 0x0000000400007312 */ /* 0x004e240000301000 */
[----:B0-----:R-:W-:-:S04]  /*3340*/  F2FP.BF16.F32.PACK_AB R0, RZ, R0 ;  /* 0x00000000ff00723e */ /* 0x001fc800000010ff */
[----:B------:R-:W-:Y:S01]  /*3350*/  PRMT R17, R0, 0x7610, R17 ;  /* 0x0000761000117816 */ /* 0x000fe20000000011 */
[----:B------:R-:W-:Y:S06]  /*3360*/  BRA `(.L_x_485) ;  /* 0x0000000000107947 */ /* 0x000fec0003800000 */
.L_x_508:
[----:B------:R-:W2:Y:S02]  /*3370*/  LDG.E R4, desc[UR36][R4.64] ;  /* 0x0000002404047981 */ /* 0x000ea4000c1e1900 */
[----:B--2---:R-:W-:-:S04]  /*3380*/  I2FP.F32.U32 R0, R4 ;  /* 0x0000000400007245 */ /* 0x004fc80000201000 */
[----:B------:R-:W-:-:S04]  /*3390*/  F2FP.BF16.F32.PACK_AB R0, RZ, R0 ;  /* 0x00000000ff00723e */ /* 0x000fc800000010ff */
[----:B------:R-:W-:-:S07]  /*33a0*/  PRMT R17, R0, 0x7610, R17 ;  /* 0x0000761000117816 */ /* 0x000fce0000000011 */
.L_x_485:
        /* <DEDUP_REMOVED lines=21> */
.L_x_516:
[----:B------:R-:W2:Y:S02]  /*3500*/  LDG.E.U8 R4, desc[UR36][R4.64] ;  /* 0x0000002404047981 */ /* 0x000ea4000c1e1100 */
[----:B--2---:R-:W-:-:S04]  /*3510*/  I2FP.F32.U32 R0, R4 ;  /* 0x0000000400007245 */ /* 0x004fc80000201000 */
[----:B------:R-:W-:-:S04]  /*3520*/  F2FP.BF16.F32.PACK_AB R0, RZ, R0 ;  /* 0x00000000ff00723e */ /* 0x000fc800000010ff */
[----:B------:R-:W-:Y:S01]  /*3530*/  PRMT R19, R0, 0x7610, R19 ;  /* 0x0000761000137816 */ /* 0x000fe20000000013 */
[----:B------:R-:W-:Y:S06]  /*3540*/  BRA `(.L_x_518) ;  /* 0x0000000c00c87947 */ /* 0x000fec0003800000 */
.L_x_515:
        /* <DEDUP_REMOVED lines=11> */
.L_x_520:
[----:B------:R-:W2:Y:S02]  /*3600*/  LDG.E R4, desc[UR36][R4.64] ;  /* 0x0000002404047981 */ /* 0x000ea4000c1e1900 */
[----:B--2---:R-:W-:-:S04]  /*3610*/  I2FP.F32.S32 R0, R4 ;  /* 0x0000000400007245 */ /* 0x004fc80000201400 */
[----:B------:R-:W-:-:S04]  /*3620*/  F2FP.BF16.F32.PACK_AB R0, RZ, R0 ;  /* 0x00000000ff00723e */ /* 0x000fc800000010ff */
[----:B------:R-:W-:Y:S01]  /*3630*/  PRMT R19, R0, 0x7610, R19 ;  /* 0x0000761000137816 */ /* 0x000fe20000000013 */
[----:B------:R-:W-:Y:S06]  /*3640*/  BRA `(.L_x_518) ;  /* 0x0000000c00887947 */ /* 0x000fec0003800000 */
.L_x_519:
[----:B------:R-:W2:Y:S02]  /*3650*/  LDG.E.U16 R4, desc[UR36][R4.64] ;  /* 0x0000002404047981 */ /* 0x000ea4000c1e1500 */
[----:B--2---:R-:W0:Y:S02]  /*3660*/  I2F.S16 R0, R4 ;  /* 0x0000000400007306 */ /* 0x004e240000101400 */
[----:B0-----:R-:W-:-:S04]  /*3670*/  F2FP.BF16.F32.PACK_AB R0, RZ, R0 ;  /* 0x00000000ff00723e */ /* 0x001fc800000010ff */
[----:B------:R-:W-:Y:S01]  /*3680*/  PRMT R19, R0, 0x7610, R19 ;  /* 0x0000761000137816 */ /* 0x000fe20000000013 */
[----:B------:R-:W-:Y:S06]  /*3690*/  BRA `(.L_x_518) ;  /* 0x0000000c00747947 */ /* 0x000fec0003800000 */
.L_x_514:
        /* <DEDUP_REMOVED lines=9> */
.L_x_522:
[----:B------:R-:W2:Y:S02]  /*3730*/  LDG.E.U16 R0, desc[UR36][R4.64] ;  /* 0x0000002404007981 */ /* 0x000ea4000c1e1500 */
[----:B--2---:R-:W-:-:S05]  /*3740*/  HADD2.F32 R0, -RZ, R0.H0_H0 ;  /* 0x20000000ff007230 */ /* 0x004fca0000004100 */
[----:B------:R-:W-:-:S04]  /*3750*/  F2FP.BF16.F32.PACK_AB R0, RZ, R0 ;  /* 0x00000000ff00723e */ /* 0x000fc800000010ff */
[----:B------:R-:W-:Y:S01]  /*3760*/  PRMT R19, R0, 0x7610, R19 ;  /* 0x0000761000137816 */ /* 0x000fe20000000013 */
[----:B------:R-:W-:Y:S06]  /*3770*/  BRA `(.L_x_518) ;  /* 0x0000000c003c7947 */ /* 0x000fec0003800000 */
.L_x_521:
        /* <DEDUP_REMOVED lines=9> */
.L_x_524:
[----:B------:R-:W2:Y:S02]  /*3810*/  LDG.E.U16 R4, desc[UR36][R4.64] ;  /* 0x0000002404047981 */ /* 0x000ea4000c1e1500 */
[----:B--2---:R-:W-:-:S05]  /*3820*/  HADD2.F32 R0, -RZ, R4.H0_H0 ;  /* 0x20000004ff007230 */ /* 0x004fca0000004100 */
[----:B------:R-:W-:-:S04]  /*3830*/  F2FP.BF16.F32.PACK_AB R0, RZ, R0 ;  /* 0x00000000ff00723e */ /* 0x000fc800000010ff */
[----:B------:R-:W-:Y:S01]  /*3840*/  PRMT R19, R0, 0x7610, R19 ;  /* 0x0000761000137816 */ /* 0x000fe20000000013 */
[----:B------:R-:W-:Y:S06]  /*3850*/  BRA `(.L_x_518) ;  /* 0x0000000c00047947 */ /* 0x000fec0003800000 */
.L_x_523:
        /* <DEDUP_REMOVED lines=9> */
.L_x_513:
        /* <DEDUP_REMOVED lines=14> */
.L_x_527:
        /* <DEDUP_REMOVED lines=9> */
.L_x_526:
        /* <DEDUP_REMOVED lines=28> */
.L_x_529:
        /* <DEDUP_REMOVED lines=15> */
.L_x_528:
[----:B------:R0:W5:Y:S01]  /*3d10*/  LDG.E.U16 R19, desc[UR36][R4.64] ;  /* 0x0000002404137981 */ /* 0x000162000c1e1500 */
[----:B------:R-:W-:Y:S05]  /*3d20*/  BRA `(.L_x_518) ;  /* 0x0000000400d07947 */ /* 0x000fea0003800000 */
.L_x_525:
        /* <DEDUP_REMOVED lines=13> */
.L_x_532:
        /* <DEDUP_REMOVED lines=21> */
.L_x_536:
[----:B------:R-:W-:Y:S05]  /*3f50*/  BSYNC B1 ;  /* 0x0000000000017941 */ /* 0x000fea0003800000 */
.L_x_535:
[----:B------:R-:W-:Y:S01]  /*3f60*/  LEA R5, R0, 0x3b800000, 0x17 ;  /* 0x3b80000000057811 */ /* 0x000fe200078eb8ff */
[----:B------:R-:W-:-:S05]  /*3f70*/  IMAD.SHL.U32 R0, R3, 0x100000, RZ ;  /* 0x0010000003007824 */ /* 0x000fca00078e00ff */
[----:B------:R-:W-:-:S07]  /*3f80*/  LOP3.LUT R0, R5, R0, R6, 0xfe, !PT ;  /* 0x0000000005007212 */ /* 0x000fce00078efe06 */
.L_x_534:
[----:B------:R-:W-:Y:S05]  /*3f90*/  BSYNC B0 ;  /* 0x0000000000007941 */ /* 0x000fea0003800000 */
.L_x_533:
[----:B------:R-:W-:-:S04]  /*3fa0*/  F2FP.BF16.F32.PACK_AB R0, RZ, R0 ;  /* 0x00000000ff00723e */ /* 0x000fc800000010ff */
[----:B------:R-:W-:Y:S01]  /*3fb0*/  PRMT R19, R0, 0x7610, R19 ;  /* 0x0000761000137816 */ /* 0x000fe20000000013 */
[----:B------:R-:W-:Y:S06]  /*3fc0*/  BRA `(.L_x_518) ;  /* 0x0000000400287947 */ /* 0x000fec0003800000 */
.L_x_531:
        /* <DEDUP_REMOVED lines=21> */
.L_x_540:
[----:B------:R-:W-:Y:S05]  /*4120*/  BSYNC B1 ;  /* 0x0000000000017941 */ /* 0x000fea0003800000 */
.L_x_539:
[----:B------:R-:W-:Y:S01]  /*4130*/  LEA R5, R0, 0x37800000, 0x17 ;  /* 0x3780000000057811 */ /* 0x000fe200078eb8ff */
[----:B------:R-:W-:-:S05]  /*4140*/  IMAD.SHL.U32 R0, R3, 0x200000, RZ ;  /* 0x0020000003007824 */ /* 0x000fca00078e00ff */
[----:B------:R-:W-:-:S07]  /*4150*/  LOP3.LUT R0, R5, R0, R6, 0xfe, !PT ;  /* 0x0000000005007212 */ /* 0x000fce00078efe06 */
.L_x_538:
[----:B------:R-:W-:Y:S05]  /*4160*/  BSYNC B0 ;  /* 0x0000000000007941 */ /* 0x000fea0003800000 */
.L_x_537:
[----:B------:R-:W-:-:S04]  /*4170*/  F2FP.BF16.F32.PACK_AB R0, RZ, R0 ;  /* 0x00000000ff00723e */ /* 0x000fc800000010ff */
[----:B------:R-:W-:Y:S01]  /*4180*/  PRMT R19, R0, 0x7610, R19 ;  /* 0x0000761000137816 */ /* 0x000fe20000000013 */
[----:B------:R-:W-:Y:S06]  /*4190*/  BRA `(.L_x_518) ;  /* 0x0000000000b47947 */ /* 0x000fec0003800000 */
.L_x_530:
        /* <DEDUP_REMOVED lines=14> */
.L_x_544:
[----:B------:R-:W-:Y:S05]  /*4280*/  BSYNC B0 ;  /* 0x0000000000007941 */ /* 0x000fea0003800000 */
.L_x_543:
[----:B------:R-:W-:-:S04]  /*4290*/  F2FP.BF16.F32.PACK_AB R0, RZ, R0 ;  /* 0x00000000ff00723e */ /* 0x000fc800000010ff */
[----:B------:R-:W-:Y:S01]  /*42a0*/  PRMT R19, R0, 0x7610, R19 ;  /* 0x0000761000137816 */ /* 0x000fe20000000013 */
[----:B------:R-:W-:Y:S06]  /*42b0*/  BRA `(.L_x_518) ;  /* 0x00000000006c7947 */ /* 0x000fec0003800000 */
.L_x_517:
        /* <DEDUP_REMOVED lines=16> */
.L_x_545:
[----:B------:R-:W-:Y:S01]  /*43c0*/  PRMT R19, RZ, 0x7610, R19 ;  /* 0x00007610ff137816 */ /* 0x000fe20000000013 */
[----:B------:R-:W-:Y:S06]  /*43d0*/  BRA `(.L_x_518) ;  /* 0x0000000000247947 */ /* 0x000fec0003800000 */
.L_x_542:
[----:B------:R-:W2:Y:S02]  /*43e0*/  LDG.E.64 R4, desc[UR36][R4.64] ;  /* 0x0000002404047981 */ /* 0x000ea4000c1e1b00 */
[----:B--2---:R-:W0:Y:S02]  /*43f0*/  I2F.U64 R0, R4 ;  /* 0x0000000400007312 */ /* 0x004e240000301000 */
[----:B0-----:R-:W-:-:S04]  /*4400*/  F2FP.BF16.F32.PACK_AB R0, RZ, R0 ;  /* 0x00000000ff00723e */ /* 0x001fc800000010ff */
[----:B------:R-:W-:Y:S01]  /*4410*/  PRMT R19, R0, 0x7610, R19 ;  /* 0x0000761000137816 */ /* 0x000fe20000000013 */
[----:B------:R-:W-:Y:S06]  /*4420*/  BRA `(.L_x_518) ;  /* 0x0000000000107947 */ /* 0x000fec0003800000 */
.L_x_541:
[----:B------:R-:W2:Y:S02]  /*4430*/  LDG.E R4, desc[UR36][R4.64] ;  /* 0x0000002404047981 */ /* 0x000ea4000c1e1900 */
[----:B--2---:R-:W-:-:S04]  /*4440*/  I2FP.F32.U32 R0, R4 ;  /* 0x0000000400007245 */ /* 0x004fc80000201000 */
[----:B------:R-:W-:-:S04]  /*4450*/  F2FP.BF16.F32.PACK_AB R0, RZ, R0 ;  /* 0x00000000ff00723e */ /* 0x000fc800000010ff */
[----:B------:R-:W-:-:S07]  /*4460*/  PRMT R19, R0, 0x7610, R19 ;  /* 0x0000761000137816 */ /* 0x000fce0000000013 */
.L_x_518:
[----:B------:R-:W-:-:S07]  /*4470*/  VIADD R25, R25, 0x80 ;  /* 0x0000008019197836 */ /* 0x000fce0000000000 */
.L_x_479:
[----:B------:R-:W-:Y:S05]  /*4480*/  BSYNC B6 ;  /* 0x0000000000067941 */ /* 0x000fea0003800000 */
.L_x_478:
[----:B------:R-:W-:Y:S01]  /*4490*/  ISETP.GE.AND P0, PT, R25, R16, PT ;  /* 0x000000101900720c */ /* 0x000fe20003f06270 */
[----:B------:R-:W-:Y:S01]  /*44a0*/  BSSY B6, `(.L_x_546) ;  /* 0x0000220000067945 */ /* 0x000fe20003800000 */
[----:B------:R-:W-:Y:S02]  /*44b0*/  PRMT R24, RZ, 0x7610, R24 ;  /* 0x00007610ff187816 */ /* 0x000fe40000000018 */
[----:B------:R-:W-:Y:S02]  /*44c0*/  PRMT R26, RZ, 0x7610, R26 ;  /* 0x00007610ff1a7816 */ /* 0x000fe4000000001a */
[----:B------:R-:W-:-:S07]  /*44d0*/  PRMT R27, RZ, 0x7610, R27 ;  /* 0x00007610ff1b7816 */ /* 0x000fce000000001b */
        /* <DEDUP_REMOVED lines=23> */
.L_x_551:
[----:B------:R-:W2:Y:S02]  /*4650*/  LDG.E.U8 R4, desc[UR36][R4.64] ;  /* 0x0000002404047981 */ /* 0x000ea4000c1e1100 */
[----:B--2---:R-:W-:-:S04]  /*4660*/  I2FP.F32.U32 R0, R4 ;  /* 0x0000000400007245 */ /* 0x004fc80000201000 */
[----:B------:R-:W-:-:S04]  /*4670*/  F2FP.BF16.F32.PACK_AB R0, RZ, R0 ;  /* 0x00000000ff00723e */ /* 0x000fc800000010ff */
[----:B------:R-:W-:Y:S01]  /*4680*/  PRMT R26, R0, 0x7610, R26 ;  /* 0x00007610001a7816 */ /* 0x000fe2000000001a */
[----:B------:R-:W-:Y:S06]  /*4690*/  BRA `(.L_x_553) ;  /* 0x0000000c00c87947 */ /* 0x000fec0003800000 */
.L_x_550:
        /* <DEDUP_REMOVED lines=11> */
.L_x_555:
[----:B------:R-:W2:Y:S02]  /*4750*/  LDG.E R4, desc[UR36][R4.64] ;  /* 0x0000002404047981 */ /* 0x000ea4000c1e1900 */
[----:B--2---:R-:W-:-:S04]  /*4760*/  I2FP.F32.S32 R0, R4 ;  /* 0x0000000400007245 */ /* 0x004fc80000201400 */
[----:B------:R-:W-:-:S04]  /*4770*/  F2FP.BF16.F32.PACK_AB R0, RZ, R0 ;  /* 0x00000000ff00723e */ /* 0x000fc800000010ff */
[----:B------:R-:W-:Y:S01]  /*4780*/  PRMT R26, R0, 0x7610, R26 ;  /* 0x00007610001a7816 */ /* 0x000fe2000000001a */
[----:B------:R-:W-:Y:S06]  /*4790*/  BRA `(.L_x_553) ;  /* 0x0000000c00887947 */ /* 0x000fec0003800000 */
.L_x_554:
[----:B------:R-:W2:Y:S02]  /*47a0*/  LDG.E.U16 R4, desc[UR36][R4.64] ;  /* 0x0000002404047981 */ /* 0x000ea4000c1e1500 */
[----:B--2---:R-:W0:Y:S02]  /*47b0*/  I2F.S16 R0, R4 ;  /* 0x0000000400007306 */ /* 0x004e240000101400 */
[----:B0-----:R-:W-:-:S04]  /*47c0*/  F2FP.BF16.F32.PACK_AB R0, RZ, R0 ;  /* 0x00000000ff00723e */ /* 0x001fc800000010ff */
[----:B------:R-:W-:Y:S01]  /*47d0*/  PRMT R26, R0, 0x7610, R26 ;  /* 0x00007610001a7816 */ /* 0x000fe2000000001a */
[----:B------:R-:W-:Y:S06]  /*47e0*/  BRA `(.L_x_553) ;  /* 0x0000000c00747947 */ /* 0x000fec0003800000 */
.L_x_549:
        /* <DEDUP_REMOVED lines=9> */
.L_x_557:
[----:B------:R-:W2:Y:S02]  /*4880*/  LDG.E.U16 R0, desc[UR36][R4.64] ;  /* 0x0000002404007981 */ /* 0x000ea4000c1e1500 */
[----:B--2---:R-:W-:-:S05]  /*4890*/  HADD2.F32 R0, -RZ, R0.H0_H0 ;  /* 0x20000000ff007230 */ /* 0x004fca0000004100 */
[----:B------:R-:W-:-:S04]  /*48a0*/  F2FP.BF16.F32.PACK_AB R0, RZ, R0 ;  /* 0x00000000ff00723e */ /* 0x000fc800000010ff */
[----:B------:R-:W-:Y:S01]  /*48b0*/  PRMT R26, R0, 0x7610, R26 ;  /* 0x00007610001a7816 */ /* 0x000fe2000000001a */
[----:B------:R-:W-:Y:S06]  /*48c0*/  BRA `(.L_x_553) ;  /* 0x0000000c003c7947 */ /* 0x000fec0003800000 */
.L_x_556:
        /* <DEDUP_REMOVED lines=9> */
.L_x_559:
[----:B------:R-:W2:Y:S02]  /*4960*/  LDG.E.U16 R4, desc[UR36][R4.64] ;  /* 0x0000002404047981 */ /* 0x000ea4000c1e1500 */
[----:B--2---:R-:W-:-:S05]  /*4970*/  HADD2.F32 R0, -RZ, R4.H0_H0 ;  /* 0x20000004ff007230 */ /* 0x004fca0000004100 */
[----:B------:R-:W-:-:S04]  /*4980*/  F2FP.BF16.F32.PACK_AB R0, RZ, R0 ;  /* 0x00000000ff00723e */ /* 0x000fc800000010ff */
[----:B------:R-:W-:Y:S01]  /*4990*/  PRMT R26, R0, 0x7610, R26 ;  /* 0x00007610001a7816 */ /* 0x000fe2000000001a */
[----:B------:R-:W-:Y:S06]  /*49a0*/  BRA `(.L_x_553) ;  /* 0x0000000c00047947 */ /* 0x000fec0003800000 */
.L_x_558:
        /* <DEDUP_REMOVED lines=9> */
.L_x_548:
        /* <DEDUP_REMOVED lines=14> */
.L_x_562:
        /* <DEDUP_REMOVED lines=9> */
.L_x_561:
        /* <DEDUP_REMOVED lines=28> */
.L_x_564:
        /* <DEDUP_REMOVED lines=15> */
.L_x_563:
[----:B------:R0:W5:Y:S01]  /*4e60*/  LDG.E.U16 R26, desc[UR36][R4.64] ;  /* 0x00000024041a7981 */ /* 0x000162000c1e1500 */
[----:B------:R-:W-:Y:S05]  /*4e70*/  BRA `(.L_x_553) ;  /* 0x0000000400d07947 */ /* 0x000fea0003800000 */
.L_x_560:
        /* <DEDUP_REMOVED lines=13> */
.L_x_567:
        /* <DEDUP_REMOVED lines=21> */
.L_x_571:
[----:B------:R-:W-:Y:S05]  /*50a0*/  BSYNC B1 ;  /* 0x0000000000017941 */ /* 0x000fea0003800000 */
.L_x_570:
[----:B------:R-:W-:Y:S01]  /*50b0*/  LEA R5, R0, 0x3b800000, 0x17 ;  /* 0x3b80000000057811 */ /* 0x000fe200078eb8ff */
[----:B------:R-:W-:-:S05]  /*50c0*/  IMAD.SHL.U32 R0, R3, 0x100000, RZ ;  /* 0x0010000003007824 */ /* 0x000fca00078e00ff */
[----:B------:R-:W-:-:S07]  /*50d0*/  LOP3.LUT R0, R5, R0, R6, 0xfe, !PT ;  /* 0x0000000005007212 */ /* 0x000fce00078efe06 */
.L_x_569:
[----:B------:R-:W-:Y:S05]  /*50e0*/  BSYNC B0 ;  /* 0x0000000000007941 */ /* 0x000fea0003800000 */
.L_x_568:
[----:B------:R-:W-:-:S04]  /*50f0*/  F2FP.BF16.F32.PACK_AB R0, RZ, R0 ;  /* 0x00000000ff00723e */ /* 0x000fc800000010ff */
[----:B------:R-:W-:Y:S01]  /*5100*/  PRMT R26, R0, 0x7610, R26 ;  /* 0x00007610001a7816 */ /* 0x000fe2000000001a */
[----:B------:R-:W-:Y:S06]  /*5110*/  BRA `(.L_x_553) ;  /* 0x0000000400287947 */ /* 0x000fec0003800000 */
.L_x_566:
        /* <DEDUP_REMOVED lines=21> */
.L_x_575:
[----:B------:R-:W-:Y:S05]  /*5270*/  BSYNC B1 ;  /* 0x0000000000017941 */ /* 0x000fea0003800000 */
.L_x_574:
[----:B------:R-:W-:Y:S01]  /*5280*/  LEA R5, R0, 0x37800000, 0x17 ;  /* 0x3780000000057811 */ /* 0x000fe200078eb8ff */
[----:B------:R-:W-:-:S05]  /*5290*/  IMAD.SHL.U32 R0, R3, 0x200000, RZ ;  /* 0x0020000003007824 */ /* 0x000fca00078e00ff */
[----:B------:R-:W-:-:S07]  /*52a0*/  LOP3.LUT R0, R5, R0, R6, 0xfe, !PT ;  /* 0x0000000005007212 */ /* 0x000fce00078efe06 */
.L_x_573:
[----:B------:R-:W-:Y:S05]  /*52b0*/  BSYNC B0 ;  /* 0x0000000000007941 */ /* 0x000fea0003800000 */
.L_x_572:
[----:B------:R-:W-:-:S04]  /*52c0*/  F2FP.BF16.F32.PACK_AB R0, RZ, R0 ;  /* 0x00000000ff00723e */ /* 0x000fc800000010ff */
[----:B------:R-:W-:Y:S01]  /*52d0*/  PRMT R26, R0, 0x7610, R26 ;  /* 0x00007610001a7816 */ /* 0x000fe2000000001a */
[----:B------:R-:W-:Y:S06]  /*52e0*/  BRA `(.L_x_553) ;  /* 0x0000000000b47947 */ /* 0x000fec0003800000 */
.L_x_565:
        /* <DEDUP_REMOVED lines=14> */
.L_x_579:
[----:B------:R-:W-:Y:S05]  /*53d0*/  BSYNC B0 ;  /* 0x0000000000007941 */ /* 0x000fea0003800000 */
.L_x_578:
[----:B------:R-:W-:-:S04]  /*53e0*/  F2FP.BF16.F32.PACK_AB R0, RZ, R0 ;  /* 0x00000000ff00723e */ /* 0x000fc800000010ff */
[----:B------:R-:W-:Y:S01]  /*53f0*/  PRMT R26, R0, 0x7610, R26 ;  /* 0x00007610001a7816 */ /* 0x000fe2000000001a */
[----:B------:R-:W-:Y:S06]  /*5400*/  BRA `(.L_x_553) ;  /* 0x00000000006c7947 */ /* 0x000fec0003800000 */
.L_x_552:
        /* <DEDUP_REMOVED lines=16> */
.L_x_580:
[----:B------:R-:W-:Y:S01]  /*5510*/  PRMT R26, RZ, 0x7610, R26 ;  /* 0x00007610ff1a7816 */ /* 0x000fe2000000001a */
[----:B------:R-:W-:Y:S06]  /*5520*/  BRA `(.L_x_553) ;  /* 0x0000000000247947 */ /* 0x000fec0003800000 */
.L_x_577:
[----:B------:R-:W2:Y:S02]  /*5530*/  LDG.E.64 R4, desc[UR36][R4.64] ;  /* 0x0000002404047981 */ /* 0x000ea4000c1e1b00 */
[----:B--2---:R-:W0:Y:S02]  /*5540*/  I2F.U64 R0, R4 ;  /* 0x0000000400007312 */ /* 0x004e240000301000 */
[----:B0-----:R-:W-:-:S04]  /*5550*/  F2FP.BF16.F32.PACK_AB R0, RZ, R0 ;  /* 0x00000000ff00723e */ /* 0x001fc800000010ff */
[----:B------:R-:W-:Y:S01]  /*5560*/  PRMT R26, R0, 0x7610, R26 ;  /* 0x00007610001a7816 */ /* 0x000fe2000000001a */
[----:B------:R-:W-:Y:S06]  /*5570*/  BRA `(.L_x_553) ;  /* 0x0000000000107947 */ /* 0x000fec0003800000 */
.L_x_576:
[----:B------:R-:W2:Y:S02]  /*5580*/  LDG.E R4, desc[UR36][R4.64] ;  /* 0x0000002404047981 */ /* 0x000ea4000c1e1900 */
[----:B--2---:R-:W-:-:S04]  /*5590*/  I2FP.F32.U32 R0, R4 ;  /* 0x0000000400007245 */ /* 0x004fc80000201000 */
[----:B------:R-:W-:-:S04]  /*55a0*/  F2FP.BF16.F32.PACK_AB R0, RZ, R0 ;  /* 0x00000000ff00723e */ /* 0x000fc800000010ff */
[----:B------:R-:W-:-:S07]  /*55b0*/  PRMT R26, R0, 0x7610, R26 ;  /* 0x00007610001a7816 */ /* 0x000fce000000001a */
.L_x_553:
[----:B------:R-:W1:Y:S01]  /*55c0*/  LDC.U8 R3, c[0x0][0x245] ;  /* 0x00009140ff037b82 */ /* 0x000e620000000000 */
[----:B------:R-:W-:Y:S02]  /*55d0*/  ULDC UR4, c[0x0][0x24c] ;  /* 0x0000930000047ab9 */ /* 0x000fe40000000800 */
[----:B------:R-:W-:-:S05]  /*55e0*/  IMAD R27, R27, UR4, RZ ;  /* 0x000000041b1b7c24 */ /* 0x000fca000f8e02ff */
[----:B0-----:R-:W0:Y:S01]  /*55f0*/  LDC.64 R4, c[0x0][0x238] ;  /* 0x00008e00ff047b82 */ /* 0x001e220000000a00 */
[----:B-1----:R-:W-:-:S04]  /*5600*/  PRMT R0, R3, 0x9910, RZ ;  /* 0x0000991003007816 */ /* 0x002fc800000000ff */
[----:B------:R-:W-:Y:S02]  /*5610*/  ISETP.GT.AND P1, PT, R0, 0x9, PT ;  /* 0x000000090000780c */ /* 0x000fe40003f24270 */
[----:B0-----:R-:W-:-:S05]  /*5620*/  IADD3 R4, P0, R27, R4, RZ ;  /* 0x000000041b047210 */ /* 0x001fca0007f1e0ff */
[----:B------:R-:W-:-:S06]  /*5630*/  IMAD.X R5, RZ, RZ, R5, P0 ;  /* 0x000000ffff057224 */ /* 0x000fcc00000e0605 */
        /* <DEDUP_REMOVED lines=14> */
.L_x_584:
[----:B------:R-:W2:Y:S02]  /*5720*/  LDG.E.U8 R4, desc[UR36][R4.64] ;  /* 0x0000002404047981 */ /* 0x000ea4000c1e1100 */
[----:B--2---:R-:W-:-:S04]  /*5730*/  I2FP.F32.U32 R0, R4 ;  /* 0x0000000400007245 */ /* 0x004fc80000201000 */
[----:B------:R-:W-:-:S04]  /*5740*/  F2FP.BF16.F32.PACK_AB R0, RZ, R0 ;  /* 0x00000000ff00723e */ /* 0x000fc800000010ff */
[----:B------:R-:W-:Y:S01]  /*5750*/  PRMT R27, R0, 0x7610, R27 ;  /* 0x00007610001b7816 */ /* 0x000fe2000000001b */
[----:B------:R-:W-:Y:S06]  /*5760*/  BRA `(.L_x_586) ;  /* 0x0000000c00c87947 */ /* 0x000fec0003800000 */
.L_x_583:
        /* <DEDUP_REMOVED lines=11> */
.L_x_588:
[----:B------:R-:W2:Y:S02]  /*5820*/  LDG.E R4, desc[UR36][R4.64] ;  /* 0x0000002404047981 */ /* 0x000ea4000c1e1900 */
[----:B--2---:R-:W-:-:S04]  /*5830*/  I2FP.F32.S32 R0, R4 ;  /* 0x0000000400007245 */ /* 0x004fc80000201400 */
[----:B------:R-:W-:-:S04]  /*5840*/  F2FP.BF16.F32.PACK_AB R0, RZ, R0 ;  /* 0x00000000ff00723e */ /* 0x000fc800000010ff */
[----:B------:R-:W-:Y:S01]  /*5850*/  PRMT R27, R0, 0x7610, R27 ;  /* 0x00007610001b7816 */ /* 0x000fe2000000001b */
[----:B------:R-:W-:Y:S06]  /*5860*/  BRA `(.L_x_586) ;  /* 0x0000000c00887947 */ /* 0x000fec0003800000 */
.L_x_587:
[----:B------:R-:W2:Y:S02]  /*5870*/  LDG.E.U16 R4, desc[UR36][R4.64] ;  /* 0x0000002404047981 */ /* 0x000ea4000c1e1500 */
[----:B--2---:R-:W0:Y:S02]  /*5880*/  I2F.S16 R0, R4 ;  /* 0x0000000400007306 */ /* 0x004e240000101400 */
[----:B0-----:R-:W-:-:S04]  /*5890*/  F2FP.BF16.F32.PACK_AB R0, RZ, R0 ;  /* 0x00000000ff00723e */ /* 0x001fc800000010ff */
[----:B------:R-:W-:Y:S01]  /*58a0*/  PRMT R27, R0, 0x7610, R27 ;  /* 0x00007610001b7816 */ /* 0x000fe2000000001b */
[----:B------:R-:W-:Y:S06]  /*58b0*/  BRA `(.L_x_586) ;  /* 0x0000000c00747947 */ /* 0x000fec0003800000 */
.L_x_582:
        /* <DEDUP_REMOVED lines=9> */
.L_x_590:
[----:B------:R-:W2:Y:S02]  /*5950*/  LDG.E.U16 R0, desc[UR36][R4.64] ;  /* 0x0000002404007981 */ /* 0x000ea4000c1e1500 */
[----:B--2---:R-:W-:-:S05]  /*5960*/  HADD2.F32 R0, -RZ, R0.H0_H0 ;  /* 0x20000000ff007230 */ /* 0x004fca0000004100 */
[----:B------:R-:W-:-:S04]  /*5970*/  F2FP.BF16.F32.PACK_AB R0, RZ, R0 ;  /* 0x00000000ff00723e */ /* 0x000fc800000010ff */
[----:B------:R-:W-:Y:S01]  /*5980*/  PRMT R27, R0, 0x7610, R27 ;  /* 0x00007610001b7816 */ /* 0x000fe2000000001b */
[----:B------:R-:W-:Y:S06]  /*5990*/  BRA `(.L_x_586) ;  /* 0x0000000c003c7947 */ /* 0x000fec0003800000 */
.L_x_589:
        /* <DEDUP_REMOVED lines=9> */
.L_x_592:
[----:B------:R-:W2:Y:S02]  /*5a30*/  LDG.E.U16 R4, desc[UR36][R4.64] ;  /* 0x0000002404047981 */ /* 0x000ea4000c1e1500 */
[----:B--2---:R-:W-:-:S05]  /*5a40*/  HADD2.F32 R0, -RZ, R4.H0_H0 ;  /* 0x20000004ff007230 */ /* 0x004fca0000004100 */
[----:B------:R-:W-:-:S04]  /*5a50*/  F2FP.BF16.F32.PACK_AB R0, RZ, R0 ;  /* 0x00000000ff00723e */ /* 0x000fc800000010ff */
[----:B------:R-:W-:Y:S01]  /*5a60*/  PRMT R27, R0, 0x7610, R27 ;  /* 0x00007610001b7816 */ /* 0x000fe2000000001b */
[----:B------:R-:W-:Y:S06]  /*5a70*/  BRA `(.L_x_586) ;  /* 0x0000000c00047947 */ /* 0x000fec0003800000 */
.L_x_591:
        /* <DEDUP_REMOVED lines=9> */
.L_x_581:
        /* <DEDUP_REMOVED lines=14> */
.L_x_595:
        /* <DEDUP_REMOVED lines=9> */
.L_x_594:
        /* <DEDUP_REMOVED lines=28> */
.L_x_597:
        /* <DEDUP_REMOVED lines=15> */
.L_x_596:
[----:B------:R0:W5:Y:S01]  /*5f30*/  LDG.E.U16 R27, desc[UR36][R4.64] ;  /* 0x00000024041b7981 */ /* 0x000162000c1e1500 */
[----:B------:R-:W-:Y:S05]  /*5f40*/  BRA `(.L_x_586) ;  /* 0x0000000400d07947 */ /* 0x000fea0003800000 */
.L_x_593:
        /* <DEDUP_REMOVED lines=13> */
.L_x_600:
        /* <DEDUP_REMOVED lines=21> */
.L_x_604:
[----:B------:R-:W-:Y:S05]  /*6170*/  BSYNC B1 ;  /* 0x0000000000017941 */ /* 0x000fea0003800000 */
.L_x_603:
[----:B------:R-:W-:Y:S01]  /*6180*/  LEA R5, R0, 0x3b800000, 0x17 ;  /* 0x3b80000000057811 */ /* 0x000fe200078eb8ff */
[----:B------:R-:W-:-:S05]  /*6190*/  IMAD.SHL.U32 R0, R3, 0x100000, RZ ;  /* 0x0010000003007824 */ /* 0x000fca00078e00ff */
[----:B------:R-:W-:-:S07]  /*61a0*/  LOP3.LUT R0, R5, R0, R6, 0xfe, !PT ;  /* 0x0000000005007212 */ /* 0x000fce00078efe06 */
.L_x_602:
[----:B------:R-:W-:Y:S05]  /*61b0*/  BSYNC B0 ;  /* 0x0000000000007941 */ /* 0x000fea0003800000 */
.L_x_601:
[----:B------:R-:W-:-:S04]  /*61c0*/  F2FP.BF16.F32.PACK_AB R0, RZ, R0 ;  /* 0x00000000ff00723e */ /* 0x000fc800000010ff */
[----:B------:R-:W-:Y:S01]  /*61d0*/  PRMT R27, R0, 0x7610, R27 ;  /* 0x00007610001b7816 */ /* 0x000fe2000000001b */
[----:B------:R-:W-:Y:S06]  /*61e0*/  BRA `(.L_x_586) ;  /* 0x0000000400287947 */ /* 0x000fec0003800000 */
.L_x_599:
        /* <DEDUP_REMOVED lines=21> */
.L_x_608:
[----:B------:R-:W-:Y:S05]  /*6340*/  BSYNC B1 ;  /* 0x0000000000017941 */ /* 0x000fea0003800000 */
.L_x_607:
[----:B------:R-:W-:Y:S01]  /*6350*/  LEA R5, R0, 0x37800000, 0x17 ;  /* 0x3780000000057811 */ /* 0x000fe200078eb8ff */
[----:B------:R-:W-:-:S05]  /*6360*/  IMAD.SHL.U32 R0, R3, 0x200000, RZ ;  /* 0x0020000003007824 */ /* 0x000fca00078e00ff */
[----:B------:R-:W-:-:S07]  /*6370*/  LOP3.LUT R0, R5, R0, R6, 0xfe, !PT ;  /* 0x0000000005007212 */ /* 0x000fce00078efe06 */
.L_x_606:
[----:B------:R-:W-:Y:S05]  /*6380*/  BSYNC B0 ;  /* 0x0000000000007941 */ /* 0x000fea0003800000 */
.L_x_605:
[----:B------:R-:W-:-:S04]  /*6390*/  F2FP.BF16.F32.PACK_AB R0, RZ, R0 ;  /* 0x00000000ff00723e */ /* 0x000fc800000010ff */
[----:B------:R-:W-:Y:S01]  /*63a0*/  PRMT R27, R0, 0x7610, R27 ;  /* 0x00007610001b7816 */ /* 0x000fe2000000001b */
[----:B------:R-:W-:Y:S06]  /*63b0*/  BRA `(.L_x_586) ;  /* 0x0000000000b47947 */ /* 0x000fec0003800000 */
.L_x_598:
        /* <DEDUP_REMOVED lines=14> */
.L_x_612:
[----:B------:R-:W-:Y:S05]  /*64a0*/  BSYNC B0 ;  /* 0x0000000000007941 */ /* 0x000fea0003800000 */
.L_x_611:
[----:B------:R-:W-:-:S04]  /*64b0*/  F2FP.BF16.F32.PACK_AB R0, RZ, R0 ;  /* 0x00000000ff00723e */ /* 0x000fc800000010ff */
[----:B------:R-:W-:Y:S01]  /*64c0*/  PRMT R27, R0, 0x7610, R27 ;  /* 0x00007610001b7816 */ /* 0x000fe2000000001b */
[----:B------:R-:W-:Y:S06]  /*64d0*/  BRA `(.L_x_586) ;  /* 0x00000000006c7947 */ /* 0x000fec0003800000 */
.L_x_585:
        /* <DEDUP_REMOVED lines=16> */
.L_x_613:
[----:B------:R-:W-:Y:S01]  /*65e0*/  PRMT R27, RZ, 0x7610, R27 ;  /* 0x00007610ff1b7816 */ /* 0x000fe2000000001b */
[----:B------:R-:W-:Y:S06]  /*65f0*/  BRA `(.L_x_586) ;  /* 0x0000000000247947 */ /* 0x000fec0003800000 */
.L_x_610:
[----:B------:R-:W2:Y:S02]  /*6600*/  LDG.E.64 R4, desc[UR36][R4.64] ;  /* 0x0000002404047981 */ /* 0x000ea4000c1e1b00 */
[----:B--2---:R-:W0:Y:S02]  /*6610*/  I2F.U64 R0, R4 ;  /* 0x0000000400007312 */ /* 0x004e240000301000 */
[----:B0-----:R-:W-:-:S04]  /*6620*/  F2FP.BF16.F32.PACK_AB R0, RZ, R0 ;  /* 0x00000000ff00723e */ /* 0x001fc800000010ff */
[----:B------:R-:W-:Y:S01]  /*6630*/  PRMT R27, R0, 0x7610, R27 ;  /* 0x00007610001b7816 */ /* 0x000fe2000000001b */
[----:B------:R-:W-:Y:S06]  /*6640*/  BRA `(.L_x_586) ;  /* 0x0000000000107947 */ /* 0x000fec0003800000 */
.L_x_609:
[----:B------:R-:W2:Y:S02]  /*6650*/  LDG.E R4, desc[UR36][R4.64] ;  /* 0x0000002404047981 */ /* 0x000ea4000c1e1900 */
[----:B--2---:R-:W-:-:S04]  /*6660*/  I2FP.F32.U32 R0, R4 ;  /* 0x0000000400007245 */ /* 0x004fc80000201000 */
[----:B------:R-:W-:-:S04]  /*6670*/  F2FP.BF16.F32.PACK_AB R0, RZ, R0 ;  /* 0x00000000ff00723e */ /* 0x000fc800000010ff */
[----:B------:R-:W-:-:S07]  /*6680*/  PRMT R27, R0, 0x7610, R27 ;  /* 0x00007610001b7816 */ /* 0x000fce000000001b */
.L_x_586:
[----:B------:R-:W-:-:S07]  /*6690*/  VIADD R25, R25, 0x80 ;  /* 0x0000008019197836 */ /* 0x000fce0000000000 */
.L_x_547:
[----:B------:R-:W-:Y:S05]  /*66a0*/  BSYNC B6 ;  /* 0x0000000000067941 */ /* 0x000fea0003800000 */
.L_x_546:
        /* <DEDUP_REMOVED lines=26> */
.L_x_619:
[----:B------:R-:W2:Y:S02]  /*6850*/  LDG.E.U8 R4, desc[UR36][R4.64] ;  /* 0x0000002404047981 */ /* 0x000ea4000c1e1100 */
[----:B--2---:R-:W-:-:S04]  /*6860*/  I2FP.F32.U32 R0, R4 ;  /* 0x0000000400007245 */ /* 0x004fc80000201000 */
[----:B------:R-:W-:-:S04]  /*6870*/  F2FP.BF16.F32.PACK_AB R0, RZ, R0 ;  /* 0x00000000ff00723e */ /* 0x000fc800000010ff */
[----:B------:R-:W-:Y:S01]  /*6880*/  PRMT R24, R0, 0x7610, R24 ;  /* 0x0000761000187816 */ /* 0x000fe20000000018 */
[----:B------:R-:W-:Y:S06]  /*6890*/  BRA `(.L_x_621) ;  /* 0x0000000c00c87947 */ /* 0x000fec0003800000 */
.L_x_618:
        /* <DEDUP_REMOVED lines=11> */
.L_x_623:
[----:B------:R-:W2:Y:S02]  /*6950*/  LDG.E R4, desc[UR36][R4.64] ;  /* 0x0000002404047981 */ /* 0x000ea4000c1e1900 */
[----:B--2---:R-:W-:-:S04]  /*6960*/  I2FP.F32.S32 R0, R4 ;  /* 0x0000000400007245 */ /* 0x004fc80000201400 */
[----:B------:R-:W-:-:S04]  /*6970*/  F2FP.BF16.F32.PACK_AB R0, RZ, R0 ;  /* 0x00000000ff00723e */ /* 0x000fc800000010ff */
[----:B------:R-:W-:Y:S01]  /*6980*/  PRMT R24, R0, 0x7610, R24 ;  /* 0x0000761000187816 */ /* 0x000fe20000000018 */
[----:B------:R-:W-:Y:S06]  /*6990*/  BRA `(.L_x_621) ;  /* 0x0000000c00887947 */ /* 0x000fec0003800000 */
.L_x_622:
[----:B------:R-:W2:Y:S02]  /*69a0*/  LDG.E.U16 R4, desc[UR36][R4.64] ;  /* 0x0000002404047981 */ /* 0x000ea4000c1e1500 */
[----:B--2---:R-:W0:Y:S02]  /*69b0*/  I2F.S16 R0, R4 ;  /* 0x0000000400007306 */ /* 0x004e240000101400 */
[----:B0-----:R-:W-:-:S04]  /*69c0*/  F2FP.BF16.F32.PACK_AB R0, RZ, R0 ;  /* 0x00000000ff00723e */ /* 0x001fc800000010ff */
[----:B------:R-:W-:Y:S01]  /*69d0*/  PRMT R24, R0, 0x7610, R24 ;  /* 0x0000761000187816 */ /* 0x000fe20000000018 */
[----:B------:R-:W-:Y:S06]  /*69e0*/  BRA `(.L_x_621) ;  /* 0x0000000c00747947 */ /* 0x000fec0003800000 */
.L_x_617:
        /* <DEDUP_REMOVED lines=9> */
.L_x_625:
[----:B------:R-:W2:Y:S02]  /*6a80*/  LDG.E.U16 R0, desc[UR36][R4.64] ;  /* 0x0000002404007981 */ /* 0x000ea4000c1e1500 */
[----:B--2---:R-:W-:-:S05]  /*6a90*/  HADD2.F32 R0, -RZ, R0.H0_H0 ;  /* 0x20000000ff007230 */ /* 0x004fca0000004100 */
[----:B------:R-:W-:-:S04]  /*6aa0*/  F2FP.BF16.F32.PACK_AB R0, RZ, R0 ;  /* 0x00000000ff00723e */ /* 0x000fc800000010ff */
[----:B------:R-:W-:Y:S01]  /*6ab0*/  PRMT R24, R0, 0x7610, R24 ;  /* 0x0000761000187816 */ /* 0x000fe20000000018 */
[----:B------:R-:W-:Y:S06]  /*6ac0*/  BRA `(.L_x_621) ;  /* 0x0000000c003c7947 */ /* 0x000fec0003800000 */
.L_x_624:
        /* <DEDUP_REMOVED lines=9> */
.L_x_627:
[----:B------:R-:W2:Y:S02]  /*6b60*/  LDG.E.U16 R4, desc[UR36][R4.64] ;  /* 0x0000002404047981 */ /* 0x000ea4000c1e1500 */
[----:B--2---:R-:W-:-:S05]  /*6b70*/  HADD2.F32 R0, -RZ, R4.H0_H0 ;  /* 0x20000004ff007230 */ /* 0x004fca0000004100 */
[----:B------:R-:W-:-:S04]  /*6b80*/  F2FP.BF16.F32.PACK_AB R0, RZ, R0 ;  /* 0x00000000ff00723e */ /* 0x000fc800000010ff */
[----:B------:R-:W-:Y:S01]  /*6b90*/  PRMT R24, R0, 0x7610, R24 ;  /* 0x0000761000187816 */ /* 0x000fe20000000018 */
[----:B------:R-:W-:Y:S06]  /*6ba0*/  BRA `(.L_x_621) ;  /* 0x0000000c00047947 */ /* 0x000fec0003800000 */
.L_x_626:
        /* <DEDUP_REMOVED lines=9> */
.L_x_616:
        /* <DEDUP_REMOVED lines=14> */
.L_x_630:
        /* <DEDUP_REMOVED lines=9> */
.L_x_629:
        /* <DEDUP_REMOVED lines=28> */
.L_x_632:
        /* <DEDUP_REMOVED lines=15> */
.L_x_631:
[----:B------:R0:W5:Y:S01]  /*7060*/  LDG.E.U16 R24, desc[UR36][R4.64] ;  /* 0x0000002404187981 */ /* 0x000162000c1e1500 */
[----:B------:R-:W-:Y:S05]  /*7070*/  BRA `(.L_x_621) ;  /* 0x0000000400d07947 */ /* 0x000fea0003800000 */
.L_x_628:
        /* <DEDUP_REMOVED lines=13> */
.L_x_635:
        /* <DEDUP_REMOVED lines=21> */
.L_x_639:
[----:B------:R-:W-:Y:S05]  /*72a0*/  BSYNC B1 ;  /* 0x0000000000017941 */ /* 0x000fea0003800000 */
.L_x_638:
[----:B------:R-:W-:Y:S01]  /*72b0*/  LEA R5, R0, 0x3b800000, 0x17 ;  /* 0x3b80000000057811 */ /* 0x000fe200078eb8ff */
[----:B------:R-:W-:-:S05]  /*72c0*/  IMAD.SHL.U32 R0, R3, 0x100000, RZ ;  /* 0x0010000003007824 */ /* 0x000fca00078e00ff */
[----:B------:R-:W-:-:S07]  /*72d0*/  LOP3.LUT R0, R5, R0, R6, 0xfe, !PT ;  /* 0x0000000005007212 */ /* 0x000fce00078efe06 */
.L_x_637:
[----:B------:R-:W-:Y:S05]  /*72e0*/  BSYNC B0 ;  /* 0x0000000000007941 */ /* 0x000fea0003800000 */
.L_x_636:
[----:B------:R-:W-:-:S04]  /*72f0*/  F2FP.BF16.F32.PACK_AB R0, RZ, R0 ;  /* 0x00000000ff00723e */ /* 0x000fc800000010ff */
[----:B------:R-:W-:Y:S01]  /*7300*/  PRMT R24, R0, 0x7610, R24 ;  /* 0x0000761000187816 */ /* 0x000fe20000000018 */
[----:B------:R-:W-:Y:S06]  /*7310*/  BRA `(.L_x_621) ;  /* 0x0000000400287947 */ /* 0x000fec0003800000 */
.L_x_634:
        /* <DEDUP_REMOVED lines=21> */
.L_x_643:
[----:B------:R-:W-:Y:S05]  /*7470*/  BSYNC B1 ;  /* 0x0000000000017941 */ /* 0x000fea0003800000 */
.L_x_642:
[----:B------:R-:W-:Y:S01]  /*7480*/  LEA R5, R0, 0x37800000, 0x17 ;  /* 0x3780000000057811 */ /* 0x000fe200078eb8ff */
[----:B------:R-:W-:-:S05]  /*7490*/  IMAD.SHL.U32 R0, R3, 0x200000, RZ ;  /* 0x0020000003007824 */ /* 0x000fca00078e00ff */
[----:B------:R-:W-:-:S07]  /*74a0*/  LOP3.LUT R0, R5, R0, R6, 0xfe, !PT ;  /* 0x0000000005007212 */ /* 0x000fce00078efe06 */
.L_x_641:
[----:B------:R-:W-:Y:S05]  /*74b0*/  BSYNC B0 ;  /* 0x0000000000007941 */ /* 0x000fea0003800000 */
.L_x_640:
[----:B------:R-:W-:-:S04]  /*74c0*/  F2FP.BF16.F32.PACK_AB R0, RZ, R0 ;  /* 0x00000000ff00723e */ /* 0x000fc800000010ff */
[----:B------:R-:W-:Y:S01]  /*74d0*/  PRMT R24, R0, 0x7610, R24 ;  /* 0x0000761000187816 */ /* 0x000fe20000000018 */
[----:B------:R-:W-:Y:S06]  /*74e0*/  BRA `(.L_x_621) ;  /* 0x0000000000b47947 */ /* 0x000fec0003800000 */
.L_x_633:
        /* <DEDUP_REMOVED lines=14> */
.L_x_647:
[----:B------:R-:W-:Y:S05]  /*75d0*/  BSYNC B0 ;  /* 0x0000000000007941 */ /* 0x000fea0003800000 */
.L_x_646:
[----:B------:R-:W-:-:S04]  /*75e0*/  F2FP.BF16.F32.PACK_AB R0, RZ, R0 ;  /* 0x00000000ff00723e */ /* 0x000fc800000010ff */
[----:B------:R-:W-:Y:S01]  /*75f0*/  PRMT R24, R0, 0x7610, R24 ;  /* 0x0000761000187816 */ /* 0x000fe20000000018 */
[----:B------:R-:W-:Y:S06]  /*7600*/  BRA `(.L_x_621) ;  /* 0x00000000006c7947 */ /* 0x000fec0003800000 */
.L_x_620:
        /* <DEDUP_REMOVED lines=16> */
.L_x_648:
[----:B------:R-:W-:Y:S01]  /*7710*/  PRMT R24, RZ, 0x7610, R24 ;  /* 0x00007610ff187816 */ /* 0x000fe20000000018 */
[----:B------:R-:W-:Y:S06]  /*7720*/  BRA `(.L_x_621) ;  /* 0x0000000000247947 */ /* 0x000fec0003800000 */
.L_x_645:
[----:B------:R-:W2:Y:S02]  /*7730*/  LDG.E.64 R4, desc[UR36][R4.64] ;  /* 0x0000002404047981 */ /* 0x000ea4000c1e1b00 */
[----:B--2---:R-:W0:Y:S02]  /*7740*/  I2F.U64 R0, R4 ;  /* 0x0000000400007312 */ /* 0x004e240000301000 */
[----:B0-----:R-:W-:-:S04]  /*7750*/  F2FP.BF16.F32.PACK_AB R0, RZ, R0 ;  /* 0x00000000ff00723e */ /* 0x001fc800000010ff */
[----:B------:R-:W-:Y:S01]  /*7760*/  PRMT R24, R0, 0x7610, R24 ;  /* 0x0000761000187816 */ /* 0x000fe20000000018 */
[----:B------:R-:W-:Y:S06]  /*7770*/  BRA `(.L_x_621) ;  /* 0x0000000000107947 */ /* 0x000fec0003800000 */
.L_x_644:
[----:B------:R-:W2:Y:S02]  /*7780*/  LDG.E R4, desc[UR36][R4.64] ;  /* 0x0000002404047981 */ /* 0x000ea4000c1e1900 */
[----:B--2---:R-:W-:-:S04]  /*7790*/  I2FP.F32.U32 R0, R4 ;  /* 0x0000000400007245 */ /* 0x004fc80000201000 */
[----:B------:R-:W-:-:S04]  /*77a0*/  F2FP.BF16.F32.PACK_AB R0, RZ, R0 ;  /* 0x00000000ff00723e */ /* 0x000fc800000010ff */
[----:B------:R-:W-:-:S07]  /*77b0*/  PRMT R24, R0, 0x7610, R24 ;  /* 0x0000761000187816 */ /* 0x000fce0000000018 */
.L_x_621:
        /* <DEDUP_REMOVED lines=21> */
.L_x_652:
[----:B------:R-:W2:Y:S02]  /*7910*/  LDG.E.U8 R4, desc[UR36][R4.64] ;  /* 0x0000002404047981 */ /* 0x000ea4000c1e1100 */
[----:B--2---:R-:W-:-:S04]  /*7920*/  I2FP.F32.U32 R0, R4 ;  /* 0x0000000400007245 */ /* 0x004fc80000201000 */
[----:B------:R-:W-:Y:S01]  /*7930*/  F2FP.BF16.F32.PACK_AB R0, RZ, R0 ;  /* 0x00000000ff00723e */ /* 0x000fe200000010ff */
[----:B------:R-:W-:Y:S06]  /*7940*/  BRA `(.L_x_615) ;  /* 0x0000000c008c7947 */ /* 0x000fec0003800000 */
.L_x_651:
        /* <DEDUP_REMOVED lines=10> */
.L_x_655:
[----:B------:R-:W2:Y:S02]  /*79f0*/  LDG.E R4, desc[UR36][R4.64] ;  /* 0x0000002404047981 */ /* 0x000ea4000c1e1900 */
[----:B--2---:R-:W-:-:S04]  /*7a00*/  I2FP.F32.S32 R0, R4 ;  /* 0x0000000400007245 */ /* 0x004fc80000201400 */
[----:B------:R-:W-:Y:S01]  /*7a10*/  F2FP.BF16.F32.PACK_AB R0, RZ, R0 ;  /* 0x00000000ff00723e */ /* 0x000fe200000010ff */
[----:B------:R-:W-:Y:S06]  /*7a20*/  BRA `(.L_x_615) ;  /* 0x0000000c00547947 */ /* 0x000fec0003800000 */
.L_x_654:
[----:B------:R-:W2:Y:S02]  /*7a30*/  LDG.E.U16 R4, desc[UR36][R4.64] ;  /* 0x0000002404047981 */ /* 0x000ea4000c1e1500 */
[----:B--2---:R-:W0:Y:S02]  /*7a40*/  I2F.S16 R0, R4 ;  /* 0x0000000400007306 */ /* 0x004e240000101400 */
[----:B0-----:R-:W-:Y:S01]  /*7a50*/  F2FP.BF16.F32.PACK_AB R0, RZ, R0 ;  /* 0x00000000ff00723e */ /* 0x001fe200000010ff */
[----:B------:R-:W-:Y:S06]  /*7a60*/  BRA `(.L_x_615) ;  /* 0x0000000c00447947 */ /* 0x000fec0003800000 */
.L_x_650:
        /* <DEDUP_REMOVED lines=9> */
.L_x_657:
[----:B------:R-:W2:Y:S02]  /*7b00*/  LDG.E.U16 R0, desc[UR36][R4.64] ;  /* 0x0000002404007981 */ /* 0x000ea4000c1e1500 */
[----:B--2---:R-:W-:-:S05]  /*7b10*/  HADD2.F32 R0, -RZ, R0.H0_H0 ;  /* 0x20000000ff007230 */ /* 0x004fca0000004100 */
[----:B------:R-:W-:Y:S01]  /*7b20*/  F2FP.BF16.F32.PACK_AB R0, RZ, R0 ;  /* 0x00000000ff00723e */ /* 0x000fe200000010ff */
[----:B------:R-:W-:Y:S06]  /*7b30*/  BRA `(.L_x_615) ;  /* 0x0000000c00107947 */ /* 0x000fec0003800000 */
.L_x_656:
        /* <DEDUP_REMOVED lines=9> */
.L_x_659:
[----:B------:R-:W2:Y:S02]  /*7bd0*/  LDG.E.U16 R4, desc[UR36][R4.64] ;  /* 0x0000002404047981 */ /* 0x000ea4000c1e1500 */
[----:B--2---:R-:W-:-:S05]  /*7be0*/  HADD2.F32 R0, -RZ, R4.H0_H0 ;  /* 0x20000004ff007230 */ /* 0x004fca0000004100 */
[----:B------:R-:W-:Y:S01]  /*7bf0*/  F2FP.BF16.F32.PACK_AB R0, RZ, R0 ;  /* 0x00000000ff00723e */ /* 0x000fe200000010ff */
[----:B------:R-:W-:Y:S06]  /*7c00*/  BRA `(.L_x_615) ;  /* 0x0000000800dc7947 */ /* 0x000fec0003800000 */
.L_x_658:
        /* <DEDUP_REMOVED lines=8> */
.L_x_649:
        /* <DEDUP_REMOVED lines=13> */
.L_x_662:
        /* <DEDUP_REMOVED lines=8> */
.L_x_661:
        /* <DEDUP_REMOVED lines=28> */
.L_x_664:
        /* <DEDUP_REMOVED lines=12> */
[----:B------:R-:W-:Y:S01]  /*8060*/  F2FP.BF16.F32.PACK_AB R0, RZ, R0 ;  /* 0x00000000ff00723e */ /* 0x000fe200000010ff */
[----:B------:R-:W-:Y:S06]  /*8070*/  BRA `(.L_x_615) ;  /* 0x0000000400c07947 */ /* 0x000fec0003800000 */
.L_x_663:
[----:B------:R1:W5:Y:S01]  /*8080*/  LDG.E.U16 R0, desc[UR36][R4.64] ;  /* 0x0000002404007981 */ /* 0x000362000c1e1500 */
[----:B------:R-:W-:Y:S05]  /*8090*/  BRA `(.L_x_615) ;  /* 0x0000000400b87947 */ /* 0x000fea0003800000 */
.L_x_660:
        /* <DEDUP_REMOVED lines=12> */
.L_x_667:
        /* <DEDUP_REMOVED lines=21> */
.L_x_671:
[----:B------:R-:W-:Y:S05]  /*82b0*/  BSYNC B1 ;  /* 0x0000000000017941 */ /* 0x000fea0003800000 */
.L_x_670:
[----:B------:R-:W-:Y:S01]  /*82c0*/  LEA R5, R0, 0x3b800000, 0x17 ;  /* 0x3b80000000057811 */ /* 0x000fe200078eb8ff */
[----:B------:R-:W-:-:S05]  /*82d0*/  IMAD.SHL.U32 R0, R3, 0x100000, RZ ;  /* 0x0010000003007824 */ /* 0x000fca00078e00ff */
[----:B------:R-:W-:-:S07]  /*82e0*/  LOP3.LUT R0, R5, R0, R6, 0xfe, !PT ;  /* 0x0000000005007212 */ /* 0x000fce00078efe06 */
.L_x_669:
[----:B------:R-:W-:Y:S05]  /*82f0*/  BSYNC B0 ;  /* 0x0000000000007941 */ /* 0x000fea0003800000 */
.L_x_668:
[----:B------:R-:W-:Y:S01]  /*8300*/  F2FP.BF16.F32.PACK_AB R0, RZ, R0 ;  /* 0x00000000ff00723e */ /* 0x000fe200000010ff */
[----:B------:R-:W-:Y:S06]  /*8310*/  BRA `(.L_x_615) ;  /* 0x0000000400187947 */ /* 0x000fec0003800000 */
.L_x_666:
        /* <DEDUP_REMOVED lines=21> */
.L_x_675:
[----:B------:R-:W-:Y:S05]  /*8470*/  BSYNC B1 ;  /* 0x0000000000017941 */ /* 0x000fea0003800000 */
.L_x_674:
[----:B------:R-:W-:Y:S01]  /*8480*/  LEA R5, R0, 0x37800000, 0x17 ;  /* 0x3780000000057811 */ /* 0x000fe200078eb8ff */
[----:B------:R-:W-:-:S05]  /*8490*/  IMAD.SHL.U32 R0, R3, 0x200000, RZ ;  /* 0x0020000003007824 */ /* 0x000fca00078e00ff */
[----:B------:R-:W-:-:S07]  /*84a0*/  LOP3.LUT R0, R5, R0, R6, 0xfe, !PT ;  /* 0x0000000005007212 */ /* 0x000fce00078efe06 */
.L_x_673:
[----:B------:R-:W-:Y:S05]  /*84b0*/  BSYNC B0 ;  /* 0x0000000000007941 */ /* 0x000fea0003800000 */
.L_x_672:
[----:B------:R-:W-:Y:S01]  /*84c0*/  F2FP.BF16.F32.PACK_AB R0, RZ, R0 ;  /* 0x00000000ff00723e */ /* 0x000fe200000010ff */
[----:B------:R-:W-:Y:S06]  /*84d0*/  BRA `(.L_x_615) ;  /* 0x0000000000a87947 */ /* 0x000fec0003800000 */
.L_x_665:
        /* <DEDUP_REMOVED lines=14> */
.L_x_679:
[----:B------:R-:W-:Y:S05]  /*85c0*/  BSYNC B0 ;  /* 0x0000000000007941 */ /* 0x000fea0003800000 */
.L_x_678:
[----:B------:R-:W-:Y:S01]  /*85d0*/  F2FP.BF16.F32.PACK_AB R0, RZ, R0 ;  /* 0x00000000ff00723e */ /* 0x000fe200000010ff */
[----:B------:R-:W-:Y:S06]  /*85e0*/  BRA `(.L_x_615) ;  /* 0x0000000000647947 */ /* 0x000fec0003800000 */
.L_x_653:
        /* <DEDUP_REMOVED lines=16> */
.L_x_680:
[----:B------:R-:W-:Y:S01]  /*86f0*/  PRMT R0, RZ, 0x7610, R0 ;  /* 0x00007610ff007816 */ /* 0x000fe20000000000 */
[----:B------:R-:W-:Y:S06]  /*8700*/  BRA `(.L_x_615) ;  /* 0x00000000001c7947 */ /* 0x000fec0003800000 */
.L_x_677:
[----:B------:R-:W2:Y:S02]  /*8710*/  LDG.E.64 R4, desc[UR36][R4.64] ;  /* 0x0000002404047981 */ /* 0x000ea4000c1e1b00 */
[----:B--2---:R-:W0:Y:S02]  /*8720*/  I2F.U64 R0, R4 ;  /* 0x0000000400007312 */ /* 0x004e240000301000 */
[----:B0-----:R-:W-:Y:S01]  /*8730*/  F2FP.BF16.F32.PACK_AB R0, RZ, R0 ;  /* 0x00000000ff00723e */ /* 0x001fe200000010ff */
[----:B------:R-:W-:Y:S06]  /*8740*/  BRA `(.L_x_615) ;  /* 0x00000000000c7947 */ /* 0x000fec0003800000 */
.L_x_676:
[----:B------:R-:W2:Y:S02]  /*8750*/  LDG.E R4, desc[UR36][R4.64] ;  /* 0x0000002404047981 */ /* 0x000ea4000c1e1900 */
[----:B--2---:R-:W-:-:S04]  /*8760*/  I2FP.F32.U32 R0, R4 ;  /* 0x0000000400007245 */ /* 0x004fc80000201000 */
[----:B------:R-:W-:-:S07]  /*8770*/  F2FP.BF16.F32.PACK_AB R0, RZ, R0 ;  /* 0x00000000ff00723e */ /* 0x000fce00000010ff */
.L_x_615:
[----:B------:R-:W-:Y:S05]  /*8780*/  BSYNC B6 ;  /* 0x0000000000067941 */ /* 0x000fea0003800000 */
.L_x_614:
[----:B------:R-:W2:Y:S01]  /*8790*/  S2R R25, SR_TID.X ;  /* 0x0000000000197919 */ /* 0x000ea20000002100 */
[----:B------:R-:W-:Y:S01]  /*87a0*/  BSSY B6, `(.L_x_681) ;  /* 0x0000132000067945 */ /* 0x000fe20003800000 */
[C---:B--2---:R-:W-:Y:S01]  /*87b0*/  ISETP.GE.AND P0, PT, R25.reuse, R16, PT ;  /* 0x000000101900720c */ /* 0x044fe20003f06270 */
[C---:B01----:R-:W-:Y:S02]  /*87c0*/  VIADD R5, R25.reuse, 0x100 ;  /* 0x0000010019057836 */ /* 0x043fe40000000000 */
[----:B------:R-:W-:-:S03]  /*87d0*/  VIADD R23, R25, 0x80 ;  /* 0x0000008019177836 */ /* 0x000fc60000000000 */
[-C--:B------:R-:W-:Y:S01]  /*87e0*/  ISETP.GE.AND P4, PT, R5, R16.reuse, PT ;  /* 0x000000100500720c */ /* 0x080fe20003f86270 */
[----:B------:R-:W-:Y:S01]  /*87f0*/  VIADD R5, R25, 0x180 ;  /* 0x0000018019057836 */ /* 0x000fe20000000000 */
[----:B------:R-:W-:-:S04]  /*8800*/  ISETP.GE.AND P1, PT, R23, R16, PT ;  /* 0x000000101700720c */ /* 0x000fc80003f26270 */
[----:B------:R-:W-:Y:S01]  /*8810*/  ISETP.GE.AND P2, PT, R5, R16, PT ;  /* 0x000000100500720c */ /* 0x000fe20003f46270 */
[----:B------:R-:W0:Y:S01]  /*8820*/  @!P0 LDC R7, c[0x0][0x218] ;  /* 0x00008600ff078b82 */ /* 0x000e220000000800 */
[----:B-----5:R-:W-:Y:S02]  /*8830*/  @!P0 IMAD.U32 R18, R18, 0x10000, RZ ;  /* 0x0001000012128824 */ /* 0x020fe400078e00ff */
[----:B------:R-:W-:-:S03]  /*8840*/  @!P0 IMAD.U32 R4, R22, 0x10000, RZ ;  /* 0x0001000016048824 */ /* 0x000fc600078e00ff */
[----:B------:R-:W-:Y:S01]  /*8850*/  FSETP.GT.OR P6, PT, R18, RZ, P0 ;  /* 0x000000ff1200720b */ /* 0x000fe200007c4400 */
[----:B------:R-:W-:Y:S01]  /*8860*/  @!P4 IMAD.U32 R26, R26, 0x10000, RZ ;  /* 0x000100001a1ac824 */ /* 0x000fe200078e00ff */
[----:B------:R-:W1:Y:S01]  /*8870*/  @!P4 LDC R6, c[0x0][0x218] ;  /* 0x00008600ff06cb82 */ /* 0x000e620000000800 */
[----:B------:R-:W-:Y:S02]  /*8880*/  @!P1 IMAD.U32 R5, R17, 0x10000, RZ ;  /* 0x0001000011059824 */ /* 0x000fe400078e00ff */
[----:B------:R-:W-:Y:S01]  /*8890*/  @!P4 IMAD.U32 R27, R27, 0x10000, RZ ;  /* 0x000100001b1bc824 */ /* 0x000fe200078e00ff */
[----:B------:R-:W-:Y:S01]  /*88a0*/  FSETP.GT.OR P5, PT, R26, RZ, P4 ;  /* 0x000000ff1a00720b */ /* 0x000fe200027a4400 */
[----:B------:R-:W-:-:S03]  /*88b0*/  @!P2 IMAD.U32 R24, R24, 0x10000, RZ ;  /* 0x000100001818a824 */ /* 0x000fc600078e00ff */
[----:B------:R-:W2:Y:S02]  /*88c0*/  @!P2 LDC R8, c[0x0][0x218] ;  /* 0x00008600ff08ab82 */ /* 0x000ea40000000800 */
[----:B------:R-:W-:-:S06]  /*88d0*/  FSETP.GT.OR P3, PT, R24, RZ, P2 ;  /* 0x000000ff1800720b */ /* 0x000fcc0001764400 */
[----:B------:R-:W3:Y:S01]  /*88e0*/  @!P1 LDC R9, c[0x0][0x218] ;  /* 0x00008600ff099b82 */ /* 0x000ee20000000800 */
[----:B0-----:R-:W-:Y:S01]  /*88f0*/  @!P6 FMUL.FTZ R4, R4, R7 ;  /* 0x000000070404e220 */ /* 0x001fe20000410000 */
[----:B------:R-:W-:Y:S01]  /*8900*/  FSETP.GT.OR P6, PT, R5, RZ, P1 ;  /* 0x000000ff0500720b */ /* 0x000fe20000fc4400 */
[----:B------:R-:W-:Y:S02]  /*8910*/  @!P2 IMAD.U32 R5, R0, 0x10000, RZ ;  /* 0x000100000005a824 */ /* 0x000fe400078e00ff */
[----:B------:R-:W-:Y:S01]  /*8920*/  @!P1 IMAD.U32 R0, R19, 0x10000, RZ ;  /* 0x0001000013009824 */ /* 0x000fe200078e00ff */
[----:B------:R0:W4:Y:S02]  /*8930*/  @!P0 F2F.BF16.F32 R3, R4 ;  /* 0x0000000400038304 */ /* 0x0001240000202000 */
[----:B------:R-:W0:Y:S01]  /*8940*/  LDC.U8 R18, c[0x0][0x250] ;  /* 0x00009400ff127b82 */ /* 0x000e220000000000 */
[----:B-1----:R-:W-:-:S05]  /*8950*/  @!P5 FMUL.FTZ R27, R27, R6 ;  /* 0x000000061b1bd220 */ /* 0x002fca0000410000 */
[----:B------:R1:W0:Y:S01]  /*8960*/  @!P4 F2F.BF16.F32 R17, R27 ;  /* 0x0000001b0011c304 */ /* 0x0002220000202000 */
[----:B--2---:R-:W-:-:S07]  /*8970*/  @!P3 FMUL.FTZ R5, R5, R8 ;  /* 0x000000080505b220 */ /* 0x004fce0000410000 */
[----:B------:R1:W2:Y:S01]  /*8980*/  @!P2 F2F.BF16.F32 R19, R5 ;  /* 0x000000050013a304 */ /* 0x0002a20000202000 */
[----:B---3--:R-:W-:-:S07]  /*8990*/  @!P6 FMUL.FTZ R0, R0, R9 ;  /* 0x000000090000e220 */ /* 0x008fce0000410000 */
[----:B------:R1:W3:Y:S01]  /*89a0*/  @!P1 F2F.BF16.F32 R22, R0 ;  /* 0x0000000000169304 */ /* 0x0002e20000202000 */
[----:B----4-:R-:W-:Y:S05]  /*89b0*/  @P0 BRA `(.L_x_682) ;  /* 0x0000001000400947 */ /* 0x010fea0003800000 */
[----:B------:R-:W4:Y:S01]  /*89c0*/  LDC.64 R8, c[0x0][0x228] ;  /* 0x00008a00ff087b82 */ /* 0x000f220000000a00 */
[----:B01----:R-:W-:Y:S01]  /*89d0*/  PRMT R0, R18, 0x9910, RZ ;  /* 0x0000991012007816 */ /* 0x003fe200000000ff */
[----:B------:R-:W-:Y:S01]  /*89e0*/  IMAD R25, R2, 0x200, R25 ;  /* 0x0000020002197824 */ /* 0x000fe200078e0219 */
[----:B------:R-:W-:Y:S02]  /*89f0*/  ULDC UR4, c[0x0][0x254] ;  /* 0x0000950000047ab9 */ /* 0x000fe40000000800 */
[----:B------:R-:W-:Y:S01]  /*8a00*/  ISETP.GT.AND P0, PT, R0, 0x9, PT ;  /* 0x000000090000780c */ /* 0x000fe20003f04270 */
[----:B------:R-:W-:-:S05]  /*8a10*/  IMAD R25, R25, UR4, RZ ;  /* 0x0000000419197c24 */ /* 0x000fca000f8e02ff */
[----:B----4-:R-:W-:-:S05]  /*8a20*/  IADD3 R8, P1, R25, R8, RZ ;  /* 0x0000000819087210 */ /* 0x010fca0007f3e0ff */
        /* <DEDUP_REMOVED lines=10> */
[----:B------:R-:W-:Y:S02]  /*8ad0*/  IMAD.U32 R3, R3, 0x10000, RZ ;  /* 0x0001000003037824 */ /* 0x000fe400078e00ff */
[----:B------:R-:W-:-:S04]  /*8ae0*/  IMAD.MOV.U32 R25, RZ, RZ, R23 ;  /* 0x000000ffff197224 */ /* 0x000fc800078e0017 */
[----:B------:R-:W0:Y:S02]  /*8af0*/  F2I.FTZ.TRUNC.NTZ R3, R3 ;  /* 0x0000000300037305 */ /* 0x000e24000021f100 */
[----:B0-----:R0:W-:Y:S01]  /*8b00*/  STG.E.U8 desc[UR36][R8.64], R3 ;  /* 0x0000000308007986 */ /* 0x0011e2000c101124 */
[----:B------:R-:W-:Y:S05]  /*8b10*/  BRA `(.L_x_682) ;  /* 0x0000000c00e87947 */ /* 0x000fea0003800000 */
.L_x_686:
[----:B------:R-:W-:Y:S02]  /*8b20*/  IMAD.U32 R5, R3, 0x10000, RZ ;  /* 0x0001000003057824 */ /* 0x000fe400078e00ff */
[----:B------:R-:W-:-:S04]  /*8b30*/  IMAD.MOV.U32 R25, RZ, RZ, R23 ;  /* 0x000000ffff197224 */ /* 0x000fc800078e0017 */
[----:B------:R-:W0:Y:S02]  /*8b40*/  F2I.S64.TRUNC R4, R5 ;  /* 0x0000000500047311 */ /* 0x000e24000020d900 */
[----:B0-----:R0:W-:Y:S01]  /*8b50*/  STG.E.U8 desc[UR36][R8.64], R4 ;  /* 0x0000000408007986 */ /* 0x0011e2000c101124 */
[----:B------:R-:W-:Y:S05]  /*8b60*/  BRA `(.L_x_682) ;  /* 0x0000000c00d47947 */ /* 0x000fea0003800000 */
.L_x_685:
[----:B------:R-:W-:-:S13]  /*8b70*/  ISETP.NE.AND P0, PT, R0, 0x2, PT ;  /* 0x000000020000780c */ /* 0x000fda0003f05270 */
[----:B------:R-:W-:Y:S05]  /*8b80*/  @!P0 BRA `(.L_x_688) ;  /* 0x0000000000388947 */ /* 0x000fea0003800000 */
[----:B------:R-:W-:-:S13]  /*8b90*/  ISETP.NE.AND P0, PT, R0, 0x3, PT ;  /* 0x000000030000780c */ /* 0x000fda0003f05270 */
[----:B------:R-:W-:Y:S05]  /*8ba0*/  @!P0 BRA `(.L_x_689) ;  /* 0x00000000001c8947 */ /* 0x000fea0003800000 */
[----:B------:R-:W-:-:S13]  /*8bb0*/  ISETP.NE.AND P0, PT, R0, 0x4, PT ;  /* 0x000000040000780c */ /* 0x000fda0003f05270 */
[----:B------:R-:W-:Y:S05]  /*8bc0*/  @P0 BRA `(.L_x_687) ;  /* 0x0000000c00500947 */ /* 0x000fea0003800000 */
[----:B------:R-:W-:Y:S02]  /*8bd0*/  IMAD.U32 R4, R3, 0x10000, RZ ;  /* 0x0001000003047824 */ /* 0x000fe400078e00ff */
[----:B------:R-:W-:-:S04]  /*8be0*/  IMAD.MOV.U32 R25, RZ, RZ, R23 ;  /* 0x000000ffff197224 */ /* 0x000fc800078e0017 */
[----:B------:R-:W0:Y:S02]  /*8bf0*/  F2I.S64.TRUNC R4, R4 ;  /* 0x0000000400047311 */ /* 0x000e24000020d900 */
[----:B0-----:R0:W-:Y:S01]  /*8c00*/  STG.E.64 desc[UR36][R8.64], R4 ;  /* 0x0000000408007986 */ /* 0x0011e2000c101b24 */
[----:B------:R-:W-:Y:S05]  /*8c10*/  BRA `(.L_x_682) ;  /* 0x0000000c00a87947 */ /* 0x000fea0003800000 */
.L_x_689:
[----:B------:R-:W-:Y:S02]  /*8c20*/  IMAD.U32 R3, R3, 0x10000, RZ ;  /* 0x0001000003037824 */ /* 0x000fe400078e00ff */
[----:B------:R-:W-:-:S04]  /*8c30*/  IMAD.MOV.U32 R25, RZ, RZ, R23 ;  /* 0x000000ffff197224 */ /* 0x000fc800078e0017 */
[----:B------:R-:W0:Y:S02]  /*8c40*/  F2I.FTZ.TRUNC.NTZ R3, R3 ;  /* 0x0000000300037305 */ /* 0x000e24000021f100 */
[----:B0-----:R0:W-:Y:S01]  /*8c50*/  STG.E desc[UR36][R8.64], R3 ;  /* 0x0000000308007986 */ /* 0x0011e2000c101924 */
[----:B------:R-:W-:Y:S05]  /*8c60*/  BRA `(.L_x_682) ;  /* 0x0000000c00947947 */ /* 0x000fea0003800000 */
.L_x_688:
[----:B------:R-:W-:Y:S02]  /*8c70*/  IMAD.U32 R3, R3, 0x10000, RZ ;  /* 0x0001000003037824 */ /* 0x000fe400078e00ff */
[----:B------:R-:W-:-:S04]  /*8c80*/  IMAD.MOV.U32 R25, RZ, RZ, R23 ;  /* 0x000000ffff197224 */ /* 0x000fc800078e0017 */
[----:B------:R-:W0:Y:S02]  /*8c90*/  F2I.FTZ.TRUNC.NTZ R3, R3 ;  /* 0x0000000300037305 */ /* 0x000e24000021f100 */
[----:B0-----:R0:W-:Y:S01]  /*8ca0*/  STG.E.U16 desc[UR36][R8.64], R3 ;  /* 0x0000000308007986 */ /* 0x0011e2000c101524 */
[----:B------:R-:W-:Y:S05]  /*8cb0*/  BRA `(.L_x_682) ;  /* 0x0000000c00807947 */ /* 0x000fea0003800000 */
.L_x_684:
[----:B------:R-:W-:-:S13]  /*8cc0*/  ISETP.GT.AND P0, PT, R0, 0x6, PT ;  /* 0x000000060000780c */ /* 0x000fda0003f04270 */
[----:B------:R-:W-:Y:S05]  /*8cd0*/  @P0 BRA `(.L_x_690) ;  /* 0x0000000000340947 */ /* 0x000fea0003800000 */
[----:B------:R-:W-:-:S13]  /*8ce0*/  ISETP.NE.AND P0, PT, R0, 0x5, PT ;  /* 0x000000050000780c */ /* 0x000fda0003f05270 */
[----:B------:R-:W-:Y:S05]  /*8cf0*/  @!P0 BRA `(.L_x_691) ;  /* 0x0000000000188947 */ /* 0x000fea0003800000 */
[----:B------:R-:W-:-:S13]  /*8d00*/  ISETP.NE.AND P0, PT, R0, 0x6, PT ;  /* 0x000000060000780c */ /* 0x000fda0003f05270 */
[----:B------:R-:W-:Y:S05]  /*8d10*/  @P0 BRA `(.L_x_687) ;  /* 0x0000000800fc0947 */ /* 0x000fea0003800000 */
[----:B------:R-:W-:Y:S02]  /*8d20*/  IMAD.U32 R3, R3, 0x10000, RZ ;  /* 0x0001000003037824 */ /* 0x000fe400078e00ff */
[----:B------:R-:W-:-:S03]  /*8d30*/  IMAD.MOV.U32 R25, RZ, RZ, R23 ;  /* 0x000000ffff197224 */ /* 0x000fc600078e0017 */
[----:B------:R0:W-:Y:S01]  /*8d40*/  STG.E desc[UR36][R8.64], R3 ;  /* 0x0000000308007986 */ /* 0x0001e2000c101924 */
[----:B------:R-:W-:Y:S05]  /*8d50*/  BRA `(.L_x_682) ;  /* 0x0000000c00587947 */ /* 0x000fea0003800000 */
.L_x_691:
[----:B------:R-:W-:Y:S02]  /*8d60*/  IMAD.U32 R0, R3, 0x10000, RZ ;  /* 0x0001000003007824 */ /* 0x000fe400078e00ff */
[----:B------:R-:W-:-:S03]  /*8d70*/  IMAD.MOV.U32 R25, RZ, RZ, R23 ;  /* 0x000000ffff197224 */ /* 0x000fc600078e0017 */
[----:B------:R-:W-:-:S05]  /*8d80*/  F2FP.F16.F32.PACK_AB R0, RZ, R0 ;  /* 0x00000000ff00723e */ /* 0x000fca00000000ff */
[----:B------:R4:W-:Y:S01]  /*8d90*/  STG.E.U16 desc[UR36][R8.64], R0 ;  /* 0x0000000008007986 */ /* 0x0009e2000c101524 */
[----:B------:R-:W-:Y:S05]  /*8da0*/  BRA `(.L_x_682) ;  /* 0x0000000c00447947 */ /* 0x000fea0003800000 */
.L_x_690:
[----:B------:R-:W-:-:S13]  /*8db0*/  ISETP.NE.AND P0, PT, R0, 0x7, PT ;  /* 0x000000070000780c */ /* 0x000fda0003f05270 */
[----:B------:R-:W-:Y:S05]  /*8dc0*/  @!P0 BRA `(.L_x_692) ;  /* 0x00000000003c8947 */ /* 0x000fea0003800000 */
[----:B------:R-:W-:-:S13]  /*8dd0*/  ISETP.NE.AND P0, PT, R0, 0x8, PT ;  /* 0x000000080000780c */ /* 0x000fda0003f05270 */
[----:B------:R-:W-:Y:S05]  /*8de0*/  @!P0 BRA `(.L_x_693) ;  /* 0x00000000001c8947 */ /* 0x000fea0003800000 */
[----:B------:R-:W-:-:S13]  /*8df0*/  ISETP.NE.AND P0, PT, R0, 0x9, PT ;  /* 0x000000090000780c */ /* 0x000fda0003f05270 */
[----:B------:R-:W-:Y:S05]  /*8e00*/  @P0 BRA `(.L_x_687) ;  /* 0x0000000800c00947 */ /* 0x000fea0003800000 */
[----:B------:R-:W-:Y:S02]  /*8e10*/  IMAD.U32 R4, R3, 0x10000, RZ ;  /* 0x0001000003047824 */ /* 0x000fe400078e00ff */
[----:B------:R-:W-:Y:S02]  /*8e20*/  IMAD.MOV.U32 R5, RZ, RZ, RZ ;  /* 0x000000ffff057224 */ /* 0x000fe400078e00ff */
[----:B------:R-:W-:-:S03]  /*8e30*/  IMAD.MOV.U32 R25, RZ, RZ, R23 ;  /* 0x000000ffff197224 */ /* 0x000fc600078e0017 */
[----:B------:R0:W-:Y:S01]  /*8e40*/  STG.E.64 desc[UR36][R8.64], R4 ;  /* 0x0000000408007986 */ /* 0x0001e2000c101b24 */
[----:B------:R-:W-:Y:S05]  /*8e50*/  BRA `(.L_x_682) ;  /* 0x0000000c00187947 */ /* 0x000fea0003800000 */
.L_x_693:
[----:B------:R-:W-:Y:S02]  /*8e60*/  IMAD.U32 R3, R3, 0x10000, RZ ;  /* 0x0001000003037824 */ /* 0x000fe400078e00ff */
[----:B------:R-:W-:-:S03]  /*8e70*/  IMAD.MOV.U32 R25, RZ, RZ, R23 ;  /* 0x000000ffff197224 */ /* 0x000fc600078e0017 */
[----:B------:R-:W-:-:S04]  /*8e80*/  F2FP.F16.F32.PACK_AB R3, RZ, R3 ;  /* 0x00000003ff03723e */ /* 0x000fc800000000ff */
[----:B------:R-:W-:-:S05]  /*8e90*/  PRMT R3, R3, 0x5410, RZ ;  /* 0x0000541003037816 */ /* 0x000fca00000000ff */
[----:B------:R0:W-:Y:S01]  /*8ea0*/  STG.E desc[UR36][R8.64], R3 ;  /* 0x0000000308007986 */ /* 0x0001e2000c101924 */
[----:B------:R-:W-:Y:S05]  /*8eb0*/  BRA `(.L_x_682) ;  /* 0x0000000c00007947 */ /* 0x000fea0003800000 */
.L_x_692:
[----:B------:R-:W-:Y:S02]  /*8ec0*/  IMAD.U32 R4, R3, 0x10000, RZ ;  /* 0x0001000003047824 */ /* 0x000fe400078e00ff */
[----:B------:R-:W-:Y:S02]  /*8ed0*/  IMAD.MOV.U32 R25, RZ, RZ, R23 ;  /* 0x000000ffff197224 */ /* 0x000fe400078e0017 */
[----:B------:R-:W-:-:S06]  /*8ee0*/  FMUL.FTZ R4, R4, 1 ;  /* 0x3f80000004047820 */ /* 0x000fcc0000410000 */
[----:B------:R-:W0:Y:S02]  /*8ef0*/  F2F.F64.F32 R4, R4 ;  /* 0x0000000400047310 */ /* 0x000e240000201800 */
[----:B0-----:R0:W-:Y:S01]  /*8f00*/  STG.E.64 desc[UR36][R8.64], R4 ;  /* 0x0000000408007986 */ /* 0x0011e2000c101b24 */
[----:B------:R-:W-:Y:S05]  /*8f10*/  BRA `(.L_x_682) ;  /* 0x0000000800e87947 */ /* 0x000fea0003800000 */
.L_x_683:
        /* <DEDUP_REMOVED lines=10> */
[----:B------:R-:W-:-:S04]  /*8fc0*/  FSETP.NEU.FTZ.AND P0, PT, R3, RZ, PT ;  /* 0x000000ff0300720b */ /* 0x000fc80003f1d000 */
[----:B------:R-:W-:-:S05]  /*8fd0*/  SEL R3, RZ, 0x1, !P0 ;  /* 0x00000001ff037807 */ /* 0x000fca0004000000 */
[----:B------:R0:W-:Y:S01]  /*8fe0*/  STG.E.U8 desc[UR36][R8.64], R3 ;  /* 0x0000000308007986 */ /* 0x0001e2000c101124 */
[----:B------:R-:W-:Y:S05]  /*8ff0*/  BRA `(.L_x_682) ;  /* 0x0000000800b07947 */ /* 0x000fea0003800000 */
.L_x_696:
[----:B------:R-:W-:Y:S01]  /*9000*/  IMAD.U32 R3, R3, 0x10000, RZ ;  /* 0x0001000003037824 */ /* 0x000fe200078e00ff */
[----:B------:R-:W-:Y:S01]  /*9010*/  CS2R R6, SRZ ;  /* 0x0000000000067805 */ /* 0x000fe2000001ff00 */
[----:B------:R-:W-:Y:S02]  /*9020*/  IMAD.MOV.U32 R25, RZ, RZ, R23 ;  /* 0x000000ffff197224 */ /* 0x000fe400078e0017 */
[----:B------:R-:W-:-:S04]  /*9030*/  FMUL.FTZ R3, R3, 1 ;  /* 0x3f80000003037820 */ /* 0x000fc80000410000 */
[----:B------:R-:W0:Y:S02]  /*9040*/  F2F.F64.F32 R4, R3 ;  /* 0x0000000300047310 */ /* 0x000e240000201800 */
[----:B0-----:R0:W-:Y:S01]  /*9050*/  STG.E.128 desc[UR36][R8.64], R4 ;  /* 0x0000000408007986 */ /* 0x0011e2000c101d24 */
[----:B------:R-:W-:Y:S05]  /*9060*/  BRA `(.L_x_682) ;  /* 0x0000000800947947 */ /* 0x000fea0003800000 */
.L_x_695:
        /* <DEDUP_REMOVED lines=21> */
.L_x_700:
[----:B------:R-:W-:Y:S05]  /*91c0*/  BSYNC B0 ;  /* 0x0000000000007941 */ /* 0x000fea0003800000 */
.L_x_699:
[----:B------:R-:W-:Y:S01]  /*91d0*/  LOP3.LUT R5, R0, R5, RZ, 0xfc, !PT ;  /* 0x0000000500057212 */ /* 0x000fe200078efcff */
[----:B------:R-:W-:-:S04]  /*91e0*/  IMAD.MOV.U32 R25, RZ, RZ, R23 ;  /* 0x000000ffff197224 */ /* 0x000fc800078e0017 */
[----:B------:R0:W-:Y:S01]  /*91f0*/  STG.E.U8 desc[UR36][R8.64], R5 ;  /* 0x0000000508007986 */ /* 0x0001e2000c101124 */
[----:B------:R-:W-:Y:S05]  /*9200*/  BRA `(.L_x_682) ;  /* 0x00000008002c7947 */ /* 0x000fea0003800000 */
.L_x_698:
        /* <DEDUP_REMOVED lines=13> */
.L_x_702:
[----:B------:R-:W-:Y:S01]  /*92e0*/  IMAD.MOV.U32 R0, RZ, RZ, 0x7f ;  /* 0x0000007fff007424 */ /* 0x000fe200078e00ff */
[----:B------:R-:W-:-:S04]  /*92f0*/  ISETP.GT.U32.AND P0, PT, R3, 0x7f800000, PT ;  /* 0x7f8000000300780c */ /* 0x000fc80003f04070 */
[----:B------:R-:W-:-:S09]  /*9300*/  SEL R0, R0, 0x7c, P0 ;  /* 0x0000007c00007807 */ /* 0x000fd20000000000 */
.L_x_703:
[----:B------:R-:W-:Y:S05]  /*9310*/  BSYNC B0 ;  /* 0x0000000000007941 */ /* 0x000fea0003800000 */
.L_x_701:
[----:B------:R-:W-:Y:S01]  /*9320*/  LOP3.LUT R3, R5, 0x80000000, RZ, 0xc0, !PT ;  /* 0x8000000005037812 */ /* 0x000fe200078ec0ff */
[----:B------:R-:W-:-:S03]  /*9330*/  IMAD.MOV.U32 R25, RZ, RZ, R23 ;  /* 0x000000ffff197224 */ /* 0x000fc600078e0017 */
[----:B------:R-:W-:-:S04]  /*9340*/  SHF.R.U32.HI R3, RZ, 0x18, R3 ;  /* 0x00000018ff037819 */ /* 0x000fc80000011603 */
[----:B------:R-:W-:-:S05]  /*9350*/  LOP3.LUT R3, R0, R3, RZ, 0xfc, !PT ;  /* 0x0000000300037212 */ /* 0x000fca00078efcff */
[----:B------:R0:W-:Y:S01]  /*9360*/  STG.E.U8 desc[UR36][R8.64], R3 ;  /* 0x0000000308007986 */ /* 0x0001e2000c101124 */
[----:B------:R-:W-:Y:S05]  /*9370*/  BRA `(.L_x_682) ;  /* 0x0000000400d07947 */ /* 0x000fea0003800000 */
.L_x_697:
[----:B------:R0:W-:Y:S01]  /*9380*/  STG.E.U16 desc[UR36][R8.64], R3 ;  /* 0x0000000308007986 */ /* 0x0001e2000c101524 */
[----:B------:R-:W-:Y:S01]  /*9390*/  IMAD.MOV.U32 R25, RZ, RZ, R23 ;  /* 0x000000ffff197224 */ /* 0x000fe200078e0017 */
[----:B------:R-:W-:Y:S06]  /*93a0*/  BRA `(.L_x_682) ;  /* 0x0000000400c47947 */ /* 0x000fec0003800000 */
.L_x_694:
        /* <DEDUP_REMOVED lines=10> */
[----:B------:R-:W0:Y:S02]  /*9450*/  F2I.FTZ.U32.TRUNC.NTZ R3, R3 ;  /* 0x0000000300037305 */ /* 0x000e24000021f000 */
[----:B0-----:R0:W-:Y:S01]  /*9460*/  STG.E.U16 desc[UR36][R8.64], R3 ;  /* 0x0000000308007986 */ /* 0x0011e2000c101524 */
[----:B------:R-:W-:Y:S05]  /*9470*/  BRA `(.L_x_682) ;  /* 0x0000000400907947 */ /* 0x000fea0003800000 */
.L_x_706:
        /* <DEDUP_REMOVED lines=17> */
.L_x_709:
[----:B------:R-:W-:-:S04]  /*9590*/  LOP3.LUT R3, R5, 0x80000000, RZ, 0xc0, !PT ;  /* 0x8000000005037812 */ /* 0x000fc800078ec0ff */
[----:B------:R-:W-:-:S04]  /*95a0*/  SHF.R.U32.HI R3, RZ, 0x18, R3 ;  /* 0x00000018ff037819 */ /* 0x000fc80000011603 */
[----:B------:R-:W-:-:S04]  /*95b0*/  LOP3.LUT R0, R0, R3, RZ, 0xfc, !PT ;  /* 0x0000000300007212 */ /* 0x000fc800078efcff */
[----:B------:R-:W-:-:S07]  /*95c0*/  PRMT R4, R0, 0x7610, R4 ;  /* 0x0000761000047816 */ /* 0x000fce0000000004 */
.L_x_708:
[----:B------:R-:W-:Y:S05]  /*95d0*/  BSYNC B0 ;  /* 0x0000000000007941 */ /* 0x000fea0003800000 */
.L_x_707:
[----:B------:R0:W-:Y:S01]  /*95e0*/  STG.E.U8 desc[UR36][R8.64], R4 ;  /* 0x0000000408007986 */ /* 0x0001e2000c101124 */
[----:B------:R-:W-:Y:S01]  /*95f0*/  IMAD.MOV.U32 R25, RZ, RZ, R23 ;  /* 0x000000ffff197224 */ /* 0x000fe200078e0017 */
[----:B------:R-:W-:Y:S06]  /*9600*/  BRA `(.L_x_682) ;  /* 0x00000004002c7947 */ /* 0x000fec0003800000 */
.L_x_705:
        /* <DEDUP_REMOVED lines=17> */
.L_x_712:
[----:B------:R-:W-:-:S04]  /*9720*/  LOP3.LUT R3, R5, 0x80000000, RZ, 0xc0, !PT ;  /* 0x8000000005037812 */ /* 0x000fc800078ec0ff */
[----:B------:R-:W-:-:S04]  /*9730*/  SHF.R.U32.HI R3, RZ, 0x18, R3 ;  /* 0x00000018ff037819 */ /* 0x000fc80000011603 */
[----:B------:R-:W-:-:S04]  /*9740*/  LOP3.LUT R0, R0, R3, RZ, 0xfc, !PT ;  /* 0x0000000300007212 */ /* 0x000fc800078efcff */
[----:B------:R-:W-:-:S07]  /*9750*/  PRMT R4, R0, 0x7610, R4 ;  /* 0x0000761000047816 */ /* 0x000fce0000000004 */
.L_x_711:
[----:B------:R-:W-:Y:S05]  /*9760*/  BSYNC B0 ;  /* 0x0000000000007941 */ /* 0x000fea0003800000 */
.L_x_710:
[----:B------:R0:W-:Y:S01]  /*9770*/  STG.E.U8 desc[UR36][R8.64], R4 ;  /* 0x0000000408007986 */ /* 0x0001e2000c101124 */
[----:B------:R-:W-:Y:S01]  /*9780*/  IMAD.MOV.U32 R25, RZ, RZ, R23 ;  /* 0x000000ffff197224 */ /* 0x000fe200078e0017 */
[----:B------:R-:W-:Y:S06]  /*9790*/  BRA `(.L_x_682) ;  /* 0x0000000000c87947 */ /* 0x000fec0003800000 */
.L_x_704:
[----:B------:R-:W-:-:S13]  /*97a0*/  ISETP.NE.AND P0, PT, R0, 0x1c, PT ;  /* 0x0000001c0000780c */ /* 0x000fda0003f05270 */
[----:B------:R-:W-:Y:S05]  /*97b0*/  @!P0 BRA `(.L_x_713) ;  /* 0x0000000000b08947 */ /* 0x000fea0003800000 */
[----:B------:R-:W-:-:S13]  /*97c0*/  ISETP.NE.AND P0, PT, R0, 0x1d, PT ;  /* 0x0000001d0000780c */ /* 0x000fda0003f05270 */
[----:B------:R-:W-:Y:S05]  /*97d0*/  @!P0 BRA `(.L_x_714) ;  /* 0x0000000000948947 */ /* 0x000fea0003800000 */
[----:B------:R-:W-:-:S13]  /*97e0*/  ISETP.NE.AND P0, PT, R0, 0x2c, PT ;  /* 0x0000002c0000780c */ /* 0x000fda0003f05270 */
[----:B------:R-:W-:Y:S05]  /*97f0*/  @P0 BRA `(.L_x_687) ;  /* 0x0000000000440947 */ /* 0x000fea0003800000 */
[----:B------:R-:W-:Y:S02]  /*9800*/  IMAD.U32 R4, R3, 0x10000, RZ ;  /* 0x0001000003047824 */ /* 0x000fe400078e00ff */
[----:B------:R-:W-:-:S03]  /*9810*/  IMAD.MOV.U32 R25, RZ, RZ, R23 ;  /* 0x000000ffff197224 */ /* 0x000fc600078e0017 */
        /* <DEDUP_REMOVED lines=15> */
.L_x_687:
        /* <DEDUP_REMOVED lines=15> */
[----:B0-23--:R-:W-:Y:S05]  /*9a00*/  CALL.ABS.NOINC R14 ;  /* 0x000000000e007343 */ /* 0x00dfea0003c00000 */
.L_x_715:
[----:B------:R-:W-:Y:S01]  /*9a10*/  IMAD.MOV.U32 R25, RZ, RZ, R23 ;  /* 0x000000ffff197224 */ /* 0x000fe200078e0017 */
[----:B------:R-:W-:Y:S06]  /*9a20*/  BRA `(.L_x_682) ;  /* 0x0000000000247947 */ /* 0x000fec0003800000 */
.L_x_714:
[----:B------:R-:W-:Y:S02]  /*9a30*/  IMAD.U32 R4, R3, 0x10000, RZ ;  /* 0x0001000003047824 */ /* 0x000fe400078e00ff */
[----:B------:R-:W-:-:S04]  /*9a40*/  IMAD.MOV.U32 R25, RZ, RZ, R23 ;  /* 0x000000ffff197224 */ /* 0x000fc800078e0017 */
[----:B------:R-:W0:Y:S02]  /*9a50*/  F2I.U64.TRUNC R4, R4 ;  /* 0x0000000400047311 */ /* 0x000e24000020d800 */
[----:B0-----:R0:W-:Y:S01]  /*9a60*/  STG.E.64 desc[UR36][R8.64], R4 ;  /* 0x0000000408007986 */ /* 0x0011e2000c101b24 */
[----:B------:R-:W-:Y:S05]  /*9a70*/  BRA `(.L_x_682) ;  /* 0x0000000000107947 */ /* 0x000fea0003800000 */
.L_x_713:
[----:B------:R-:W-:Y:S02]  /*9a80*/  IMAD.U32 R3, R3, 0x10000, RZ ;  /* 0x0001000003037824 */ /* 0x000fe400078e00ff */
[----:B------:R-:W-:-:S04]  /*9a90*/  IMAD.MOV.U32 R25, RZ, RZ, R23 ;  /* 0x000000ffff197224 */ /* 0x000fc800078e0017 */
[----:B------:R-:W0:Y:S02]  /*9aa0*/  F2I.FTZ.U32.TRUNC.NTZ R3, R3 ;  /* 0x0000000300037305 */ /* 0x000e24000021f000 */
[----:B0-----:R0:W-:Y:S02]  /*9ab0*/  STG.E desc[UR36][R8.64], R3 ;  /* 0x0000000308007986 */ /* 0x0011e4000c101924 */
.L_x_682:
[----:B------:R-:W-:Y:S05]  /*9ac0*/  BSYNC B6 ;  /* 0x0000000000067941 */ /* 0x000fea0003800000 */
.L_x_681:
[----:B------:R-:W-:Y:S01]  /*9ad0*/  ISETP.GE.AND P0, PT, R25, R16, PT ;  /* 0x000000101900720c */ /* 0x000fe20003f06270 */
[----:B------:R-:W-:-:S12]  /*9ae0*/  BSSY B6, `(.L_x_716) ;  /* 0x00001fc000067945 */ /* 0x000fd80003800000 */
[----:B------:R-:W-:Y:S05]  /*9af0*/  @P0 BRA `(.L_x_717) ;  /* 0x0000001c00e80947 */ /* 0x000fea0003800000 */
[----:B0---4-:R-:W0:Y:S01]  /*9b00*/  LDC.64 R8, c[0x0][0x228] ;  /* 0x00008a00ff087b82 */ /* 0x011e220000000a00 */
[----:B-1----:R-:W-:Y:S01]  /*9b10*/  IMAD R0, R2, 0x200, R25 ;  /* 0x0000020002007824 */ /* 0x002fe200078e0219 */
[----:B------:R-:W-:Y:S01]  /*9b20*/  PRMT R4, R18, 0x9910, RZ ;  /* 0x0000991012047816 */ /* 0x000fe200000000ff */
[----:B------:R-:W-:Y:S02]  /*9b30*/  ULDC UR4, c[0x0][0x254] ;  /* 0x0000950000047ab9 */ /* 0x000fe40000000800 */
[----:B------:R-:W-:Y:S02]  /*9b40*/  IMAD R3, R0, UR4, RZ ;  /* 0x0000000400037c24 */ /* 0x000fe4000f8e02ff */
[----:B------:R-:W-:-:S05]  /*9b50*/  IMAD.MOV.U32 R0, RZ, RZ, R4 ;  /* 0x000000ffff007224 */ /* 0x000fca00078e0004 */
        /* <DEDUP_REMOVED lines=12> */
[----:B---3--:R-:W-:-:S04]  /*9c20*/  IMAD.U32 R22, R22, 0x10000, RZ ;  /* 0x0001000016167824 */ /* 0x008fc800078e00ff */
[----:B------:R-:W0:Y:S02]  /*9c30*/  F2I.FTZ.TRUNC.NTZ R3, R22 ;  /* 0x0000001600037305 */ /* 0x000e24000021f100 */
[----:B0-----:R0:W-:Y:S01]  /*9c40*/  STG.E.U8 desc[UR36][R8.64], R3 ;  /* 0x0000000308007986 */ /* 0x0011e2000c101124 */
[----:B------:R-:W-:Y:S05]  /*9c50*/  BRA `(.L_x_723) ;  /* 0x0000000c00947947 */ /* 0x000fea0003800000 */
.L_x_721:
[----:B---3--:R-:W-:-:S06]  /*9c60*/  IMAD.U32 R5, R22, 0x10000, RZ ;  /* 0x0001000016057824 */ /* 0x008fcc00078e00ff */
[----:B------:R-:W0:Y:S02]  /*9c70*/  F2I.S64.TRUNC R4, R5 ;  /* 0x0000000500047311 */ /* 0x000e24000020d900 */
[----:B0-----:R0:W-:Y:S01]  /*9c80*/  STG.E.U8 desc[UR36][R8.64], R4 ;  /* 0x0000000408007986 */ /* 0x0011e2000c101124 */
[----:B------:R-:W-:Y:S05]  /*9c90*/  BRA `(.L_x_723) ;  /* 0x0000000c00847947 */ /* 0x000fea0003800000 */
.L_x_720:
[----:B------:R-:W-:-:S13]  /*9ca0*/  ISETP.NE.AND P0, PT, R0, 0x2, PT ;  /* 0x000000020000780c */ /* 0x000fda0003f05270 */
[----:B------:R-:W-:Y:S05]  /*9cb0*/  @!P0 BRA `(.L_x_724) ;  /* 0x0000000000308947 */ /* 0x000fea0003800000 */
[----:B------:R-:W-:-:S13]  /*9cc0*/  ISETP.NE.AND P0, PT, R0, 0x3, PT ;  /* 0x000000030000780c */ /* 0x000fda0003f05270 */
[----:B------:R-:W-:Y:S05]  /*9cd0*/  @!P0 BRA `(.L_x_725) ;  /* 0x0000000000188947 */ /* 0x000fea0003800000 */
[----:B------:R-:W-:-:S13]  /*9ce0*/  ISETP.NE.AND P0, PT, R0, 0x4, PT ;  /* 0x000000040000780c */ /* 0x000fda0003f05270 */
[----:B------:R-:W-:Y:S05]  /*9cf0*/  @P0 BRA `(.L_x_722) ;  /* 0x0000000c000c0947 */ /* 0x000fea0003800000 */
[----:B---3--:R-:W-:-:S06]  /*9d00*/  IMAD.U32 R4, R22, 0x10000, RZ ;  /* 0x0001000016047824 */ /* 0x008fcc00078e00ff */
[----:B------:R-:W0:Y:S02]  /*9d10*/  F2I.S64.TRUNC R4, R4 ;  /* 0x0000000400047311 */ /* 0x000e24000020d900 */
[----:B0-----:R0:W-:Y:S01]  /*9d20*/  STG.E.64 desc[UR36][R8.64], R4 ;  /* 0x0000000408007986 */ /* 0x0011e2000c101b24 */
[----:B------:R-:W-:Y:S05]  /*9d30*/  BRA `(.L_x_723) ;  /* 0x0000000c005c7947 */ /* 0x000fea0003800000 */
.L_x_725:
[----:B---3--:R-:W-:-:S04]  /*9d40*/  IMAD.U32 R22, R22, 0x10000, RZ ;  /* 0x0001000016167824 */ /* 0x008fc800078e00ff */
[----:B------:R-:W0:Y:S02]  /*9d50*/  F2I.FTZ.TRUNC.NTZ R3, R22 ;  /* 0x0000001600037305 */ /* 0x000e24000021f100 */
[----:B0-----:R0:W-:Y:S01]  /*9d60*/  STG.E desc[UR36][R8.64], R3 ;  /* 0x0000000308007986 */ /* 0x0011e2000c101924 */
[----:B------:R-:W-:Y:S05]  /*9d70*/  BRA `(.L_x_723) ;  /* 0x0000000c004c7947 */ /* 0x000fea0003800000 */
.L_x_724:
[----:B---3--:R-:W-:-:S04]  /*9d80*/  IMAD.U32 R22, R22, 0x10000, RZ ;  /* 0x0001000016167824 */ /* 0x008fc800078e00ff */
[----:B------:R-:W0:Y:S02]  /*9d90*/  F2I.FTZ.TRUNC.NTZ R3, R22 ;  /* 0x0000001600037305 */ /* 0x000e24000021f100 */
[----:B0-----:R0:W-:Y:S01]  /*9da0*/  STG.E.U16 desc[UR36][R8.64], R3 ;  /* 0x0000000308007986 */ /* 0x0011e2000c101524 */
[----:B------:R-:W-:Y:S05]  /*9db0*/  BRA `(.L_x_723) ;  /* 0x0000000c003c7947 */ /* 0x000fea0003800000 */
.L_x_719:
[----:B------:R-:W-:-:S13]  /*9dc0*/  ISETP.GT.AND P0, PT, R0, 0x6, PT ;  /* 0x000000060000780c */ /* 0x000fda0003f04270 */
[----:B------:R-:W-:Y:S05]  /*9dd0*/  @P0 BRA `(.L_x_726) ;  /* 0x00000000002c0947 */ /* 0x000fea0003800000 */
[----:B------:R-:W-:-:S13]  /*9de0*/  ISETP.NE.AND P0, PT, R0, 0x5, PT ;  /* 0x000000050000780c */ /* 0x000fda0003f05270 */
[----:B------:R-:W-:Y:S05]  /*9df0*/  @!P0 BRA `(.L_x_727) ;  /* 0x0000000000148947 */ /* 0x000fea0003800000 */
[----:B------:R-:W-:-:S13]  /*9e00*/  ISETP.NE.AND P0, PT, R0, 0x6, PT ;  /* 0x000000060000780c */ /* 0x000fda0003f05270 */
[----:B------:R-:W-:Y:S05]  /*9e10*/  @P0 BRA `(.L_x_722) ;  /* 0x0000000800c40947 */ /* 0x000fea0003800000 */
[----:B---3--:R-:W-:-:S05]  /*9e20*/  IMAD.U32 R3, R22, 0x10000, RZ ;  /* 0x0001000016037824 */ /* 0x008fca00078e00ff */
[----:B------:R1:W-:Y:S01]  /*9e30*/  STG.E desc[UR36][R8.64], R3 ;  /* 0x0000000308007986 */ /* 0x0003e2000c101924 */
[----:B------:R-:W-:Y:S05]  /*9e40*/  BRA `(.L_x_723) ;  /* 0x0000000c00187947 */ /* 0x000fea0003800000 */
.L_x_727:
[----:B---3--:R-:W-:-:S05]  /*9e50*/  IMAD.U32 R0, R22, 0x10000, RZ ;  /* 0x0001000016007824 */ /* 0x008fca00078e00ff */
[----:B------:R-:W-:-:S05]  /*9e60*/  F2FP.F16.F32.PACK_AB R0, RZ, R0 ;  /* 0x00000000ff00723e */ /* 0x000fca00000000ff */
[----:B------:R0:W-:Y:S01]  /*9e70*/  STG.E.U16 desc[UR36][R8.64], R0 ;  /* 0x0000000008007986 */ /* 0x0001e2000c101524 */
[----:B------:R-:W-:Y:S05]  /*9e80*/  BRA `(.L_x_723) ;  /* 0x0000000c00087947 */ /* 0x000fea0003800000 */
.L_x_726:
[----:B------:R-:W-:-:S13]  /*9e90*/  ISETP.NE.AND P0, PT, R0, 0x7, PT ;  /* 0x000000070000780c */ /* 0x000fda0003f05270 */
[----:B------:R-:W-:Y:S05]  /*9ea0*/  @!P0 BRA `(.L_x_728) ;  /* 0x0000000000348947 */ /* 0x000fea0003800000 */
[----:B------:R-:W-:-:S13]  /*9eb0*/  ISETP.NE.AND P0, PT, R0, 0x8, PT ;  /* 0x000000080000780c */ /* 0x000fda0003f05270 */
[----:B------:R-:W-:Y:S05]  /*9ec0*/  @!P0 BRA `(.L_x_729) ;  /* 0x0000000000188947 */ /* 0x000fea0003800000 */
[----:B------:R-:W-:-:S13]  /*9ed0*/  ISETP.NE.AND P0, PT, R0, 0x9, PT ;  /* 0x000000090000780c */ /* 0x000fda0003f05270 */
[----:B------:R-:W-:Y:S05]  /*9ee0*/  @P0 BRA `(.L_x_722) ;  /* 0x0000000800900947 */ /* 0x000fea0003800000 */
[----:B---3--:R-:W-:Y:S02]  /*9ef0*/  IMAD.U32 R22, R22, 0x10000, RZ ;  /* 0x0001000016167824 */ /* 0x008fe400078e00ff */
[----:B------:R-:W-:-:S05]  /*9f00*/  IMAD.MOV.U32 R23, RZ, RZ, RZ ;  /* 0x000000ffff177224 */ /* 0x000fca00078e00ff */
[----:B------:R3:W-:Y:S01]  /*9f10*/  STG.E.64 desc[UR36][R8.64], R22 ;  /* 0x0000001608007986 */ /* 0x0007e2000c101b24 */
[----:B------:R-:W-:Y:S05]  /*9f20*/  BRA `(.L_x_723) ;  /* 0x0000000800e07947 */ /* 0x000fea0003800000 */
.L_x_729:
[----:B---3--:R-:W-:-:S05]  /*9f30*/  IMAD.U32 R22, R22, 0x10000, RZ ;  /* 0x0001000016167824 */ /* 0x008fca00078e00ff */
[----:B------:R-:W-:-:S04]  /*9f40*/  F2FP.F16.F32.PACK_AB R3, RZ, R22 ;  /* 0x00000016ff03723e */ /* 0x000fc800000000ff */
[----:B------:R-:W-:-:S05]  /*9f50*/  PRMT R3, R3, 0x5410, RZ ;  /* 0x0000541003037816 */ /* 0x000fca00000000ff */
[----:B------:R4:W-:Y:S01]  /*9f60*/  STG.E desc[UR36][R8.64], R3 ;  /* 0x0000000308007986 */ /* 0x0009e2000c101924 */
[----:B------:R-:W-:Y:S05]  /*9f70*/  BRA `(.L_x_723) ;  /* 0x0000000800cc7947 */ /* 0x000fea0003800000 */
.L_x_728:
[----:B---3--:R-:W-:-:S04]  /*9f80*/  IMAD.U32 R4, R22, 0x10000, RZ ;  /* 0x0001000016047824 */ /* 0x008fc800078e00ff */
[----:B------:R-:W-:-:S06]  /*9f90*/  FMUL.FTZ R4, R4, 1 ;  /* 0x3f80000004047820 */ /* 0x000fcc0000410000 */
[----:B------:R-:W0:Y:S02]  /*9fa0*/  F2F.F64.F32 R4, R4 ;  /* 0x0000000400047310 */ /* 0x000e240000201800 */
[----:B0-----:R0:W-:Y:S01]  /*9fb0*/  STG.E.64 desc[UR36][R8.64], R4 ;  /* 0x0000000408007986 */ /* 0x0011e2000c101b24 */
[----:B------:R-:W-:Y:S05]  /*9fc0*/  BRA `(.L_x_723) ;  /* 0x0000000800b87947 */ /* 0x000fea0003800000 */
.L_x_718:
        /* <DEDUP_REMOVED lines=8> */
[----:B---3--:R-:W-:-:S05]  /*a050*/  IMAD.U32 R22, R22, 0x10000, RZ ;  /* 0x0001000016167824 */ /* 0x008fca00078e00ff */
[----:B------:R-:W-:-:S04]  /*a060*/  FSETP.NEU.FTZ.AND P0, PT, R22, RZ, PT ;  /* 0x000000ff1600720b */ /* 0x000fc80003f1d000 */
[----:B------:R-:W-:-:S05]  /*a070*/  SEL R3, RZ, 0x1, !P0 ;  /* 0x00000001ff037807 */ /* 0x000fca0004000000 */
[----:B------:R0:W-:Y:S01]  /*a080*/  STG.E.U8 desc[UR36][R8.64], R3 ;  /* 0x0000000308007986 */ /* 0x0001e2000c101124 */
[----:B------:R-:W-:Y:S05]  /*a090*/  BRA `(.L_x_723) ;  /* 0x0000000800847947 */ /* 0x000fea0003800000 */
.L_x_732:
[----:B---3--:R-:W-:Y:S01]  /*a0a0*/  IMAD.U32 R22, R22, 0x10000, RZ ;  /* 0x0001000016167824 */ /* 0x008fe200078e00ff */
[----:B------:R-:W-:-:S03]  /*a0b0*/  CS2R R6, SRZ ;  /* 0x0000000000067805 */ /* 0x000fc6000001ff00 */
[----:B------:R-:W-:-:S06]  /*a0c0*/  FMUL.FTZ R4, R22, 1 ;  /* 0x3f80000016047820 */ /* 0x000fcc0000410000 */
[----:B------:R-:W0:Y:S02]  /*a0d0*/  F2F.F64.F32 R4, R4 ;  /* 0x0000000400047310 */ /* 0x000e240000201800 */
[----:B0-----:R0:W-:Y:S01]  /*a0e0*/  STG.E.128 desc[UR36][R8.64], R4 ;  /* 0x0000000408007986 */ /* 0x0011e2000c101d24 */
[----:B------:R-:W-:Y:S05]  /*a0f0*/  BRA `(.L_x_723) ;  /* 0x00000008006c7947 */ /* 0x000fea0003800000 */
.L_x_731:
[----:B------:R-:W-:-:S13]  /*a100*/  ISETP.NE.AND P0, PT, R0, 0xf, PT ;  /* 0x0000000f0000780c */ /* 0x000fda0003f05270 */
[----:B------:R-:W-:Y:S05]  /*a110*/  @!P0 BRA `(.L_x_733) ;  /* 0x0000000000b48947 */ /* 0x000fea0003800000 */
[----:B------:R-:W-:-:S13]  /*a120*/  ISETP.NE.AND P0, PT, R0, 0x17, PT ;  /* 0x000000170000780c */ /* 0x000fda0003f05270 */
[----:B------:R-:W-:Y:S05]  /*a130*/  @!P0 BRA `(.L_x_734) ;  /* 0x0000000000548947 */ /* 0x000fea0003800000 */
[----:B------:R-:W-:-:S13]  /*a140*/  ISETP.NE.AND P0, PT, R0, 0x18, PT ;  /* 0x000000180000780c */ /* 0x000fda0003f05270 */
[----:B------:R-:W-:Y:S05]  /*a150*/  @P0 BRA `(.L_x_722) ;  /* 0x0000000400f40947 */ /* 0x000fea0003800000 */
[----:B---3--:R-:W-:Y:S01]  /*a160*/  IMAD.U32 R7, R22, 0x10000, RZ ;  /* 0x0001000016077824 */ /* 0x008fe200078e00ff */
        /* <DEDUP_REMOVED lines=14> */
.L_x_736:
[----:B------:R-:W-:Y:S05]  /*a250*/  BSYNC B0 ;  /* 0x0000000000007941 */ /* 0x000fea0003800000 */
.L_x_735:
[----:B------:R-:W-:-:S05]  /*a260*/  LOP3.LUT R5, R0, R5, RZ, 0xfc, !PT ;  /* 0x0000000500057212 */ /* 0x000fca00078efcff */
[----:B------:R0:W-:Y:S01]  /*a270*/  STG.E.U8 desc[UR36][R8.64], R5 ;  /* 0x0000000508007986 */ /* 0x0001e2000c101124 */
[----:B------:R-:W-:Y:S05]  /*a280*/  BRA `(.L_x_723) ;  /* 0x0000000800087947 */ /* 0x000fea0003800000 */
.L_x_734:
[----:B---3--:R-:W-:Y:S01]  /*a290*/  IMAD.U32 R5, R22, 0x10000, RZ ;  /* 0x0001000016057824 */ /* 0x008fe200078e00ff */
        /* <DEDUP_REMOVED lines=12> */
.L_x_738:
[----:B------:R-:W-:Y:S01]  /*a360*/  IMAD.MOV.U32 R0, RZ, RZ, 0x7f ;  /* 0x0000007fff007424 */ /* 0x000fe200078e00ff */
[----:B------:R-:W-:-:S04]  /*a370*/  ISETP.GT.U32.AND P0, PT, R3, 0x7f800000, PT ;  /* 0x7f8000000300780c */ /* 0x000fc80003f04070 */
[----:B------:R-:W-:-:S09]  /*a380*/  SEL R0, R0, 0x7c, P0 ;  /* 0x0000007c00007807 */ /* 0x000fd20000000000 */
.L_x_739:
[----:B------:R-:W-:Y:S05]  /*a390*/  BSYNC B0 ;  /* 0x0000000000007941 */ /* 0x000fea0003800000 */
.L_x_737:
[----:B------:R-:W-:-:S04]  /*a3a0*/  LOP3.LUT R3, R5, 0x80000000, RZ, 0xc0, !PT ;  /* 0x8000000005037812 */ /* 0x000fc800078ec0ff */
[----:B------:R-:W-:-:S04]  /*a3b0*/  SHF.R.U32.HI R3, RZ, 0x18, R3 ;  /* 0x00000018ff037819 */ /* 0x000fc80000011603 */
[----:B------:R-:W-:-:S05]  /*a3c0*/  LOP3.LUT R3, R0, R3, RZ, 0xfc, !PT ;  /* 0x0000000300037212 */ /* 0x000fca00078efcff */
[----:B------:R0:W-:Y:S01]  /*a3d0*/  STG.E.U8 desc[UR36][R8.64], R3 ;  /* 0x0000000308007986 */ /* 0x0001e2000c101124 */
[----:B------:R-:W-:Y:S05]  /*a3e0*/  BRA `(.L_x_723) ;  /* 0x0000000400b07947 */ /* 0x000fea0003800000 */
.L_x_733:
[----:B---3--:R0:W-:Y:S01]  /*a3f0*/  STG.E.U16 desc[UR36][R8.64], R22 ;  /* 0x0000001608007986 */ /* 0x0081e2000c101524 */
[----:B------:R-:W-:Y:S05]  /*a400*/  BRA `(.L_x_723) ;  /* 0x0000000400a87947 */ /* 0x000fea0003800000 */
.L_x_730:
        /* <DEDUP_REMOVED lines=8> */
[----:B---3--:R-:W-:-:S06]  /*a490*/  IMAD.U32 R3, R22, 0x10000, RZ ;  /* 0x0001000016037824 */ /* 0x008fcc00078e00ff */
[----:B------:R-:W0:Y:S02]  /*a4a0*/  F2I.FTZ.U32.TRUNC.NTZ R3, R3 ;  /* 0x0000000300037305 */ /* 0x000e24000021f000 */
[----:B0-----:R0:W-:Y:S01]  /*a4b0*/  STG.E.U16 desc[UR36][R8.64], R3 ;  /* 0x0000000308007986 */ /* 0x0011e2000c101524 */
[----:B------:R-:W-:Y:S05]  /*a4c0*/  BRA `(.L_x_723) ;  /* 0x0000000400787947 */ /* 0x000fea0003800000 */
.L_x_742:
[----:B---3--:R-:W-:Y:S01]  /*a4d0*/  IMAD.U32 R5, R22, 0x10000, RZ ;  /* 0x0001000016057824 */ /* 0x008fe200078e00ff */
        /* <DEDUP_REMOVED lines=16> */
.L_x_745:
[----:B------:R-:W-:-:S04]  /*a5e0*/  LOP3.LUT R3, R5, 0x80000000, RZ, 0xc0, !PT ;  /* 0x8000000005037812 */ /* 0x000fc800078ec0ff */
[----:B------:R-:W-:-:S04]  /*a5f0*/  SHF.R.U32.HI R3, RZ, 0x18, R3 ;  /* 0x00000018ff037819 */ /* 0x000fc80000011603 */
[----:B------:R-:W-:-:S04]  /*a600*/  LOP3.LUT R0, R0, R3, RZ, 0xfc, !PT ;  /* 0x0000000300007212 */ /* 0x000fc800078efcff */
[----:B------:R-:W-:-:S07]  /*a610*/  PRMT R4, R0, 0x7610, R4 ;  /* 0x0000761000047816 */ /* 0x000fce0000000004 */
.L_x_744:
[----:B------:R-:W-:Y:S05]  /*a620*/  BSYNC B0 ;  /* 0x0000000000007941 */ /* 0x000fea0003800000 */
.L_x_743:
[----:B------:R0:W-:Y:S01]  /*a630*/  STG.E.U8 desc[UR36][R8.64], R4 ;  /* 0x0000000408007986 */ /* 0x0001e2000c101124 */
[----:B------:R-:W-:Y:S05]  /*a640*/  BRA `(.L_x_723) ;  /* 0x0000000400187947 */ /* 0x000fea0003800000 */
.L_x_741:
        /* <DEDUP_REMOVED lines=17> */
.L_x_748:
[----:B------:R-:W-:-:S04]  /*a760*/  LOP3.LUT R3, R5, 0x80000000, RZ, 0xc0, !PT ;  /* 0x8000000005037812 */ /* 0x000fc800078ec0ff */
[----:B------:R-:W-:-:S04]  /*a770*/  SHF.R.U32.HI R3, RZ, 0x18, R3 ;  /* 0x00000018ff037819 */ /* 0x000fc80000011603 */
[----:B------:R-:W-:-:S04]  /*a780*/  LOP3.LUT R0, R0, R3, RZ, 0xfc, !PT ;  /* 0x0000000300007212 */ /* 0x000fc800078efcff */
[----:B------:R-:W-:-:S07]  /*a790*/  PRMT R4, R0, 0x7610, R4 ;  /* 0x0000761000047816 */ /* 0x000fce0000000004 */
.L_x_747:
[----:B------:R-:W-:Y:S05]  /*a7a0*/  BSYNC B0 ;  /* 0x0000000000007941 */ /* 0x000fea0003800000 */
.L_x_746:
[----:B------:R0:W-:Y:S01]  /*a7b0*/  STG.E.U8 desc[UR36][R8.64], R4 ;  /* 0x0000000408007986 */ /* 0x0001e2000c101124 */
[----:B------:R-:W-:Y:S05]  /*a7c0*/  BRA `(.L_x_723) ;  /* 0x0000000000b87947 */ /* 0x000fea0003800000 */
.L_x_740:
[----:B------:R-:W-:-:S13]  /*a7d0*/  ISETP.NE.AND P0, PT, R0, 0x1c, PT ;  /* 0x0000001c0000780c */ /* 0x000fda0003f05270 */
[----:B------:R-:W-:Y:S05]  /*a7e0*/  @!P0 BRA `(.L_x_749) ;  /* 0x0000000000a48947 */ /* 0x000fea0003800000 */
[----:B------:R-:W-:-:S13]  /*a7f0*/  ISETP.NE.AND P0, PT, R0, 0x1d, PT ;  /* 0x0000001d0000780c */ /* 0x000fda0003f05270 */
[----:B------:R-:W-:Y:S05]  /*a800*/  @!P0 BRA `(.L_x_750) ;  /* 0x00000000008c8947 */ /* 0x000fea0003800000 */
[----:B------:R-:W-:-:S13]  /*a810*/  ISETP.NE.AND P0, PT, R0, 0x2c, PT ;  /* 0x0000002c0000780c */ /* 0x000fda0003f05270 */
[----:B------:R-:W-:Y:S05]  /*a820*/  @P0 BRA `(.L_x_722) ;  /* 0x0000000000400947 */ /* 0x000fea0003800000 */
[----:B---3--:R-:W-:-:S05]  /*a830*/  IMAD.U32 R22, R22, 0x10000, RZ ;  /* 0x0001000016167824 */ /* 0x008fca00078e00ff */
        /* <DEDUP_REMOVED lines=15> */
.L_x_722:
        /* <DEDUP_REMOVED lines=16> */
.L_x_751:
[----:B------:R-:W-:Y:S05]  /*aa30*/  BRA `(.L_x_723) ;  /* 0x00000000001c7947 */ /* 0x000fea0003800000 */
.L_x_750:
[----:B---3--:R-:W-:-:S06]  /*aa40*/  IMAD.U32 R4, R22, 0x10000, RZ ;  /* 0x0001000016047824 */ /* 0x008fcc00078e00ff */
[----:B------:R-:W0:Y:S02]  /*aa50*/  F2I.U64.TRUNC R4, R4 ;  /* 0x0000000400047311 */ /* 0x000e24000020d800 */
[----:B0-----:R0:W-:Y:S01]  /*aa60*/  STG.E.64 desc[UR36][R8.64], R4 ;  /* 0x0000000408007986 */ /* 0x0011e2000c101b24 */
[----:B------:R-:W-:Y:S05]  /*aa70*/  BRA `(.L_x_723) ;  /* 0x00000000000c7947 */ /* 0x000fea0003800000 */
.L_x_749:
[----:B---3--:R-:W-:-:S04]  /*aa80*/  IMAD.U32 R22, R22, 0x10000, RZ ;  /* 0x0001000016167824 */ /* 0x008fc800078e00ff */
[----:B------:R-:W0:Y:S02]  /*aa90*/  F2I.FTZ.U32.TRUNC.NTZ R3, R22 ;  /* 0x0000001600037305 */ /* 0x000e24000021f000 */
[----:B0-----:R0:W-:Y:S02]  /*aaa0*/  STG.E desc[UR36][R8.64], R3 ;  /* 0x0000000308007986 */ /* 0x0011e4000c101924 */
.L_x_723:
[----:B------:R-:W-:-:S05]  /*aab0*/  VIADD R25, R25, 0x80 ;  /* 0x0000008019197836 */ /* 0x000fca0000000000 */
[----:B------:R-:W-:-:S13]  /*aac0*/  ISETP.GE.AND P0, PT, R25, R16, PT ;  /* 0x000000101900720c */ /* 0x000fda0003f06270 */
[----:B------:R-:W-:Y:S05]  /*aad0*/  @P0 BRA `(.L_x_717) ;  /* 0x0000000c00f00947 */ /* 0x000fea0003800000 */
[----:B01-34-:R-:W0:Y:S01]  /*aae0*/  LDC.64 R8, c[0x0][0x228] ;  /* 0x00008a00ff087b82 */ /* 0x01be220000000a00 */
[----:B------:R-:W-:Y:S01]  /*aaf0*/  IMAD R0, R2, 0x200, R25 ;  /* 0x0000020002007824 */ /* 0x000fe200078e0219 */
        /* <DEDUP_REMOVED lines=16> */
[----:B------:R-:W-:-:S06]  /*ac00*/  IMAD.U32 R17, R17, 0x10000, RZ ;  /* 0x0001000011117824 */ /* 0x000fcc00078e00ff */
[----:B------:R-:W0:Y:S02]  /*ac10*/  F2I.FTZ.TRUNC.NTZ R17, R17 ;  /* 0x0000001100117305 */ /* 0x000e24000021f100 */
[----:B0-----:R0:W-:Y:S01]  /*ac20*/  STG.E.U8 desc[UR36][R8.64], R17 ;  /* 0x0000001108007986 */ /* 0x0011e2000c101124 */
[----:B------:R-:W-:Y:S05]  /*ac30*/  BRA `(.L_x_757) ;  /* 0x0000000c00947947 */ /* 0x000fea0003800000 */
.L_x_755:
[----:B------:R-:W-:-:S06]  /*ac40*/  IMAD.U32 R5, R17, 0x10000, RZ ;  /* 0x0001000011057824 */ /* 0x000fcc00078e00ff */
[----:B------:R-:W0:Y:S02]  /*ac50*/  F2I.S64.TRUNC R4, R5 ;  /* 0x0000000500047311 */ /* 0x000e24000020d900 */
[----:B0-----:R0:W-:Y:S01]  /*ac60*/  STG.E.U8 desc[UR36][R8.64], R4 ;  /* 0x0000000408007986 */ /* 0x0011e2000c101124 */
[----:B------:R-:W-:Y:S05]  /*ac70*/  BRA `(.L_x_757) ;  /* 0x0000000c00847947 */ /* 0x000fea0003800000 */
.L_x_754:
        /* <DEDUP_REMOVED lines=10> */
.L_x_759:
[----:B------:R-:W-:-:S06]  /*ad20*/  IMAD.U32 R17, R17, 0x10000, RZ ;  /* 0x0001000011117824 */ /* 0x000fcc00078e00ff */
[----:B------:R-:W0:Y:S02]  /*ad30*/  F2I.FTZ.TRUNC.NTZ R17, R17 ;  /* 0x0000001100117305 */ /* 0x000e24000021f100 */
[----:B0-----:R0:W-:Y:S01]  /*ad40*/  STG.E desc[UR36][R8.64], R17 ;  /* 0x0000001108007986 */ /* 0x0011e2000c101924 */
[----:B------:R-:W-:Y:S05]  /*ad50*/  BRA `(.L_x_757) ;  /* 0x0000000c004c7947 */ /* 0x000fea0003800000 */
.L_x_758:
[----:B------:R-:W-:-:S06]  /*ad60*/  IMAD.U32 R17, R17, 0x10000, RZ ;  /* 0x0001000011117824 */ /* 0x000fcc00078e00ff */
[----:B------:R-:W0:Y:S02]  /*ad70*/  F2I.FTZ.TRUNC.NTZ R17, R17 ;  /* 0x0000001100117305 */ /* 0x000e24000021f100 */
[----:B0-----:R0:W-:Y:S01]  /*ad80*/  STG.E.U16 desc[UR36][R8.64], R17 ;  /* 0x0000001108007986 */ /* 0x0011e2000c101524 */
[----:B------:R-:W-:Y:S05]  /*ad90*/  BRA `(.L_x_757) ;  /* 0x0000000c003c7947 */ /* 0x000fea0003800000 */
.L_x_753:
        /* <DEDUP_REMOVED lines=9> */
.L_x_761:
[----:B------:R-:W-:-:S05]  /*ae30*/  IMAD.U32 R0, R17, 0x10000, RZ ;  /* 0x0001000011007824 */ /* 0x000fca00078e00ff */
[----:B------:R-:W-:-:S05]  /*ae40*/  F2FP.F16.F32.PACK_AB R0, RZ, R0 ;  /* 0x00000000ff00723e */ /* 0x000fca00000000ff */
[----:B------:R0:W-:Y:S01]  /*ae50*/  STG.E.U16 desc[UR36][R8.64], R0 ;  /* 0x0000000008007986 */ /* 0x0001e2000c101524 */
[----:B------:R-:W-:Y:S05]  /*ae60*/  BRA `(.L_x_757) ;  /* 0x0000000c00087947 */ /* 0x000fea0003800000 */
.L_x_760:
        /* <DEDUP_REMOVED lines=10> */
.L_x_763:
[----:B------:R-:W-:-:S05]  /*af10*/  IMAD.U32 R17, R17, 0x10000, RZ ;  /* 0x0001000011117824 */ /* 0x000fca00078e00ff */
[----:B------:R-:W-:-:S04]  /*af20*/  F2FP.F16.F32.PACK_AB R3, RZ, R17 ;  /* 0x00000011ff03723e */ /* 0x000fc800000000ff */
[----:B------:R-:W-:-:S05]  /*af30*/  PRMT R3, R3, 0x5410, RZ ;  /* 0x0000541003037816 */ /* 0x000fca00000000ff */
[----:B------:R3:W-:Y:S01]  /*af40*/  STG.E desc[UR36][R8.64], R3 ;  /* 0x0000000308007986 */ /* 0x0007e2000c101924 */
[----:B------:R-:W-:Y:S05]  /*af50*/  BRA `(.L_x_757) ;  /* 0x0000000800cc7947 */ /* 0x000fea0003800000 */
.L_x_762:
[----:B------:R-:W-:-:S04]  /*af60*/  IMAD.U32 R4, R17, 0x10000, RZ ;  /* 0x0001000011047824 */ /* 0x000fc800078e00ff */
[----:B------:R-:W-:-:S06]  /*af70*/  FMUL.FTZ R4, R4, 1 ;  /* 0x3f80000004047820 */ /* 0x000fcc0000410000 */
[----:B------:R-:W0:Y:S02]  /*af80*/  F2F.F64.F32 R4, R4 ;  /* 0x0000000400047310 */ /* 0x000e240000201800 */
[----:B0-----:R0:W-:Y:S01]  /*af90*/  STG.E.64 desc[UR36][R8.64], R4 ;  /* 0x0000000408007986 */ /* 0x0011e2000c101b24 */
[----:B------:R-:W-:Y:S05]  /*afa0*/  BRA `(.L_x_757) ;  /* 0x0000000800b87947 */ /* 0x000fea0003800000 */
.L_x_752:
        /* <DEDUP_REMOVED lines=13> */
.L_x_766:
[----:B------:R-:W-:Y:S01]  /*b080*/  IMAD.U32 R17, R17, 0x10000, RZ ;  /* 0x0001000011117824 */ /* 0x000fe200078e00ff */
[----:B------:R-:W-:-:S03]  /*b090*/  CS2R R6, SRZ ;  /* 0x0000000000067805 */ /* 0x000fc6000001ff00 */
[----:B------:R-:W-:-:S06]  /*b0a0*/  FMUL.FTZ R4, R17, 1 ;  /* 0x3f80000011047820 */ /* 0x000fcc0000410000 */
[----:B------:R-:W0:Y:S02]  /*b0b0*/  F2F.F64.F32 R4, R4 ;  /* 0x0000000400047310 */ /* 0x000e240000201800 */
[----:B0-----:R0:W-:Y:S01]  /*b0c0*/  STG.E.128 desc[UR36][R8.64], R4 ;  /* 0x0000000408007986 */ /* 0x0011e2000c101d24 */
[----:B------:R-:W-:Y:S05]  /*b0d0*/  BRA `(.L_x_757) ;  /* 0x00000008006c7947 */ /* 0x000fea0003800000 */
.L_x_765:
        /* <DEDUP_REMOVED lines=21> */
.L_x_770:
[----:B------:R-:W-:Y:S05]  /*b230*/  BSYNC B0 ;  /* 0x0000000000007941 */ /* 0x000fea0003800000 */
.L_x_769:
[----:B------:R-:W-:-:S05]  /*b240*/  LOP3.LUT R5, R0, R5, RZ, 0xfc, !PT ;  /* 0x0000000500057212 */ /* 0x000fca00078efcff */
[----:B------:R0:W-:Y:S01]  /*b250*/  STG.E.U8 desc[UR36][R8.64], R5 ;  /* 0x0000000508007986 */ /* 0x0001e2000c101124 */
[----:B------:R-:W-:Y:S05]  /*b260*/  BRA `(.L_x_757) ;  /* 0x0000000800087947 */ /* 0x000fea0003800000 */
.L_x_768:
        /* <DEDUP_REMOVED lines=13> */
.L_x_772:
[----:B------:R-:W-:Y:S01]  /*b340*/  IMAD.MOV.U32 R0, RZ, RZ, 0x7f ;  /* 0x0000007fff007424 */ /* 0x000fe200078e00ff */
[----:B------:R-:W-:-:S04]  /*b350*/  ISETP.GT.U32.AND P0, PT, R3, 0x7f800000, PT ;  /* 0x7f8000000300780c */ /* 0x000fc80003f04070 */
[----:B------:R-:W-:-:S09]  /*b360*/  SEL R0, R0, 0x7c, P0 ;  /* 0x0000007c00007807 */ /* 0x000fd20000000000 */
.L_x_773:
[----:B------:R-:W-:Y:S05]  /*b370*/  BSYNC B0 ;  /* 0x0000000000007941 */ /* 0x000fea0003800000 */
.L_x_771:
[----:B------:R-:W-:-:S04]  /*b380*/  LOP3.LUT R3, R17, 0x80000000, RZ, 0xc0, !PT ;  /* 0x8000000011037812 */ /* 0x000fc800078ec0ff */
[----:B------:R-:W-:-:S04]  /*b390*/  SHF.R.U32.HI R3, RZ, 0x18, R3 ;  /* 0x00000018ff037819 */ /* 0x000fc80000011603 */
[----:B------:R-:W-:-:S05]  /*b3a0*/  LOP3.LUT R3, R0, R3, RZ, 0xfc, !PT ;  /* 0x0000000300037212 */ /* 0x000fca00078efcff */
[----:B------:R0:W-:Y:S01]  /*b3b0*/  STG.E.U8 desc[UR36][R8.64], R3 ;  /* 0x0000000308007986 */ /* 0x0001e2000c101124 */
[----:B------:R-:W-:Y:S05]  /*b3c0*/  BRA `(.L_x_757) ;  /* 0x0000000400b07947 */ /* 0x000fea0003800000 */
.L_x_767:
[----:B------:R0:W-:Y:S01]  /*b3d0*/  STG.E.U16 desc[UR36][R8.64], R17 ;  /* 0x0000001108007986 */ /* 0x0001e2000c101524 */
[----:B------:R-:W-:Y:S05]  /*b3e0*/  BRA `(.L_x_757) ;  /* 0x0000000400a87947 */ /* 0x000fea0003800000 */
.L_x_764:
        /* <DEDUP_REMOVED lines=12> */
.L_x_776:
        /* <DEDUP_REMOVED lines=17> */
.L_x_779:
[----:B------:R-:W-:-:S04]  /*b5c0*/  LOP3.LUT R3, R17, 0x80000000, RZ, 0xc0, !PT ;  /* 0x8000000011037812 */ /* 0x000fc800078ec0ff */
[----:B------:R-:W-:-:S04]  /*b5d0*/  SHF.R.U32.HI R3, RZ, 0x18, R3 ;  /* 0x00000018ff037819 */ /* 0x000fc80000011603 */
[----:B------:R-:W-:-:S04]  /*b5e0*/  LOP3.LUT R0, R0, R3, RZ, 0xfc, !PT ;  /* 0x0000000300007212 */ /* 0x000fc800078efcff */
[----:B------:R-:W-:-:S07]  /*b5f0*/  PRMT R4, R0, 0x7610, R4 ;  /* 0x0000761000047816 */ /* 0x000fce0000000004 */
.L_x_778:
[----:B------:R-:W-:Y:S05]  /*b600*/  BSYNC B0 ;  /* 0x0000000000007941 */ /* 0x000fea0003800000 */
.L_x_777:
[----:B------:R0:W-:Y:S01]  /*b610*/  STG.E.U8 desc[UR36][R8.64], R4 ;  /* 0x0000000408007986 */ /* 0x0001e2000c101124 */
[----:B------:R-:W-:Y:S05]  /*b620*/  BRA `(.L_x_757) ;  /* 0x0000000400187947 */ /* 0x000fea0003800000 */
.L_x_775:
        /* <DEDUP_REMOVED lines=17> */
.L_x_782:
[----:B------:R-:W-:-:S04]  /*b740*/  LOP3.LUT R3, R17, 0x80000000, RZ, 0xc0, !PT ;  /* 0x8000000011037812 */ /* 0x000fc800078ec0ff */
[----:B------:R-:W-:-:S04]  /*b750*/  SHF.R.U32.HI R3, RZ, 0x18, R3 ;  /* 0x00000018ff037819 */ /* 0x000fc80000011603 */
[----:B------:R-:W-:-:S04]  /*b760*/  LOP3.LUT R0, R0, R3, RZ, 0xfc, !PT ;  /* 0x0000000300007212 */ /* 0x000fc800078efcff */
[----:B------:R-:W-:-:S07]  /*b770*/  PRMT R4, R0, 0x7610, R4 ;  /* 0x0000761000047816 */ /* 0x000fce0000000004 */
.L_x_781:
[----:B------:R-:W-:Y:S05]  /*b780*/  BSYNC B0 ;  /* 0x0000000000007941 */ /* 0x000fea0003800000 */
.L_x_780:
[----:B------:R0:W-:Y:S01]  /*b790*/  STG.E.U8 desc[UR36][R8.64], R4 ;  /* 0x0000000408007986 */ /* 0x0001e2000c101124 */
[----:B------:R-:W-:Y:S05]  /*b7a0*/  BRA `(.L_x_757) ;  /* 0x0000000000b87947 */ /* 0x000fea0003800000 */
.L_x_774:
        /* <DEDUP_REMOVED lines=22> */
.L_x_756:
        /* <DEDUP_REMOVED lines=15> */
[----:B0-2---:R-:W-:Y:S05]  /*ba00*/  CALL.ABS.NOINC R14 ;  /* 0x000000000e007343 */ /* 0x005fea0003c00000 */
.L_x_785:
[----:B------:R-:W-:Y:S05]  /*ba10*/  BRA `(.L_x_757) ;  /* 0x00000000001c7947 */ /* 0x000fea0003800000 */
.L_x_784:
[----:B------:R-:W-:-:S06]  /*ba20*/  IMAD.U32 R4, R17, 0x10000, RZ ;  /* 0x0001000011047824 */ /* 0x000fcc00078e00ff */
[----:B------:R-:W0:Y:S02]  /*ba30*/  F2I.U64.TRUNC R4, R4 ;  /* 0x0000000400047311 */ /* 0x000e24000020d800 */
[----:B0-----:R0:W-:Y:S01]  /*ba40*/  STG.E.64 desc[UR36][R8.64], R4 ;  /* 0x0000000408007986 */ /* 0x0011e2000c101b24 */
[----:B------:R-:W-:Y:S05]  /*ba50*/  BRA `(.L_x_757) ;  /* 0x00000000000c7947 */ /* 0x000fea0003800000 */
.L_x_783:
[----:B------:R-:W-:-:S06]  /*ba60*/  IMAD.U32 R17, R17, 0x10000, RZ ;  /* 0x0001000011117824 */ /* 0x000fcc00078e00ff */
[----:B------:R-:W0:Y:S02]  /*ba70*/  F2I.FTZ.U32.TRUNC.NTZ R17, R17 ;  /* 0x0000001100117305 */ /* 0x000e24000021f000 */
[----:B0-----:R0:W-:Y:S02]  /*ba80*/  STG.E desc[UR36][R8.64], R17 ;  /* 0x0000001108007986 */ /* 0x0011e4000c101924 */
.L_x_757:
[----:B------:R-:W-:-:S07]  /*ba90*/  VIADD R25, R25, 0x80 ;  /* 0x0000008019197836 */ /* 0x000fce0000000000 */
.L_x_717:
[----:B------:R-:W-:Y:S05]  /*baa0*/  BSYNC B6 ;  /* 0x0000000000067941 */ /* 0x000fea0003800000 */
.L_x_716:
[----:B------:R-:W-:-:S13]  /*bab0*/  ISETP.GE.AND P0, PT, R25, R16, PT ;  /* 0x000000101900720c */ /* 0x000fda0003f06270 */
[----:B------:R-:W-:Y:S05]  /*bac0*/  @P0 EXIT ;  /* 0x000000000000094d */ /* 0x000fea0003800000 */
[----:B01----:R-:W0:Y:S01]  /*bad0*/  LDC.64 R4, c[0x0][0x228] ;  /* 0x00008a00ff047b82 */ /* 0x003e220000000a00 */
[----:B----4-:R-:W-:Y:S01]  /*bae0*/  PRMT R0, R18, 0x9910, RZ ;  /* 0x0000991012007816 */ /* 0x010fe200000000ff */
[----:B------:R-:W-:Y:S01]  /*baf0*/  IMAD R2, R2, 0x200, R25 ;  /* 0x0000020002027824 */ /* 0x000fe200078e0219 */
[----:B------:R-:W-:Y:S02]  /*bb00*/  ULDC UR4, c[0x0][0x254] ;  /* 0x0000950000047ab9 */ /* 0x000fe40000000800 */
[----:B------:R-:W-:Y:S01]  /*bb10*/  ISETP.GT.AND P1, PT, R0, 0x9, PT ;  /* 0x000000090000780c */ /* 0x000fe20003f24270 */
[----:B---3--:R-:W-:-:S05]  /*bb20*/  IMAD R3, R2, UR4, RZ ;  /* 0x0000000402037c24 */ /* 0x008fca000f8e02ff */
        /* <DEDUP_REMOVED lines=11> */
[----:B--2---:R-:W-:-:S06]  /*bbe0*/  IMAD.U32 R19, R19, 0x10000, RZ ;  /* 0x0001000013137824 */ /* 0x004fcc00078e00ff */
[----:B------:R-:W0:Y:S02]  /*bbf0*/  F2I.FTZ.TRUNC.NTZ R19, R19 ;  /* 0x0000001300137305 */ /* 0x000e24000021f100 */
[----:B0-----:R-:W-:Y:S01]  /*bc00*/  STG.E.U8 desc[UR36][R2.64], R19 ;  /* 0x0000001302007986 */ /* 0x001fe2000c101124 */
[----:B------:R-:W-:Y:S05]  /*bc10*/  EXIT ;  /* 0x000000000000794d */ /* 0x000fea0003800000 */
.L_x_789:
[----:B--2---:R-:W-:-:S06]  /*bc20*/  IMAD.U32 R5, R19, 0x10000, RZ ;  /* 0x0001000013057824 */ /* 0x004fcc00078e00ff */
[----:B------:R-:W0:Y:S02]  /*bc30*/  F2I.S64.TRUNC R4, R5 ;  /* 0x0000000500047311 */ /* 0x000e24000020d900 */
[----:B0-----:R-:W-:Y:S01]  /*bc40*/  STG.E.U8 desc[UR36][R2.64], R4 ;  /* 0x0000000402007986 */ /* 0x001fe2000c101124 */
[----:B------:R-:W-:Y:S05]  /*bc50*/  EXIT ;  /* 0x000000000000794d */ /* 0x000fea0003800000 */
.L_x_788:
[----:B------:R-:W-:-:S13]  /*bc60*/  ISETP.NE.AND P0, PT, R0, 0x2, PT ;  /* 0x000000020000780c */ /* 0x000fda0003f05270 */
[----:B------:R-:W-:Y:S05]  /*bc70*/  @!P0 BRA `(.L_x_791) ;  /* 0x0000000000308947 */ /* 0x000fea0003800000 */
[----:B------:R-:W-:-:S13]  /*bc80*/  ISETP.NE.AND P0, PT, R0, 0x3, PT ;  /* 0x000000030000780c */ /* 0x000fda0003f05270 */
[----:B------:R-:W-:Y:S05]  /*bc90*/  @!P0 BRA `(.L_x_792) ;  /* 0x0000000000188947 */ /* 0x000fea0003800000 */
[----:B------:R-:W-:-:S13]  /*bca0*/  ISETP.NE.AND P0, PT, R0, 0x4, PT ;  /* 0x000000040000780c */ /* 0x000fda0003f05270 */
[----:B------:R-:W-:Y:S05]  /*bcb0*/  @P0 BRA `(.L_x_790) ;  /* 0x0000000c000c0947 */ /* 0x000fea0003800000 */
[----:B--2---:R-:W-:-:S06]  /*bcc0*/  IMAD.U32 R4, R19, 0x10000, RZ ;  /* 0x0001000013047824 */ /* 0x004fcc00078e00ff */
[----:B------:R-:W0:Y:S02]  /*bcd0*/  F2I.S64.TRUNC R4, R4 ;  /* 0x0000000400047311 */ /* 0x000e24000020d900 */
[----:B0-----:R-:W-:Y:S01]  /*bce0*/  STG.E.64 desc[UR36][R2.64], R4 ;  /* 0x0000000402007986 */ /* 0x001fe2000c101b24 */
[----:B------:R-:W-:Y:S05]  /*bcf0*/  EXIT ;  /* 0x000000000000794d */ /* 0x000fea0003800000 */
.L_x_792:
[----:B--2---:R-:W-:-:S06]  /*bd00*/  IMAD.U32 R19, R19, 0x10000, RZ ;  /* 0x0001000013137824 */ /* 0x004fcc00078e00ff */
[----:B------:R-:W0:Y:S02]  /*bd10*/  F2I.FTZ.TRUNC.NTZ R19, R19 ;  /* 0x0000001300137305 */ /* 0x000e24000021f100 */
[----:B0-----:R-:W-:Y:S01]  /*bd20*/  STG.E desc[UR36][R2.64], R19 ;  /* 0x0000001302007986 */ /* 0x001fe2000c101924 */
[----:B------:R-:W-:Y:S05]  /*bd30*/  EXIT ;  /* 0x000000000000794d */ /* 0x000fea0003800000 */
.L_x_791:
[----:B--2---:R-:W-:-:S06]  /*bd40*/  IMAD.U32 R19, R19, 0x10000, RZ ;  /* 0x0001000013137824 */ /* 0x004fcc00078e00ff */
[----:B------:R-:W0:Y:S02]  /*bd50*/  F2I.FTZ.TRUNC.NTZ R19, R19 ;  /* 0x0000001300137305 */ /* 0x000e24000021f100 */
[----:B0-----:R-:W-:Y:S01]  /*bd60*/  STG.E.U16 desc[UR36][R2.64], R19 ;  /* 0x0000001302007986 */ /* 0x001fe2000c101524 */
[----:B------:R-:W-:Y:S05]  /*bd70*/  EXIT ;  /* 0x000000000000794d */ /* 0x000fea0003800000 */
.L_x_787:
[----:B------:R-:W-:-:S13]  /*bd80*/  ISETP.GT.AND P0, PT, R0, 0x6, PT ;  /* 0x000000060000780c */ /* 0x000fda0003f04270 */
[----:B------:R-:W-:Y:S05]  /*bd90*/  @P0 BRA `(.L_x_793) ;  /* 0x00000000002c0947 */ /* 0x000fea0003800000 */
[----:B------:R-:W-:-:S13]  /*bda0*/  ISETP.NE.AND P0, PT, R0, 0x5, PT ;  /* 0x000000050000780c */ /* 0x000fda0003f05270 */
[----:B------:R-:W-:Y:S05]  /*bdb0*/  @!P0 BRA `(.L_x_794) ;  /* 0x0000000000148947 */ /* 0x000fea0003800000 */
[----:B------:R-:W-:-:S13]  /*bdc0*/  ISETP.NE.AND P0, PT, R0, 0x6, PT ;  /* 0x000000060000780c */ /* 0x000fda0003f05270 */
[----:B------:R-:W-:Y:S05]  /*bdd0*/  @P0 BRA `(.L_x_790) ;  /* 0x0000000800c40947 */ /* 0x000fea0003800000 */
[----:B--2---:R-:W-:-:S05]  /*bde0*/  IMAD.U32 R19, R19, 0x10000, RZ ;  /* 0x0001000013137824 */ /* 0x004fca00078e00ff */
[----:B------:R-:W-:Y:S01]  /*bdf0*/  STG.E desc[UR36][R2.64], R19 ;  /* 0x0000001302007986 */ /* 0x000fe2000c101924 */
[----:B------:R-:W-:Y:S05]  /*be00*/  EXIT ;  /* 0x000000000000794d */ /* 0x000fea0003800000 */
.L_x_794:
[----:B--2---:R-:W-:-:S05]  /*be10*/  IMAD.U32 R0, R19, 0x10000, RZ ;  /* 0x0001000013007824 */ /* 0x004fca00078e00ff */
[----:B------:R-:W-:-:S05]  /*be20*/  F2FP.F16.F32.PACK_AB R0, RZ, R0 ;  /* 0x00000000ff00723e */ /* 0x000fca00000000ff */
[----:B------:R-:W-:Y:S01]  /*be30*/  STG.E.U16 desc[UR36][R2.64], R0 ;  /* 0x0000000002007986 */ /* 0x000fe2000c101524 */
[----:B------:R-:W-:Y:S05]  /*be40*/  EXIT ;  /* 0x000000000000794d */ /* 0x000fea0003800000 */
.L_x_793:
[----:B------:R-:W-:-:S13]  /*be50*/  ISETP.NE.AND P0, PT, R0, 0x7, PT ;  /* 0x000000070000780c */ /* 0x000fda0003f05270 */
[----:B------:R-:W-:Y:S05]  /*be60*/  @!P0 BRA `(.L_x_795) ;  /* 0x0000000000348947 */ /* 0x000fea0003800000 */
[----:B------:R-:W-:-:S13]  /*be70*/  ISETP.NE.AND P0, PT, R0, 0x8, PT ;  /* 0x000000080000780c */ /* 0x000fda0003f05270 */
[----:B------:R-:W-:Y:S05]  /*be80*/  @!P0 BRA `(.L_x_796) ;  /* 0x0000000000188947 */ /* 0x000fea0003800000 */
[----:B------:R-:W-:-:S13]  /*be90*/  ISETP.NE.AND P0, PT, R0, 0x9, PT ;  /* 0x000000090000780c */ /* 0x000fda0003f05270 */
[----:B------:R-:W-:Y:S05]  /*bea0*/  @P0 BRA `(.L_x_790) ;  /* 0x0000000800900947 */ /* 0x000fea0003800000 */
[----:B--2---:R-:W-:Y:S02]  /*beb0*/  IMAD.U32 R4, R19, 0x10000, RZ ;  /* 0x0001000013047824 */ /* 0x004fe400078e00ff */
[----:B------:R-:W-:-:S05]  /*bec0*/  IMAD.MOV.U32 R5, RZ, RZ, RZ ;  /* 0x000000ffff057224 */ /* 0x000fca00078e00ff */
[----:B------:R-:W-:Y:S01]  /*bed0*/  STG.E.64 desc[UR36][R2.64], R4 ;  /* 0x0000000402007986 */ /* 0x000fe2000c101b24 */
[----:B------:R-:W-:Y:S05]  /*bee0*/  EXIT ;  /* 0x000000000000794d */ /* 0x000fea0003800000 */
.L_x_796:
[----:B--2---:R-:W-:-:S05]  /*bef0*/  IMAD.U32 R19, R19, 0x10000, RZ ;  /* 0x0001000013137824 */ /* 0x004fca00078e00ff */
[----:B------:R-:W-:-:S04]  /*bf00*/  F2FP.F16.F32.PACK_AB R5, RZ, R19 ;  /* 0x00000013ff05723e */ /* 0x000fc800000000ff */
[----:B------:R-:W-:-:S05]  /*bf10*/  PRMT R5, R5, 0x5410, RZ ;  /* 0x0000541005057816 */ /* 0x000fca00000000ff */
[----:B------:R-:W-:Y:S01]  /*bf20*/  STG.E desc[UR36][R2.64], R5 ;  /* 0x0000000502007986 */ /* 0x000fe2000c101924 */
[----:B------:R-:W-:Y:S05]  /*bf30*/  EXIT ;  /* 0x000000000000794d */ /* 0x000fea0003800000 */
.L_x_795:
[----:B--2---:R-:W-:-:S04]  /*bf40*/  IMAD.U32 R4, R19, 0x10000, RZ ;  /* 0x0001000013047824 */ /* 0x004fc800078e00ff */
[----:B------:R-:W-:-:S06]  /*bf50*/  FMUL.FTZ R4, R4, 1 ;  /* 0x3f80000004047820 */ /* 0x000fcc0000410000 */
[----:B------:R-:W0:Y:S02]  /*bf60*/  F2F.F64.F32 R4, R4 ;  /* 0x0000000400047310 */ /* 0x000e240000201800 */
[----:B0-----:R-:W-:Y:S01]  /*bf70*/  STG.E.64 desc[UR36][R2.64], R4 ;  /* 0x0000000402007986 */ /* 0x001fe2000c101b24 */
[----:B------:R-:W-:Y:S05]  /*bf80*/  EXIT ;  /* 0x000000000000794d */ /* 0x000fea0003800000 */
.L_x_786:
        /* <DEDUP_REMOVED lines=8> */
[----:B--2---:R-:W-:-:S05]  /*c010*/  IMAD.U32 R19, R19, 0x10000, RZ ;  /* 0x0001000013137824 */ /* 0x004fca00078e00ff */
[----:B------:R-:W-:-:S04]  /*c020*/  FSETP.NEU.FTZ.AND P0, PT, R19, RZ, PT ;  /* 0x000000ff1300720b */ /* 0x000fc80003f1d000 */
[----:B------:R-:W-:-:S05]  /*c030*/  SEL R5, RZ, 0x1, !P0 ;  /* 0x00000001ff057807 */ /* 0x000fca0004000000 */
[----:B------:R-:W-:Y:S01]  /*c040*/  STG.E.U8 desc[UR36][R2.64], R5 ;  /* 0x0000000502007986 */ /* 0x000fe2000c101124 */
[----:B------:R-:W-:Y:S05]  /*c050*/  EXIT ;  /* 0x000000000000794d */ /* 0x000fea0003800000 */
.L_x_799:
[----:B--2---:R-:W-:Y:S01]  /*c060*/  IMAD.U32 R19, R19, 0x10000, RZ ;  /* 0x0001000013137824 */ /* 0x004fe200078e00ff */
[----:B------:R-:W-:-:S03]  /*c070*/  CS2R R6, SRZ ;  /* 0x0000000000067805 */ /* 0x000fc6000001ff00 */
[----:B------:R-:W-:-:S06]  /*c080*/  FMUL.FTZ R4, R19, 1 ;  /* 0x3f80000013047820 */ /* 0x000fcc0000410000 */
[----:B------:R-:W0:Y:S02]  /*c090*/  F2F.F64.F32 R4, R4 ;  /* 0x0000000400047310 */ /* 0x000e240000201800 */
[----:B0-----:R-:W-:Y:S01]  /*c0a0*/  STG.E.128 desc[UR36][R2.64], R4 ;  /* 0x0000000402007986 */ /* 0x001fe2000c101d24 */
[----:B------:R-:W-:Y:S05]  /*c0b0*/  EXIT ;  /* 0x000000000000794d */ /* 0x000fea0003800000 */
.L_x_798:
[----:B------:R-:W-:-:S13]  /*c0c0*/  ISETP.NE.AND P0, PT, R0, 0xf, PT ;  /* 0x0000000f0000780c */ /* 0x000fda0003f05270 */
[----:B------:R-:W-:Y:S05]  /*c0d0*/  @!P0 BRA `(.L_x_800) ;  /* 0x0000000000b48947 */ /* 0x000fea0003800000 */
[----:B------:R-:W-:-:S13]  /*c0e0*/  ISETP.NE.AND P0, PT, R0, 0x17, PT ;  /* 0x000000170000780c */ /* 0x000fda0003f05270 */
[----:B------:R-:W-:Y:S05]  /*c0f0*/  @!P0 BRA `(.L_x_801) ;  /* 0x0000000000548947 */ /* 0x000fea0003800000 */
[----:B------:R-:W-:-:S13]  /*c100*/  ISETP.NE.AND P0, PT, R0, 0x18, PT ;  /* 0x000000180000780c */ /* 0x000fda0003f05270 */
[----:B------:R-:W-:Y:S05]  /*c110*/  @P0 BRA `(.L_x_790) ;  /* 0x0000000400f40947 */ /* 0x000fea0003800000 */
[----:B--2---:R-:W-:Y:S01]  /*c120*/  IMAD.U32 R19, R19, 0x10000, RZ ;  /* 0x0001000013137824 */ /* 0x004fe200078e00ff */
        /* <DEDUP_REMOVED lines=14> */
.L_x_803:
[----:B------:R-:W-:Y:S05]  /*c210*/  BSYNC B0 ;  /* 0x0000000000007941 */ /* 0x000fea0003800000 */
.L_x_802:
[----:B------:R-:W-:-:S05]  /*c220*/  LOP3.LUT R5, R0, R5, RZ, 0xfc, !PT ;  /* 0x0000000500057212 */ /* 0x000fca00078efcff */
[----:B------:R-:W-:Y:S01]  /*c230*/  STG.E.U8 desc[UR36][R2.64], R5 ;  /* 0x0000000502007986 */ /* 0x000fe2000c101124 */
[----:B------:R-:W-:Y:S05]  /*c240*/  EXIT ;  /* 0x000000000000794d */ /* 0x000fea0003800000 */
.L_x_801:
[----:B--2---:R-:W-:Y:S01]  /*c250*/  IMAD.U32 R19, R19, 0x10000, RZ ;  /* 0x0001000013137824 */ /* 0x004fe200078e00ff */
        /* <DEDUP_REMOVED lines=12> */
.L_x_805:
[----:B------:R-:W-:Y:S01]  /*c320*/  IMAD.MOV.U32 R0, RZ, RZ, 0x7f ;  /* 0x0000007fff007424 */ /* 0x000fe200078e00ff */
[----:B------:R-:W-:-:S04]  /*c330*/  ISETP.GT.U32.AND P0, PT, R4, 0x7f800000, PT ;  /* 0x7f8000000400780c */ /* 0x000fc80003f04070 */
[----:B------:R-:W-:-:S09]  /*c340*/  SEL R0, R0, 0x7c, P0 ;  /* 0x0000007c00007807 */ /* 0x000fd20000000000 */
.L_x_806:
[----:B------:R-:W-:Y:S05]  /*c350*/  BSYNC B0 ;  /* 0x0000000000007941 */ /* 0x000fea0003800000 */
.L_x_804:
[----:B------:R-:W-:-:S04]  /*c360*/  LOP3.LUT R4, R19, 0x80000000, RZ, 0xc0, !PT ;  /* 0x8000000013047812 */ /* 0x000fc800078ec0ff */
[----:B------:R-:W-:-:S04]  /*c370*/  SHF.R.U32.HI R5, RZ, 0x18, R4 ;  /* 0x00000018ff057819 */ /* 0x000fc80000011604 */
[----:B------:R-:W-:-:S05]  /*c380*/  LOP3.LUT R5, R0, R5, RZ, 0xfc, !PT ;  /* 0x0000000500057212 */ /* 0x000fca00078efcff */
[----:B------:R-:W-:Y:S01]  /*c390*/  STG.E.U8 desc[UR36][R2.64], R5 ;  /* 0x0000000502007986 */ /* 0x000fe2000c101124 */
[----:B------:R-:W-:Y:S05]  /*c3a0*/  EXIT ;  /* 0x000000000000794d */ /* 0x000fea0003800000 */
.L_x_800:
[----:B--2---:R-:W-:Y:S01]  /*c3b0*/  STG.E.U16 desc[UR36][R2.64], R19 ;  /* 0x0000001302007986 */ /* 0x004fe2000c101524 */
[----:B------:R-:W-:Y:S05]  /*c3c0*/  EXIT ;  /* 0x000000000000794d */ /* 0x000fea0003800000 */
.L_x_797:
        /* <DEDUP_REMOVED lines=8> */
[----:B--2---:R-:W-:-:S06]  /*c450*/  IMAD.U32 R5, R19, 0x10000, RZ ;  /* 0x0001000013057824 */ /* 0x004fcc00078e00ff */
[----:B------:R-:W0:Y:S02]  /*c460*/  F2I.FTZ.U32.TRUNC.NTZ R5, R5 ;  /* 0x0000000500057305 */ /* 0x000e24000021f000 */
[----:B0-----:R-:W-:Y:S01]  /*c470*/  STG.E.U16 desc[UR36][R2.64], R5 ;  /* 0x0000000502007986 */ /* 0x001fe2000c101524 */
[----:B------:R-:W-:Y:S05]  /*c480*/  EXIT ;  /* 0x000000000000794d */ /* 0x000fea0003800000 */
.L_x_809:
[----:B--2---:R-:W-:Y:S01]  /*c490*/  IMAD.U32 R19, R19, 0x10000, RZ ;  /* 0x0001000013137824 */ /* 0x004fe200078e00ff */
        /* <DEDUP_REMOVED lines=12> */
[----:B------:R-:W-:-:S05]  /*c560*/  FADD.FTZ R0, R5, 8192 ;  /* 0x4600000005007421 */ /* 0x000fca0000010000 */
[----:B------:R-:W-:Y:S02]  /*c570*/  LOP3.LUT P0, R4, R0, 0xff, RZ, 0xc0, !PT ;  /* 0x000000ff00047812 */ /* 0x000fe4000780c0ff */
[----:B------:R-:W-:-:S11]  /*c580*/  PRMT R0, RZ, 0x7610, R0 ;  /* 0x00007610ff007816 */ /* 0x000fd60000000000 */
[----:B------:R-:W-:Y:S05]  /*c590*/  @!P0 BRA `(.L_x_811) ;  /* 0x0000000000108947 */ /* 0x000fea0003800000 */
.L_x_812:
[----:B------:R-:W-:-:S04]  /*c5a0*/  LOP3.LUT R0, R19, 0x80000000, RZ, 0xc0, !PT ;  /* 0x8000000013007812 */ /* 0x000fc800078ec0ff */
[----:B------:R-:W-:-:S04]  /*c5b0*/  SHF.R.U32.HI R5, RZ, 0x18, R0 ;  /* 0x00000018ff057819 */ /* 0x000fc80000011600 */
[----:B------:R-:W-:-:S04]  /*c5c0*/  LOP3.LUT R4, R4, R5, RZ, 0xfc, !PT ;  /* 0x0000000504047212 */ /* 0x000fc800078efcff */
[----:B------:R-:W-:-:S07]  /*c5d0*/  PRMT R0, R4, 0x7610, R0 ;  /* 0x0000761004007816 */ /* 0x000fce0000000000 */
.L_x_811:
[----:B------:R-:W-:Y:S05]  /*c5e0*/  BSYNC B0 ;  /* 0x0000000000007941 */ /* 0x000fea0003800000 */
.L_x_810:
[----:B------:R-:W-:Y:S01]  /*c5f0*/  STG.E.U8 desc[UR36][R2.64], R0 ;  /* 0x0000000002007986 */ /* 0x000fe2000c101124 */
[----:B------:R-:W-:Y:S05]  /*c600*/  EXIT ;  /* 0x000000000000794d */ /* 0x000fea0003800000 */
.L_x_808:
        /* <DEDUP_REMOVED lines=17> */
.L_x_815:
[----:B------:R-:W-:-:S04]  /*c720*/  LOP3.LUT R0, R19, 0x80000000, RZ, 0xc0, !PT ;  /* 0x8000000013007812 */ /* 0x000fc800078ec0ff */
[----:B------:R-:W-:-:S04]  /*c730*/  SHF.R.U32.HI R5, RZ, 0x18, R0 ;  /* 0x00000018ff057819 */ /* 0x000fc80000011600 */
[----:B------:R-:W-:-:S04]  /*c740*/  LOP3.LUT R4, R4, R5, RZ, 0xfc, !PT ;  /* 0x0000000504047212 */ /* 0x000fc800078efcff */
[----:B------:R-:W-:-:S07]  /*c750*/  PRMT R0, R4, 0x7610, R0 ;  /* 0x0000761004007816 */ /* 0x000fce0000000000 */
.L_x_814:
[----:B------:R-:W-:Y:S05]  /*c760*/  BSYNC B0 ;  /* 0x0000000000007941 */ /* 0x000fea0003800000 */
.L_x_813:
[----:B------:R-:W-:Y:S01]  /*c770*/  STG.E.U8 desc[UR36][R2.64], R0 ;  /* 0x0000000002007986 */ /* 0x000fe2000c101124 */
[----:B------:R-:W-:Y:S05]  /*c780*/  EXIT ;  /* 0x000000000000794d */ /* 0x000fea0003800000 */
.L_x_807:
[----:B------:R-:W-:-:S13]  /*c790*/  ISETP.NE.AND P0, PT, R0, 0x1c, PT ;  /* 0x0000001c0000780c */ /* 0x000fda0003f05270 */
[----:B------:R-:W-:Y:S05]  /*c7a0*/  @!P0 BRA `(.L_x_816) ;  /* 0x0000000000a48947 */ /* 0x000fea0003800000 */
[----:B------:R-:W-:-:S13]  /*c7b0*/  ISETP.NE.AND P0, PT, R0, 0x1d, PT ;  /* 0x0000001d0000780c */ /* 0x000fda0003f05270 */
[----:B------:R-:W-:Y:S05]  /*c7c0*/  @!P0 BRA `(.L_x_817) ;  /* 0x00000000008c8947 */ /* 0x000fea0003800000 */
[----:B------:R-:W-:-:S13]  /*c7d0*/  ISETP.NE.AND P0, PT, R0, 0x2c, PT ;  /* 0x0000002c0000780c */ /* 0x000fda0003f05270 */
[----:B------:R-:W-:Y:S05]  /*c7e0*/  @P0 BRA `(.L_x_790) ;  /* 0x0000000000400947 */ /* 0x000fea0003800000 */
[----:B--2---:R-:W-:Y:S02]  /*c7f0*/  IMAD.U32 R19, R19, 0x10000, RZ ;  /* 0x0001000013137824 */ /* 0x004fe400078e00ff */
[----:B------:R-:W-:-:S03]  /*c800*/  IMAD.MOV.U32 R5, RZ, RZ, 0xff ;  /* 0x000000ffff057424 */ /* 0x000fc600078e00ff */
[----:B------:R-:W-:-:S04]  /*c810*/  SHF.R.U32.HI R6, RZ, 0x17, R19 ;  /* 0x00000017ff067819 */ /* 0x000fc80000011613 */
[----:B------:R-:W-:-:S04]  /*c820*/  LOP3.LUT R4, R6, 0xff, RZ, 0xc0, !PT ;  /* 0x000000ff06047812 */ /* 0x000fc800078ec0ff */
[----:B------:R-:W-:-:S13]  /*c830*/  ISETP.NE.AND P2, PT, R4, 0xff, PT ;  /* 0x000000ff0400780c */ /* 0x000fda0003f45270 */
[--C-:B------:R-:W-:Y:S02]  /*c840*/  @P2 SHF.R.U32.HI R0, RZ, 0x16, R19.reuse ;  /* 0x00000016ff002819 */ /* 0x100fe40000011613 */
[----:B------:R-:W-:Y:S02]  /*c850*/  @P2 LOP3.LUT P0, RZ, R4, 0x3fffff, R19, 0xf8, !PT ;  /* 0x003fffff04ff2812 */ /* 0x000fe4000780f813 */
        /* <DEDUP_REMOVED lines=9> */
.L_x_790:
        /* <DEDUP_REMOVED lines=15> */
[----:B-12---:R-:W-:Y:S05]  /*c9e0*/  CALL.ABS.NOINC R2 ;  /* 0x0000000002007343 */ /* 0x006fea0003c00000 */
.L_x_818:
[----:B------:R-:W-:Y:S05]  /*c9f0*/  EXIT ;  /* 0x000000000000794d */ /* 0x000fea0003800000 */
.L_x_817:
[----:B--2---:R-:W-:-:S06]  /*ca00*/  IMAD.U32 R4, R19, 0x10000, RZ ;  /* 0x0001000013047824 */ /* 0x004fcc00078e00ff */
[----:B------:R-:W0:Y:S02]  /*ca10*/  F2I.U64.TRUNC R4, R4 ;  /* 0x0000000400047311 */ /* 0x000e24000020d800 */
[----:B0-----:R-:W-:Y:S01]  /*ca20*/  STG.E.64 desc[UR36][R2.64], R4 ;  /* 0x0000000402007986 */ /* 0x001fe2000c101b24 */
[----:B------:R-:W-:Y:S05]  /*ca30*/  EXIT ;  /* 0x000000000000794d */ /* 0x000fea0003800000 */
.L_x_816:
[----:B--2---:R-:W-:-:S06]  /*ca40*/  IMAD.U32 R19, R19, 0x10000, RZ ;  /* 0x0001000013137824 */ /* 0x004fcc00078e00ff */
[----:B------:R-:W0:Y:S02]  /*ca50*/  F2I.FTZ.U32.TRUNC.NTZ R19, R19 ;  /* 0x0000001300137305 */ /* 0x000e24000021f000 */
[----:B0-----:R-:W-:Y:S01]  /*ca60*/  STG.E desc[UR36][R2.64], R19 ;  /* 0x0000001302007986 */ /* 0x001fe2000c101924 */
[----:B------:R-:W-:Y:S05]  /*ca70*/  EXIT ;  /* 0x000000000000794d */ /* 0x000fea0003800000 */
.L_x_819:
        /* <DEDUP_REMOVED lines=16> */
.L_x_5679:


//--------------------- .text._ZN2at6native18elementwise_kernelILi128ELi4EZNS0_22gpu_kernel_impl_nocastIZZZNS0_66_GLOBAL__N__d53a5ca4_28_ActivationLeakyReluKernel_cu_9e10b42f_310426leaky_relu_backward_kernelERNS_18TensorIteratorBaseERKN3c106ScalarEENKUlvE_clEvENKUlvE2_clEvEUlNS6_8BFloat16ESC_E_EEvS5_RKT_EUliE_EEviT1_ --------------------------
	.section	.text._ZN2at6native18elementwise_kernelILi128ELi4EZNS0_22gpu_kernel_impl_nocastIZZZNS0_66_GLOBAL__N__d53a5ca4_28_ActivationLeakyReluKernel_cu_9e10b42f_310426leaky_relu_backward_kernelERNS_18TensorIteratorBaseERKN3c106ScalarEENKUlvE_clEvENKUlvE2_clEvEUlNS6_8BFloat16ESC_E_EEvS5_RKT_EUliE_EEviT1_,"ax",@progbits
	.align	128
        .global         _ZN2at6native18elementwise_kernelILi128ELi4EZNS0_22gpu_kernel_impl_nocastIZZZNS0_66_GLOBAL__N__d53a5ca4_28_ActivationLeakyReluKernel_cu_9e10b42f_310426leaky_relu_backward_kernelERNS_18TensorIteratorBaseERKN3c106ScalarEENKUlvE_clEvENKUlvE2_clEvEUlNS6_8BFloat16ESC_E_EEvS5_RKT_EUliE_EEviT1_
        .type           _ZN2at6native18elementwise_kernelILi128ELi4EZNS0_22gpu_kernel_impl_nocastIZZZNS0_66_GLOBAL__N__d53a5ca4_28_ActivationLeakyReluKernel_cu_9e10b42f_310426leaky_relu_backward_kernelERNS_18TensorIteratorBaseERKN3c106ScalarEENKUlvE_clEvENKUlvE2_clEvEUlNS6_8BFloat16ESC_E_EEvS5_RKT_EUliE_EEviT1_,@function
        .size           _ZN2at6native18elementwise_kernelILi128ELi4EZNS0_22gpu_kernel_impl_nocastIZZZNS0_66_GLOBAL__N__d53a5ca4_28_ActivationLeakyReluKernel_cu_9e10b42f_310426leaky_relu_backward_kernelERNS_18TensorIteratorBaseERKN3c106ScalarEENKUlvE_clEvENKUlvE2_clEvEUlNS6_8BFloat16ESC_E_EEvS5_RKT_EUliE_EEviT1_,(.L_x_5680 - _ZN2at6native18elementwise_kernelILi128ELi4EZNS0_22gpu_kernel_impl_nocastIZZZNS0_66_GLOBAL__N__d53a5ca4_28_ActivationLeakyReluKernel_cu_9e10b42f_310426leaky_relu_backward_kernelERNS_18TensorIteratorBaseERKN3c106ScalarEENKUlvE_clEvENKUlvE2_clEvEUlNS6_8BFloat16ESC_E_EEvS5_RKT_EUliE_EEviT1_)
        .other          _ZN2at6native18elementwise_kernelILi128ELi4EZNS0_22gpu_kernel_impl_nocastIZZZNS0_66_GLOBAL__N__d53a5ca4_28_ActivationLeakyReluKernel_cu_9e10b42f_310426leaky_relu_backward_kernelERNS_18TensorIteratorBaseERKN3c106ScalarEENKUlvE_clEvENKUlvE2_clEvEUlNS6_8BFloat16ESC_E_EEvS5_RKT_EUliE_EEviT1_,@"STO_CUDA_ENTRY STV_DEFAULT"
_ZN2at6native18elementwise_kernelILi128ELi4EZNS0_22gpu_kernel_impl_nocastIZZZNS0_66_GLOBAL__N__d53a5ca4_28_ActivationLeakyReluKernel_cu_9e10b42f_310426leaky_relu_backward_kernelERNS_18TensorIteratorBaseERKN3c106ScalarEENKUlvE_clEvENKUlvE2_clEvEUlNS6_8BFloat16ESC_E_EEvS5_RKT_EUliE_EEviT1_:
.text._ZN2at6native18elementwise_kernelILi128ELi4EZNS0_22gpu_kernel_impl_nocastIZZZNS0_66_GLOBAL__N__d53a5ca4_28_ActivationLeakyReluKernel_cu_9e10b42f_310426leaky_relu_backward_kernelERNS_18TensorIteratorBaseERKN3c106ScalarEENKUlvE_clEvENKUlvE2_clEvEUlNS6_8BFloat16ESC_E_EEvS5_RKT_EUliE_EEviT1_:
[----:B------:R-:W-:Y:S01]  /*0000*/  LDC R1, c[0x0][0x28] ;  /* 0x00000a00ff017b82 */ /* 0x000fe20000000800 */
[----:B------:R-:W0:Y:S01]  /*0010*/  S2R R3, SR_CTAID.X ;  /* 0x0000000000037919 */ /* 0x000e220000002500 */
[----:B------:R-:W-:Y:S01]  /*0020*/  ULDC UR6, c[0x0][0x210] ;  /* 0x0000840000067ab9 */ /* 0x000fe20000000800 */
[----:B------:R-:W-:Y:S01]  /*0030*/  ULDC.64 UR4, c[0x0][0x208] ;  /* 0x0000820000047ab9 */ /* 0x000fe20000000a00 */
[----:B------:R-:W-:Y:S01]  /*0040*/  BSSY B0, `(.L_x_820) ;  /* 0x000017a000007945 */ /* 0x000fe20003800000 */
[----:B------:R-:W0:Y:S02]  /*0050*/  S2R R0, SR_TID.X ;  /* 0x0000000000007919 */ /* 0x000e240000002100 */
[----:B0-----:R-:W-:-:S04]  /*0060*/  LEA R3, R3, R0, 0x9 ;  /* 0x0000000003037211 */ /* 0x001fc800078e48ff */
[----:B------:R-:W-:-:S13]  /*0070*/  ISETP.GE.AND P0, PT, R3, UR6, PT ;  /* 0x0000000603007c0c */ /* 0x000fda000bf06270 */
[----:B------:R-:W-:Y:S05]  /*0080*/  @P0 BRA `(.L_x_821) ;  /* 0x0000001400d40947 */ /* 0x000fea0003800000 */
[----:B------:R-:W0:Y:S01]  /*0090*/  LDC R10, c[0x0][0x218] ;  /* 0x00008600ff0a7b82 */ /* 0x000e220000000800 */
[----:B------:R-:W-:Y:S01]  /*00a0*/  HFMA2.MMA R0, -RZ, RZ, 0, 0 ;  /* 0x00000000ff007435 */ /* 0x000fe200000001ff */
[----:B------:R-:W-:Y:S01]  /*00b0*/  MOV R2, RZ ;  /* 0x000000ff00027202 */ /* 0x000fe20000000f00 */
[----:B------:R-:W-:Y:S01]  /*00c0*/  HFMA2.MMA R5, -RZ, RZ, 0, 0 ;  /* 0x00000000ff057435 */ /* 0x000fe200000001ff */
[----:B0-----:R-:W-:-:S13]  /*00d0*/  ISETP.NE.AND P0, PT, R10, RZ, PT ;  /* 0x000000ff0a00720c */ /* 0x001fda0003f05270 */
[----:B------:R-:W-:Y:S05]  /*00e0*/  @!P0 BRA `(.L_x_822) ;  /* 0x0000001400708947 */ /* 0x000fea0003800000 */
[----:B------:R-:W-:Y:S01]  /*00f0*/  MOV R4, RZ ;  /* 0x000000ff00047202 */ /* 0x000fe20000000f00 */
[----:B------:R-:W-:Y:S01]  /*0100*/  ULDC.64 UR8, c[0x0][0x220] ;  /* 0x0000880000087ab9 */ /* 0x000fe20000000a00 */
[----:B------:R-:W-:Y:S01]  /*0110*/  MOV R5, R3 ;  /* 0x0000000300057202 */ /* 0x000fe20000000f00 */
[----:B------:R-:W-:Y:S01]  /*0120*/  ULDC UR7, c[0x0][0x21c] ;  /* 0x0000870000077ab9 */ /* 0x000fe20000000800 */
[----:B------:R-:W-:Y:S01]  /*0130*/  ISETP.NE.AND P0, PT, R10, 0x1, PT ;  /* 0x000000010a00780c */ /* 0x000fe20003f05270 */
[----:B------:R-:W-:-:S05]  /*0140*/  IMAD.HI.U32 R6, R3, UR8, R4 ;  /* 0x0000000803067c27 */ /* 0x000fca000f8e0004 */
[----:B------:R-:W-:Y:S01]  /*0150*/  SHF.R.U32.HI R7, RZ, UR9, R6 ;  /* 0x00000009ff077c19 */ /* 0x000fe20008011606 */
[----:B------:R-:W-:-:S03]  /*0160*/  ULDC.64 UR8, c[0x0][0x348] ;  /* 0x0000d20000087ab9 */ /* 0x000fc60000000a00 */
[----:B------:R-:W-:-:S05]  /*0170*/  IADD3 R0, -R7, RZ, RZ ;  /* 0x000000ff07007210 */ /* 0x000fca0007ffe1ff */
[----:B------:R-:W-:Y:S01]  /*0180*/  IMAD R0, R0, UR7, R3 ;  /* 0x0000000700007c24 */ /* 0x000fe2000f8e0203 */
[----:B------:R-:W-:-:S03]  /*0190*/  ULDC UR7, c[0x0][0x350] ;  /* 0x0000d40000077ab9 */ /* 0x000fc60000000800 */
[C---:B------:R-:W-:Y:S02]  /*01a0*/  IMAD R5, R0.reuse, UR8, RZ ;  /* 0x0000000800057c24 */ /* 0x040fe4000f8e02ff */
[C---:B------:R-:W-:Y:S02]  /*01b0*/  IMAD R2, R0.reuse, UR9, RZ ;  /* 0x0000000900027c24 */ /* 0x040fe4000f8e02ff */
[----:B------:R-:W-:Y:S01]  /*01c0*/  IMAD R0, R0, UR7, RZ ;  /* 0x0000000700007c24 */ /* 0x000fe2000f8e02ff */
[----:B------:R-:W-:Y:S06]  /*01d0*/  @!P0 BRA `(.L_x_822) ;  /* 0x0000001400348947 */ /* 0x000fec0003800000 */
[----:B------:R-:W-:Y:S01]  /*01e0*/  MOV R6, RZ ;  /* 0x000000ff00067202 */ /* 0x000fe20000000f00 */
[----:B------:R-:W-:Y:S01]  /*01f0*/  ULDC.64 UR8, c[0x0][0x228] ;  /* 0x00008a0000087ab9 */ /* 0x000fe20000000a00 */
[----:B------:R-:W-:Y:S01]  /*0200*/  ULDC UR7, c[0x0][0x230] ;  /* 0x00008c0000077ab9 */ /* 0x000fe20000000800 */
[----:B------:R-:W-:Y:S02]  /*0210*/  ISETP.NE.AND P0, PT, R10, 0x2, PT ;  /* 0x000000020a00780c */ /* 0x000fe40003f05270 */
[----:B------:R-:W-:-:S05]  /*0220*/  IMAD.HI.U32 R8, R7, UR9, R6 ;  /* 0x0000000907087c27 */ /* 0x000fca000f8e0006 */
[----:B------:R-:W-:Y:S01]  /*0230*/  SHF.R.U32.HI R9, RZ, UR7, R8 ;  /* 0x00000007ff097c19 */ /* 0x000fe20008011608 */
[----:B------:R-:W-:-:S03]  /*0240*/  ULDC UR7, c[0x0][0x354] ;  /* 0x0000d50000077ab9 */ /* 0x000fc60000000800 */
[----:B------:R-:W-:-:S05]  /*0250*/  IADD3 R6, -R9, RZ, RZ ;  /* 0x000000ff09067210 */ /* 0x000fca0007ffe1ff */
[----:B------:R-:W-:Y:S01]  /*0260*/  IMAD R7, R6, UR8, R7 ;  /* 0x0000000806077c24 */ /* 0x000fe2000f8e0207 */
[----:B------:R-:W-:-:S03]  /*0270*/  ULDC.64 UR8, c[0x0][0x358] ;  /* 0x0000d60000087ab9 */ /* 0x000fc60000000a00 */
[C---:B------:R-:W-:Y:S02]  /*0280*/  IMAD R5, R7.reuse, UR7, R5 ;  /* 0x0000000707057c24 */ /* 0x040fe4000f8e0205 */
[C---:B------:R-:W-:Y:S02]  /*0290*/  IMAD R2, R7.reuse, UR8, R2 ;  /* 0x0000000807027c24 */ /* 0x040fe4000f8e0202 */
[----:B------:R-:W-:Y:S01]  /*02a0*/  IMAD R0, R7, UR9, R0 ;  /* 0x0000000907007c24 */ /* 0x000fe2000f8e0200 */
[----:B------:R-:W-:Y:S06]  /*02b0*/  @!P0 BRA `(.L_x_822) ;  /* 0x0000001000fc8947 */ /* 0x000fec0003800000 */
[----:B------:R-:W-:Y:S01]  /*02c0*/  HFMA2.MMA R8, -RZ, RZ, 0, 0 ;  /* 0x00000000ff087435 */ /* 0x000fe200000001ff */
[----:B------:R-:W-:Y:S01]  /*02d0*/  ULDC.64 UR8, c[0x0][0x238] ;  /* 0x00008e0000087ab9 */ /* 0x000fe20000000a00 */
[----:B------:R-:W-:Y:S01]  /*02e0*/  ISETP.NE.AND P0, PT, R10, 0x3, PT ;  /* 0x000000030a00780c */ /* 0x000fe20003f05270 */
[----:B------:R-:W-:-:S07]  /*02f0*/  ULDC UR7, c[0x0][0x234] ;  /* 0x00008d0000077ab9 */ /* 0x000fce0000000800 */
[----:B------:R-:W-:-:S05]  /*0300*/  IMAD.HI.U32 R6, R9, UR8, R8 ;  /* 0x0000000809067c27 */ /* 0x000fca000f8e0008 */
[----:B------:R-:W-:Y:S01]  /*0310*/  SHF.R.U32.HI R7, RZ, UR9, R6 ;  /* 0x00000009ff077c19 */ /* 0x000fe20008011606 */
[----:B------:R-:W-:-:S03]  /*0320*/  ULDC.64 UR8, c[0x0][0x360] ;  /* 0x0000d80000087ab9 */ /* 0x000fc60000000a00 */
[----:B------:R-:W-:-:S05]  /*0330*/  IADD3 R8, -R7, RZ, RZ ;  /* 0x000000ff07087210 */ /* 0x000fca0007ffe1ff */
[----:B------:R-:W-:Y:S01]  /*0340*/  IMAD R9, R8, UR7, R9 ;  /* 0x0000000708097c24 */ /* 0x000fe2000f8e0209 */
[----:B------:R-:W-:-:S03]  /*0350*/  ULDC UR7, c[0x0][0x368] ;  /* 0x0000da0000077ab9 */ /* 0x000fc60000000800 */
[C---:B------:R-:W-:Y:S02]  /*0360*/  IMAD R5, R9.reuse, UR8, R5 ;  /* 0x0000000809057c24 */ /* 0x040fe4000f8e0205 */
[C---:B------:R-:W-:Y:S02]  /*0370*/  IMAD R2, R9.reuse, UR9, R2 ;  /* 0x0000000909027c24 */ /* 0x040fe4000f8e0202 */
[----:B------:R-:W-:Y:S01]  /*0380*/  IMAD R0, R9, UR7, R0 ;  /* 0x0000000709007c24 */ /* 0x000fe2000f8e0200 */
        /* <DEDUP_REMOVED lines=15> */
[----:B------:R-:W-:Y:S01]  /*0480*/  MOV R8, RZ ;  /* 0x000000ff00087202 */ /* 0x000fe20000000f00 */
[----:B------:R-:W-:Y:S01]  /*0490*/  ULDC.64 UR8, c[0x0][0x250] ;  /* 0x0000940000087ab9 */ /* 0x000fe20000000a00 */
[----:B------:R-:W-:Y:S01]  /*04a0*/  ISETP.NE.AND P0, PT, R10, 0x5, PT ;  /* 0x000000050a00780c */ /* 0x000fe20003f05270 */
[----:B------:R-:W-:Y:S02]  /*04b0*/  ULDC UR7, c[0x0][0x24c] ;  /* 0x0000930000077ab9 */ /* 0x000fe40000000800 */
        /* <DEDUP_REMOVED lines=10> */
[----:B------:R-:W-:Y:S01]  /*0560*/  HFMA2.MMA R6, -RZ, RZ, 0, 0 ;  /* 0x00000000ff067435 */ /* 0x000fe200000001ff */
[----:B------:R-:W-:Y:S01]  /*0570*/  ULDC.64 UR8, c[0x0][0x258] ;  /* 0x0000960000087ab9 */ /* 0x000fe20000000a00 */
[----:B------:R-:W-:Y:S01]  /*0580*/  ULDC UR7, c[0x0][0x260] ;  /* 0x0000980000077ab9 */ /* 0x000fe20000000800 */
[----:B------:R-:W-:-:S07]  /*0590*/  ISETP.NE.AND P0, PT, R10, 0x6, PT ;  /* 0x000000060a00780c */ /* 0x000fce0003f05270 */
        /* <DEDUP_REMOVED lines=248> */
[----:B------:R-:W-:Y:S01]  /*1520*/  ISETP.NE.AND P0, PT, R10, 0x18, PT ;  /* 0x000000180a00780c */ /* 0x000fe20003f05270 */
[----:B------:R-:W-:Y:S01]  /*1530*/  HFMA2.MMA R6, -RZ, RZ, 0, 0 ;  /* 0x00000000ff067435 */ /* 0x000fe200000001ff */
[----:B------:R-:W-:Y:S01]  /*1540*/  ULDC.64 UR8, c[0x0][0x330] ;  /* 0x0000cc0000087ab9 */ /* 0x000fe20000000a00 */
[----:B------:R-:W-:-:S08]  /*1550*/  ULDC UR7, c[0x0][0x338] ;  /* 0x0000ce0000077ab9 */ /* 0x000fd00000000800 */
[----:B------:R-:W-:Y:S02]  /*1560*/  IMAD.HI.U32 R10, R7, UR9, R6 ;  /* 0x00000009070a7c27 */ /* 0x000fe4000f8e0006 */
[----:B------:R-:W0:Y:S03]  /*1570*/  @P0 LDC.64 R12, c[0x0][0x340] ;  /* 0x0000d000ff0c0b82 */ /* 0x000e260000000a00 */
[----:B------:R-:W-:Y:S01]  /*1580*/  SHF.R.U32.HI R11, RZ, UR7, R10 ;  /* 0x00000007ff0b7c19 */ /* 0x000fe2000801160a */
[----:B------:R-:W-:Y:S01]  /*1590*/  ULDC UR7, c[0x0][0x45c] ;  /* 0x0001170000077ab9 */ /* 0x000fe20000000800 */
[----:B------:R-:W-:Y:S02]  /*15a0*/  @P0 MOV R10, RZ ;  /* 0x000000ff000a0202 */ /* 0x000fe40000000f00 */
[----:B------:R-:W-:Y:S01]  /*15b0*/  IADD3 R6, -R11, RZ, RZ ;  /* 0x000000ff0b067210 */ /* 0x000fe20007ffe1ff */
[----:B------:R-:W1:Y:S04]  /*15c0*/  @P0 LDC R15, c[0x0][0x33c] ;  /* 0x0000cf00ff0f0b82 */ /* 0x000e680000000800 */
[----:B------:R-:W-:Y:S01]  /*15d0*/  IMAD R7, R6, UR8, R7 ;  /* 0x0000000806077c24 */ /* 0x000fe2000f8e0207 */
[----:B------:R-:W-:-:S03]  /*15e0*/  ULDC.64 UR8, c[0x0][0x460] ;  /* 0x0001180000087ab9 */ /* 0x000fc60000000a00 */
[----:B------:R-:W2:Y:S01]  /*15f0*/  @P0 LDC.64 R8, c[0x0][0x468] ;  /* 0x00011a00ff080b82 */ /* 0x000ea20000000a00 */
[C---:B------:R-:W-:Y:S02]  /*1600*/  IMAD R5, R7.reuse, UR7, R5 ;  /* 0x0000000707057c24 */ /* 0x040fe4000f8e0205 */
[C---:B------:R-:W-:Y:S02]  /*1610*/  IMAD R2, R7.reuse, UR8, R2 ;  /* 0x0000000807027c24 */ /* 0x040fe4000f8e0202 */
[----:B------:R-:W-:-:S03]  /*1620*/  IMAD R0, R7, UR9, R0 ;  /* 0x0000000907007c24 */ /* 0x000fc6000f8e0200 */
[----:B------:R-:W3:Y:S01]  /*1630*/  @P0 LDC R14, c[0x0][0x470] ;  /* 0x00011c00ff0e0b82 */ /* 0x000ee20000000800 */
[----:B0-----:R-:W-:-:S05]  /*1640*/  @P0 IMAD.HI.U32 R4, R11, R12, R10 ;  /* 0x0000000c0b040227 */ /* 0x001fca00078e000a */
[----:B------:R-:W-:-:S04]  /*1650*/  @P0 SHF.R.U32.HI R4, RZ, R13, R4 ;  /* 0x0000000dff040219 */ /* 0x000fc80000011604 */
[----:B------:R-:W-:-:S05]  /*1660*/  @P0 IADD3 R10, -R4, RZ, RZ ;  /* 0x000000ff040a0210 */ /* 0x000fca0007ffe1ff */
[----:B-1----:R-:W-:-:S04]  /*1670*/  @P0 IMAD R11, R10, R15, R11 ;  /* 0x0000000f0a0b0224 */ /* 0x002fc800078e020b */
[C---:B--2---:R-:W-:Y:S02]  /*1680*/  @P0 IMAD R5, R11.reuse, R8, R5 ;  /* 0x000000080b050224 */ /* 0x044fe400078e0205 */
[C---:B------:R-:W-:Y:S02]  /*1690*/  @P0 IMAD R2, R11.reuse, R9, R2 ;  /* 0x000000090b020224 */ /* 0x040fe400078e0202 */
[----:B---3--:R-:W-:-:S07]  /*16a0*/  @P0 IMAD R0, R11, R14, R0 ;  /* 0x0000000e0b000224 */ /* 0x008fce00078e0200 */
.L_x_822:
[----:B------:R-:W-:Y:S01]  /*16b0*/  ULDC.64 UR8, c[0x0][0x480] ;  /* 0x0001200000087ab9 */ /* 0x000fe20000000a00 */
[----:B------:R-:W-:Y:S01]  /*16c0*/  ULDC UR7, c[0x0][0x490] ;  /* 0x0001240000077ab9 */ /* 0x000fe20000000800 */
[----:B------:R-:W-:-:S04]  /*16d0*/  IADD3 R6, P0, R2, UR8, RZ ;  /* 0x0000000802067c10 */ /* 0x000fc8000ff1e0ff */
[----:B------:R-:W-:Y:S01]  /*16e0*/  IADD3.X R7, RZ, UR9, RZ, P0, !PT ;  /* 0x00000009ff077c10 */ /* 0x000fe200087fe4ff */
[----:B------:R-:W-:-:S04]  /*16f0*/  ULDC.64 UR8, c[0x0][0x488] ;  /* 0x0001220000087ab9 */ /* 0x000fc80000000a00 */
[----:B------:R-:W2:Y:S01]  /*1700*/  LDG.E.U16 R6, desc[UR4][R6.64] ;  /* 0x0000000406067981 */ /* 0x000ea2000c1e1500 */
[----:B------:R-:W-:-:S04]  /*1710*/  IADD3 R8, P0, R0, UR8, RZ ;  /* 0x0000000800087c10 */ /* 0x000fc8000ff1e0ff */
[----:B------:R-:W-:Y:S01]  /*1720*/  IADD3.X R9, RZ, UR9, RZ, P0, !PT ;  /* 0x00000009ff097c10 */ /* 0x000fe200087fe4ff */
[----:B------:R-:W-:-:S04]  /*1730*/  ULDC.64 UR8, c[0x0][0x478] ;  /* 0x00011e0000087ab9 */ /* 0x000fc80000000a00 */
[----:B------:R-:W3:Y:S01]  /*1740*/  LDG.E.U16 R8, desc[UR4][R8.64] ;  /* 0x0000000408087981 */ /* 0x000ee2000c1e1500 */
[----:B------:R-:W-:Y:S02]  /*1750*/  IADD3 R3, R3, 0x80, RZ ;  /* 0x0000008003037810 */ /* 0x000fe40007ffe0ff */
[----:B--2---:R-:W-:-:S04]  /*1760*/  SHF.L.U32 R0, R6, 0x10, RZ ;  /* 0x0000001006007819 */ /* 0x004fc800000006ff */
[----:B------:R-:W-:Y:S02]  /*1770*/  FSETP.GT.FTZ.AND P0, PT, R0, RZ, PT ;  /* 0x000000ff0000720b */ /* 0x000fe40003f14000 */
[----:B---3--:R-:W-:-:S11]  /*1780*/  SHF.L.U32 R0, R8, 0x10, RZ ;  /* 0x0000001008007819 */ /* 0x008fd600000006ff */
[----:B------:R-:W-:Y:S01]  /*1790*/  @!P0 FMUL.FTZ R0, R0, UR7 ;  /* 0x0000000700008c20 */ /* 0x000fe20008410000 */
[----:B------:R-:W-:-:S04]  /*17a0*/  IADD3 R4, P0, R5, UR8, RZ ;  /* 0x0000000805047c10 */ /* 0x000fc8000ff1e0ff */
[----:B------:R-:W-:Y:S02]  /*17b0*/  F2FP.BF16.F32.PACK_AB R0, RZ, R0 ;  /* 0x00000000ff00723e */ /* 0x000fe400000010ff */
[----:B------:R-:W-:-:S05]  /*17c0*/  IADD3.X R5, RZ, UR9, RZ, P0, !PT ;  /* 0x00000009ff057c10 */ /* 0x000fca00087fe4ff */
[----:B------:R0:W-:Y:S02]  /*17d0*/  STG.E.U16 desc[UR4][R4.64], R0 ;  /* 0x0000000004007986 */ /* 0x0001e4000c101504 */
.L_x_821:
[----:B------:R-:W-:Y:S05]  /*17e0*/  BSYNC B0 ;  /* 0x0000000000007941 */ /* 0x000fea0003800000 */
.L_x_820:
[----:B------:R-:W-:Y:S01]  /*17f0*/  ISETP.GE.AND P0, PT, R3, UR6, PT ;  /* 0x0000000603007c0c */ /* 0x000fe2000bf06270 */
[----:B------:R-:W-:-:S12]  /*1800*/  BSSY B0, `(.L_x_823) ;  /* 0x00002ec000007945 */ /* 0x000fd80003800000 */
[----:B------:R-:W-:Y:S05]  /*1810*/  @P0 BRA `(.L_x_824) ;  /* 0x0000002c00a80947 */ /* 0x000fea0003800000 */
[----:B0-----:R-:W0:Y:S01]  /*1820*/  LDC R4, c[0x0][0x218] ;  /* 0x00008600ff047b82 */ /* 0x001e220000000800 */
[----:B------:R-:W-:Y:S01]  /*1830*/  HFMA2.MMA R0, -RZ, RZ, 0, 0 ;  /* 0x00000000ff007435 */ /* 0x000fe200000001ff */
[----:B------:R-:W-:Y:S01]  /*1840*/  MOV R2, RZ ;  /* 0x000000ff00027202 */ /* 0x000fe20000000f00 */
[----:B------:R-:W-:Y:S01]  /*1850*/  HFMA2.MMA R5, -RZ, RZ, 0, 0 ;  /* 0x00000000ff057435 */ /* 0x000fe200000001ff */
[----:B0-----:R-:W-:-:S13]  /*1860*/  ISETP.NE.AND P0, PT, R4, RZ, PT ;  /* 0x000000ff0400720c */ /* 0x001fda0003f05270 */
[----:B------:R-:W-:Y:S05]  /*1870*/  @!P0 BRA `(.L_x_825) ;  /* 0x00000014006c8947 */ /* 0x000fea0003800000 */
        /* <DEDUP_REMOVED lines=347> */
.L_x_825:
        /* <DEDUP_REMOVED lines=17> */
[----:B------:R-:W-:Y:S02]  /*2f40*/  IADD3.X R5, RZ, UR9, RZ, P0, !PT ;  /* 0x00000009ff057c10 */ /* 0x000fe400087fe4ff */
[----:B------:R-:W-:-:S03]  /*2f50*/  ISETP.GE.AND P0, PT, R3, UR6, PT ;  /* 0x0000000603007c0c */ /* 0x000fc6000bf06270 */
[----:B------:R1:W-:Y:S10]  /*2f60*/  STG.E.U16 desc[UR4][R4.64], R0 ;  /* 0x0000000004007986 */ /* 0x0003f4000c101504 */
[----:B------:R-:W-:Y:S05]  /*2f70*/  @P0 BRA `(.L_x_824) ;  /* 0x0000001400d00947 */ /* 0x000fea0003800000 */
[----:B-1----:R-:W0:Y:S01]  /*2f80*/  LDC R4, c[0x0][0x218] ;  /* 0x00008600ff047b82 */ /* 0x002e220000000800 */
        /* <DEDUP_REMOVED lines=352> */
.L_x_826:
        /* <DEDUP_REMOVED lines=19> */
.L_x_824:
[----:B------:R-:W-:Y:S05]  /*46c0*/  BSYNC B0 ;  /* 0x0000000000007941 */ /* 0x000fea0003800000 */
.L_x_823:
[----:B------:R-:W-:-:S13]  /*46d0*/  ISETP.GE.AND P0, PT, R3, UR6, PT ;  /* 0x0000000603007c0c */ /* 0x000fda000bf06270 */
[----:B------:R-:W-:Y:S05]  /*46e0*/  @P0 EXIT ;  /* 0x000000000000094d */ /* 0x000fea0003800000 */
[----:B012---:R-:W0:Y:S01]  /*46f0*/  LDC R4, c[0x0][0x218] ;  /* 0x00008600ff047b82 */ /* 0x007e220000000800 */
        /* <DEDUP_REMOVED lines=9> */
[----:B------:R-:W-:Y:S01]  /*4790*/  IMAD.HI.U32 R6, R3, UR6, R2 ;  /* 0x0000000603067c27 */ /* 0x000fe2000f8e0002 */
[----:B------:R-:W-:-:S04]  /*47a0*/  ULDC UR6, c[0x0][0x21c] ;  /* 0x0000870000067ab9 */ /* 0x000fc80000000800 */
[----:B------:R-:W-:-:S04]  /*47b0*/  SHF.R.U32.HI R7, RZ, UR7, R6 ;  /* 0x00000007ff077c19 */ /* 0x000fc80008011606 */
[----:B------:R-:W-:-:S05]  /*47c0*/  IADD3 R0, -R7, RZ, RZ ;  /* 0x000000ff07007210 */ /* 0x000fca0007ffe1ff */
[----:B------:R-:W-:Y:S01]  /*47d0*/  IMAD R0, R0, UR6, R3 ;  /* 0x0000000600007c24 */ /* 0x000fe2000f8e0203 */
[----:B------:R-:W-:-:S03]  /*47e0*/  ULDC.64 UR6, c[0x0][0x348] ;  /* 0x0000d20000067ab9 */ /* 0x000fc60000000a00 */
        /* <DEDUP_REMOVED lines=22> */
[----:B------:R-:W-:Y:S01]  /*4950*/  IMAD.HI.U32 R6, R9, UR6, R8 ;  /* 0x0000000609067c27 */ /* 0x000fe2000f8e0008 */
[----:B------:R-:W-:-:S04]  /*4960*/  ULDC UR6, c[0x0][0x234] ;  /* 0x00008d0000067ab9 */ /* 0x000fc80000000800 */
[----:B------:R-:W-:-:S04]  /*4970*/  SHF.R.U32.HI R7, RZ, UR7, R6 ;  /* 0x00000007ff077c19 */ /* 0x000fc80008011606 */
        /* <DEDUP_REMOVED lines=312> */
.L_x_827:
[----:B------:R-:W-:Y:S02]  /*5d00*/  ULDC.64 UR6, c[0x0][0x480] ;  /* 0x0001200000067ab9 */ /* 0x000fe40000000a00 */
[----:B------:R-:W-:-:S04]  /*5d10*/  IADD3 R2, P0, R2, UR6, RZ ;  /* 0x0000000602027c10 */ /* 0x000fc8000ff1e0ff */
[----:B------:R-:W-:Y:S01]  /*5d20*/  IADD3.X R3, RZ, UR7, RZ, P0, !PT ;  /* 0x00000007ff037c10 */ /* 0x000fe200087fe4ff */
[----:B------:R-:W-:-:S04]  /*5d30*/  ULDC.64 UR6, c[0x0][0x488] ;  /* 0x0001220000067ab9 */ /* 0x000fc80000000a00 */
[----:B------:R-:W2:Y:S01]  /*5d40*/  LDG.E.U16 R2, desc[UR4][R2.64] ;  /* 0x0000000402027981 */ /* 0x000ea2000c1e1500 */
[----:B------:R-:W-:Y:S01]  /*5d50*/  IADD3 R6, P0, R0, UR6, RZ ;  /* 0x0000000600067c10 */ /* 0x000fe2000ff1e0ff */
[----:B------:R-:W-:-:S03]  /*5d60*/  ULDC UR6, c[0x0][0x490] ;  /* 0x0001240000067ab9 */ /* 0x000fc60000000800 */
[----:B------:R-:W-:-:S05]  /*5d70*/  IADD3.X R7, RZ, UR7, RZ, P0, !PT ;  /* 0x00000007ff077c10 */ /* 0x000fca00087fe4ff */
[----:B------:R-:W3:Y:S01]  /*5d80*/  LDG.E.U16 R6, desc[UR4][R6.64] ;  /* 0x0000000406067981 */ /* 0x000ee2000c1e1500 */
[----:B--2---:R-:W-:-:S04]  /*5d90*/  SHF.L.U32 R0, R2, 0x10, RZ ;  /* 0x0000001002007819 */ /* 0x004fc800000006ff */
[----:B------:R-:W-:Y:S02]  /*5da0*/  FSETP.GT.FTZ.AND P0, PT, R0, RZ, PT ;  /* 0x000000ff0000720b */ /* 0x000fe40003f14000 */
[----:B---3--:R-:W-:-:S11]  /*5db0*/  SHF.L.U32 R0, R6, 0x10, RZ ;  /* 0x0000001006007819 */ /* 0x008fd600000006ff */
[----:B------:R-:W-:Y:S01]  /*5dc0*/  @!P0 FMUL.FTZ R0, R0, UR6 ;  /* 0x0000000600008c20 */ /* 0x000fe20008410000 */
[----:B------:R-:W-:Y:S02]  /*5dd0*/  ULDC.64 UR6, c[0x0][0x478] ;  /* 0x00011e0000067ab9 */ /* 0x000fe40000000a00 */
[----:B------:R-:W-:Y:S02]  /*5de0*/  IADD3 R4, P0, R5, UR6, RZ ;  /* 0x0000000605047c10 */ /* 0x000fe4000ff1e0ff */
[----:B------:R-:W-:Y:S02]  /*5df0*/  F2FP.BF16.F32.PACK_AB R0, RZ, R0 ;  /* 0x00000000ff00723e */ /* 0x000fe400000010ff */
[----:B------:R-:W-:-:S05]  /*5e00*/  IADD3.X R5, RZ, UR7, RZ, P0, !PT ;  /* 0x00000007ff057c10 */ /* 0x000fca00087fe4ff */
[----:B------:R-:W-:Y:S01]  /*5e10*/  STG.E.U16 desc[UR4][R4.64], R0 ;  /* 0x0000000004007986 */ /* 0x000fe2000c101504 */
[----:B------:R-:W-:Y:S05]  /*5e20*/  EXIT ;  /* 0x000000000000794d */ /* 0x000fea0003800000 */
.L_x_828:
        /* <DEDUP_REMOVED lines=13> */
.L_x_5680:


//--------------------- .text._ZN2at6native27unrolled_elementwise_kernelIZZZNS0_66_GLOBAL__N__d53a5ca4_28_ActivationLeakyReluKernel_cu_9e10b42f_310426leaky_relu_backward_kernelERNS_18TensorIteratorBaseERKN3c106ScalarEENKUlvE_clEvENKUlvE2_clEvEUlNS5_8BFloat16ESB_E_St5arrayIPcLm3EELi4E23TrivialOffsetCalculatorILi2EjESG_ILi1EjENS0_6memory15LoadWithoutCastENSJ_16StoreWithoutCastEEEviT_T0_T2_T3_T4_T5_ --------------------------
	.section	.text._ZN2at6native27unrolled_elementwise_kernelIZZZNS0_66_GLOBAL__N__d53a5ca4_28_ActivationLeakyReluKernel_cu_9e10b42f_310426leaky_relu_backward_kernelERNS_18TensorIteratorBaseERKN3c106ScalarEENKUlvE_clEvENKUlvE2_clEvEUlNS5_8BFloat16ESB_E_St5arrayIPcLm3EELi4E23TrivialOffsetCalculatorILi2EjESG_ILi1EjENS0_6memory15LoadWithoutCastENSJ_16StoreWithoutCastEEEviT_T0_T2_T3_T4_T5_,"ax",@progbits
	.align	128
        .global         _ZN2at6native27unrolled_elementwise_kernelIZZZNS0_66_GLOBAL__N__d53a5ca4_28_ActivationLeakyReluKernel_cu_9e10b42f_310426leaky_relu_backward_kernelERNS_18TensorIteratorBaseERKN3c106ScalarEENKUlvE_clEvENKUlvE2_clEvEUlNS5_8BFloat16ESB_E_St5arrayIPcLm3EELi4E23TrivialOffsetCalculatorILi2EjESG_ILi1EjENS0_6memory15LoadWithoutCastENSJ_16StoreWithoutCastEEEviT_T0_T2_T3_T4_T5_
        .type           _ZN2at6native27unrolled_elementwise_kernelIZZZNS0_66_GLOBAL__N__d53a5ca4_28_ActivationLeakyReluKernel_cu_9e10b42f_310426leaky_relu_backward_kernelERNS_18TensorIteratorBaseERKN3c106ScalarEENKUlvE_clEvENKUlvE2_clEvEUlNS5_8BFloat16ESB_E_St5arrayIPcLm3EELi4E23TrivialOffsetCalculatorILi2EjESG_ILi1EjENS0_6memory15LoadWithoutCastENSJ_16StoreWithoutCastEEEviT_T0_T2_T3_T4_T5_,@function
        .size           _ZN2at6native27unrolled_elementwise_kernelIZZZNS0_66_GLOBAL__N__d53a5ca4_28_ActivationLeakyReluKernel_cu_9e10b42f_310426leaky_relu_backward_kernelERNS_18TensorIteratorBaseERKN3c106ScalarEENKUlvE_clEvENKUlvE2_clEvEUlNS5_8BFloat16ESB_E_St5arrayIPcLm3EELi4E23TrivialOffsetCalculatorILi2EjESG_ILi1EjENS0_6memory15LoadWithoutCastENSJ_16StoreWithoutCastEEEviT_T0_T2_T3_T4_T5_,(.L_x_5681 - _ZN2at6native27unrolled_elementwise_kernelIZZZNS0_66_GLOBAL__N__d53a5ca4_28_ActivationLeakyReluKernel_cu_9e10b42f_310426leaky_relu_backward_kernelERNS_18TensorIteratorBaseERKN3c106ScalarEENKUlvE_clEvENKUlvE2_clEvEUlNS5_8BFloat16ESB_E_St5arrayIPcLm3EELi4E23TrivialOffsetCalculatorILi2EjESG_ILi1EjENS0_6memory15LoadWithoutCastENSJ_16StoreWithoutCastEEEviT_T0_T2_T3_T4_T5_)
        .other          _ZN2at6native27unrolled_elementwise_kernelIZZZNS0_66_GLOBAL__N__d53a5ca4_28_ActivationLeakyReluKernel_cu_9e10b42f_310426leaky_relu_backward_kernelERNS_18TensorIteratorBaseERKN3c106ScalarEENKUlvE_clEvENKUlvE2_clEvEUlNS5_8BFloat16ESB_E_St5arrayIPcLm3EELi4E23TrivialOffsetCalculatorILi2EjESG_ILi1EjENS0_6memory15LoadWithoutCastENSJ_16StoreWithoutCastEEEviT_T0_T2_T3_T4_T5_,@"STO_CUDA_ENTRY STV_DEFAULT"
_ZN2at6native27unrolled_elementwise_kernelIZZZNS0_66_GLOBAL__N__d53a5ca4_28_ActivationLeakyReluKernel_cu_9e10b42f_310426leaky_relu_backward_kernelERNS_18TensorIteratorBaseERKN3c106ScalarEENKUlvE_clEvENKUlvE2_clEvEUlNS5_8BFloat16ESB_E_St5arrayIPcLm3EELi4E23TrivialOffsetCalculatorILi2EjESG_ILi1EjENS0_6memory15LoadWithoutCastENSJ_16StoreWithoutCastEEEviT_T0_T2_T3_T4_T5_:
.text._ZN2at6native27unrolled_elementwise_kernelIZZZNS0_66_GLOBAL__N__d53a5ca4_28_ActivationLeakyReluKernel_cu_9e10b42f_310426leaky_relu_backward_kernelERNS_18TensorIteratorBaseERKN3c106ScalarEENKUlvE_clEvENKUlvE2_clEvEUlNS5_8BFloat16ESB_E_St5arrayIPcLm3EELi4E23TrivialOffsetCalculatorILi2EjESG_ILi1EjENS0_6memory15LoadWithoutCastENSJ_16StoreWithoutCastEEEviT_T0_T2_T3_T4_T5_:
[----:B------:R-:W-:Y:S01]  /*0000*/  LDC R1, c[0x0][0x28] ;  /* 0x00000a00ff017b82 */ /* 0x000fe20000000800 */
[----:B------:R-:W0:Y:S07]  /*0010*/  S2R R0, SR_CTAID.X ;  /* 0x0000000000007919 */ /* 0x000e2e0000002500 */
[----:B------:R-:W0:Y:S01]  /*0020*/  LDC R3, c[0x0][0x210] ;  /* 0x00008400ff037b82 */ /* 0x000e220000000800 */
[----:B------:R-:W-:Y:S01]  /*0030*/  PRMT R15, RZ, 0x7610, R15 ;  /* 0x00007610ff0f7816 */ /* 0x000fe2000000000f */
[----:B------:R-:W-:Y:S01]  /*0040*/  ULDC.64 UR4, c[0x0][0x208] ;  /* 0x0000820000047ab9 */ /* 0x000fe20000000a00 */
[----:B------:R-:W1:Y:S01]  /*0050*/  S2R R19, SR_TID.X ;  /* 0x0000000000137919 */ /* 0x000e620000002100 */
[----:B0-----:R-:W-:-:S02]  /*0060*/  IMAD R14, R0, -0x200, R3 ;  /* 0xfffffe00000e7824 */ /* 0x001fc400078e0203 */
[----:B-1----:R-:W-:-:S03]  /*0070*/  IMAD.MOV.U32 R21, RZ, RZ, R19 ;  /* 0x000000ffff157224 */ /* 0x002fc600078e0013 */
[----:B------:R-:W-:-:S13]  /*0080*/  ISETP.GE.AND P0, PT, R19, R14, PT ;  /* 0x0000000e1300720c */ /* 0x000fda0003f06270 */
[----:B------:R-:W-:Y:S01]  /*0090*/  @!P0 IMAD R25, R0, 0x200, R21 ;  /* 0x0000020000198824 */ /* 0x000fe200078e0215 */
[----:B------:R-:W-:Y:S01]  /*00a0*/  @!P0 IADD3 R21, R21, 0x80, RZ ;  /* 0x0000008015158810 */ /* 0x000fe20007ffe0ff */
[----:B------:R-:W0:Y:S03]  /*00b0*/  @!P0 LDC.64 R12, c[0x0][0x230] ;  /* 0x00008c00ff0c8b82 */ /* 0x000e260000000a00 */
[----:B------:R-:W-:-:S05]  /*00c0*/  ISETP.GE.AND P1, PT, R21, R14, PT ;  /* 0x0000000e1500720c */ /* 0x000fca0003f26270 */
[----:B------:R-:W1:Y:S08]  /*00d0*/  @!P0 LDC.64 R2, c[0x0][0x238] ;  /* 0x00008e00ff028b82 */ /* 0x000e700000000a00 */
[----:B------:R-:W-:Y:S01]  /*00e0*/  @!P1 IMAD R23, R0, 0x200, R21 ;  /* 0x0000020000179824 */ /* 0x000fe200078e0215 */
[----:B------:R-:W2:Y:S01]  /*00f0*/  @!P1 LDC.64 R10, c[0x0][0x230] ;  /* 0x00008c00ff0a9b82 */ /* 0x000ea20000000a00 */
[----:B------:R-:W-:-:S05]  /*0100*/  @!P1 VIADD R21, R21, 0x80 ;  /* 0x0000008015159836 */ /* 0x000fca0000000000 */
[----:B------:R-:W-:Y:S01]  /*0110*/  ISETP.GE.AND P3, PT, R21, R14, PT ;  /* 0x0000000e1500720c */ /* 0x000fe20003f66270 */
[C---:B0-----:R-:W-:Y:S01]  /*0120*/  @!P0 IMAD.WIDE.U32 R12, R25.reuse, 0x2, R12 ;  /* 0x00000002190c8825 */ /* 0x041fe200078e000c */
[----:B------:R-:W0:Y:S04]  /*0130*/  @!P1 LDC.64 R4, c[0x0][0x238] ;  /* 0x00008e00ff049b82 */ /* 0x000e280000000a00 */
[----:B------:R-:W3:Y:S07]  /*0140*/  @!P0 LDG.E.U16 R15, desc[UR4][R12.64] ;  /* 0x000000040c0f8981 */ /* 0x000eee000c1e1500 */
[----:B------:R-:W4:Y:S01]  /*0150*/  @!P3 LDC.64 R6, c[0x0][0x230] ;  /* 0x00008c00ff06bb82 */ /* 0x000f220000000a00 */
[----:B------:R-:W-:Y:S01]  /*0160*/  PRMT R24, RZ, 0x7610, R24 ;  /* 0x00007610ff187816 */ /* 0x000fe20000000018 */
[----:B-1----:R-:W-:Y:S01]  /*0170*/  @!P0 IMAD.WIDE.U32 R2, R25, 0x2, R2 ;  /* 0x0000000219028825 */ /* 0x002fe200078e0002 */
[----:B------:R-:W-:-:S03]  /*0180*/  PRMT R20, RZ, 0x7610, R20 ;  /* 0x00007610ff147816 */ /* 0x000fc60000000014 */
[C---:B--2---:R-:W-:Y:S01]  /*0190*/  @!P1 IMAD.WIDE.U32 R10, R23.reuse, 0x2, R10 ;  /* 0x00000002170a9825 */ /* 0x044fe200078e000a */
[----:B------:R-:W2:Y:S01]  /*01a0*/  @!P0 LDG.E.U16 R24, desc[UR4][R2.64] ;  /* 0x0000000402188981 */ /* 0x000ea2000c1e1500 */
[----:B------:R-:W1:Y:S01]  /*01b0*/  @!P3 LDC.64 R8, c[0x0][0x238] ;  /* 0x00008e00ff08bb82 */ /* 0x000e620000000a00 */
[----:B------:R-:W-:Y:S02]  /*01c0*/  @!P3 LEA R27, R0, R21, 0x9 ;  /* 0x00000015001bb211 */ /* 0x000fe400078e48ff */
[----:B------:R1:W2:Y:S01]  /*01d0*/  @!P1 LDG.E.U16 R20, desc[UR4][R10.64] ;  /* 0x000000040a149981 */ /* 0x0002a2000c1e1500 */
[----:B------:R-:W-:Y:S01]  /*01e0*/  PRMT R22, RZ, 0x7610, R22 ;  /* 0x00007610ff167816 */ /* 0x000fe20000000016 */
[----:B0-----:R-:W-:Y:S01]  /*01f0*/  @!P1 IMAD.WIDE.U32 R4, R23, 0x2, R4 ;  /* 0x0000000217049825 */ /* 0x001fe200078e0004 */
[----:B------:R-:W-:-:S06]  /*0200*/  PRMT R23, RZ, 0x7610, R23 ;  /* 0x00007610ff177816 */ /* 0x000fcc0000000017 */
[----:B------:R-:W2:Y:S01]  /*0210*/  @!P1 LDG.E.U16 R23, desc[UR4][R4.64] ;  /* 0x0000000404179981 */ /* 0x000ea2000c1e1500 */
[----:B----4-:R-:W-:-:S05]  /*0220*/  @!P3 IMAD.WIDE.U32 R6, R27, 0x2, R6 ;  /* 0x000000021b06b825 */ /* 0x010fca00078e0006 */
[----:B------:R0:W4:Y:S01]  /*0230*/  @!P3 LDG.E.U16 R22, desc[UR4][R6.64] ;  /* 0x000000040616b981 */ /* 0x000122000c1e1500 */
[----:B------:R-:W-:Y:S01]  /*0240*/  PRMT R25, RZ, 0x7610, R25 ;  /* 0x00007610ff197816 */ /* 0x000fe20000000019 */
[----:B-1----:R-:W-:-:S05]  /*0250*/  @!P3 IMAD.WIDE.U32 R10, R27, 0x2, R8 ;  /* 0x000000021b0ab825 */ /* 0x002fca00078e0008 */
[----:B------:R1:W4:Y:S01]  /*0260*/  @!P3 LDG.E.U16 R25, desc[UR4][R10.64] ;  /* 0x000000040a19b981 */ /* 0x000322000c1e1500 */
[----:B------:R-:W-:Y:S01]  /*0270*/  @!P3 VIADD R21, R21, 0x80 ;  /* 0x000000801515b836 */ /* 0x000fe20000000000 */
[----:B0-----:R-:W0:Y:S04]  /*0280*/  @!P0 LDC R7, c[0x0][0x218] ;  /* 0x00008600ff078b82 */ /* 0x001e280000000800 */
[----:B------:R-:W-:-:S13]  /*0290*/  ISETP.GE.AND P2, PT, R21, R14, PT ;  /* 0x0000000e1500720c */ /* 0x000fda0003f46270 */
[----:B------:R-:W1:Y:S08]  /*02a0*/  @!P2 LDC.64 R12, c[0x0][0x230] ;  /* 0x00008c00ff0cab82 */ /* 0x000e700000000a00 */
[----:B------:R-:W0:Y:S01]  /*02b0*/  @!P2 LDC.64 R8, c[0x0][0x238] ;  /* 0x00008e00ff08ab82 */ /* 0x000e220000000a00 */
[--C-:B------:R-:W-:Y:S01]  /*02c0*/  @!P2 IMAD R27, R0, 0x200, R21.reuse ;  /* 0x00000200001ba824 */ /* 0x100fe200078e0215 */
[----:B------:R-:W-:-:S02]  /*02d0*/  PRMT R21, RZ, 0x7610, R21 ;  /* 0x00007610ff157816 */ /* 0x000fc40000000015 */
[----:B------:R-:W-:Y:S01]  /*02e0*/  PRMT R6, RZ, 0x7610, R6 ;  /* 0x00007610ff067816 */ /* 0x000fe20000000006 */
[----:B------:R-:W-:Y:S02]  /*02f0*/  VIADD R3, R19, 0x100 ;  /* 0x0000010013037836 */ /* 0x000fe40000000000 */
[----:B-1----:R-:W-:-:S05]  /*0300*/  @!P2 IMAD.WIDE.U32 R12, R27, 0x2, R12 ;  /* 0x000000021b0ca825 */ /* 0x002fca00078e000c */
[----:B------:R1:W5:Y:S01]  /*0310*/  @!P2 LDG.E.U16 R21, desc[UR4][R12.64] ;  /* 0x000000040c15a981 */ /* 0x000362000c1e1500 */
[----:B0-----:R-:W-:Y:S01]  /*0320*/  @!P2 IMAD.WIDE.U32 R8, R27, 0x2, R8 ;  /* 0x000000021b08a825 */ /* 0x001fe200078e0008 */
[----:B------:R-:W-:-:S04]  /*0330*/  IADD3 R27, R19, 0x80, RZ ;  /* 0x00000080131b7810 */ /* 0x000fc80007ffe0ff */
[-C--:B------:R-:W-:Y:S01]  /*0340*/  ISETP.GE.AND P3, PT, R27, R14.reuse, PT ;  /* 0x0000000e1b00720c */ /* 0x080fe20003f66270 */
[----:B------:R1:W5:Y:S01]  /*0350*/  @!P2 LDG.E.U16 R6, desc[UR4][R8.64] ;  /* 0x000000040806a981 */ /* 0x000362000c1e1500 */
[----:B------:R-:W-:Y:S02]  /*0360*/  ISETP.GE.AND P2, PT, R3, R14, PT ;  /* 0x0000000e0300720c */ /* 0x000fe40003f46270 */
[----:B------:R-:W0:Y:S01]  /*0370*/  @!P0 LDC.64 R2, c[0x0][0x228] ;  /* 0x00008a00ff028b82 */ /* 0x000e220000000a00 */
[----:B------:R-:W-:-:S08]  /*0380*/  IADD3 R5, R19, 0x180, RZ ;  /* 0x0000018013057810 */ /* 0x000fd00007ffe0ff */
[----:B------:R-:W1:Y:S08]  /*0390*/  @!P3 LDC R10, c[0x0][0x218] ;  /* 0x00008600ff0abb82 */ /* 0x000e700000000800 */
[----:B------:R-:W1:Y:S01]  /*03a0*/  @!P2 LDC R4, c[0x0][0x218] ;  /* 0x00008600ff04ab82 */ /* 0x000e620000000800 */
[----:B------:R-:W-:Y:S01]  /*03b0*/  BSSY B0, `(.L_x_829) ;  /* 0x0000021000007945 */ /* 0x000fe20003800000 */
[----:B---3--:R-:W-:-:S05]  /*03c0*/  @!P0 IMAD.U32 R15, R15, 0x10000, RZ ;  /* 0x000100000f0f8824 */ /* 0x008fca00078e00ff */
[----:B------:R-:W-:Y:S01]  /*03d0*/  FSETP.GT.OR P1, PT, R15, RZ, P0 ;  /* 0x000000ff0f00720b */ /* 0x000fe20000724400 */
[----:B--2---:R-:W-:Y:S01]  /*03e0*/  @!P0 IMAD.U32 R24, R24, 0x10000, RZ ;  /* 0x0001000018188824 */ /* 0x004fe200078e00ff */
[----:B------:R-:W-:-:S11]  /*03f0*/  @!P3 SHF.L.U32 R20, R20, 0x10, RZ ;  /* 0x000000101414b819 */ /* 0x000fd600000006ff */
[----:B------:R-:W-:Y:S01]  /*0400*/  @!P1 FMUL.FTZ R24, R24, R7 ;  /* 0x0000000718189220 */ /* 0x000fe20000410000 */
[----:B------:R-:W-:Y:S01]  /*0410*/  ISETP.GE.AND P1, PT, R5, R14, PT ;  /* 0x0000000e0500720c */ /* 0x000fe20003f26270 */
[----:B------:R-:W-:Y:S01]  /*0420*/  @!P0 IMAD R5, R0, 0x200, R19 ;  /* 0x0000020000058824 */ /* 0x000fe200078e0213 */
[----:B------:R-:W-:Y:S02]  /*0430*/  FSETP.GT.OR P5, PT, R20, RZ, P3 ;  /* 0x000000ff1400720b */ /* 0x000fe40001fa4400 */
[----:B------:R-:W-:Y:S01]  /*0440*/  @!P0 F2FP.BF16.F32.PACK_AB R18, RZ, R24 ;  /* 0x00000018ff12823e */ /* 0x000fe200000010ff */
[----:B0-----:R-:W-:Y:S01]  /*0450*/  @!P0 IMAD.WIDE.U32 R2, R5, 0x2, R2 ;  /* 0x0000000205028825 */ /* 0x001fe200078e0002 */
[----:B------:R-:W-:-:S03]  /*0460*/  @!P0 MOV R19, R27 ;  /* 0x0000001b00138202 */ /* 0x000fc60000000f00 */
[----:B------:R-:W-:Y:S01]  /*0470*/  @!P3 IMAD.U32 R23, R23, 0x10000, RZ ;  /* 0x000100001717b824 */ /* 0x000fe200078e00ff */
[----:B------:R0:W-:Y:S01]  /*0480*/  @!P0 STG.E.U16 desc[UR4][R2.64], R18 ;  /* 0x0000001202008986 */ /* 0x0001e2000c101504 */
[----:B----4-:R-:W-:-:S04]  /*0490*/  @!P2 IMAD.U32 R22, R22, 0x10000, RZ ;  /* 0x000100001616a824 */ /* 0x010fc800078e00ff */
[----:B-1----:R-:W-:Y:S01]  /*04a0*/  @!P5 FMUL.FTZ R23, R23, R10 ;  /* 0x0000000a1717d220 */ /* 0x002fe20000410000 */
[----:B------:R-:W-:Y:S02]  /*04b0*/  ISETP.GE.AND P5, PT, R19, R14, PT ;  /* 0x0000000e1300720c */ /* 0x000fe40003fa6270 */
[----:B------:R-:W-:Y:S01]  /*04c0*/  FSETP.GT.OR P4, PT, R22, RZ, P2 ;  /* 0x000000ff1600720b */ /* 0x000fe20001784400 */
[----:B------:R-:W-:Y:S01]  /*04d0*/  @!P2 IMAD.U32 R25, R25, 0x10000, RZ ;  /* 0x000100001919a824 */ /* 0x000fe200078e00ff */
[----:B------:R-:W-:-:S11]  /*04e0*/  @!P3 F2FP.BF16.F32.PACK_AB R16, RZ, R23 ;  /* 0x00000017ff10b23e */ /* 0x000fd600000010ff */
[----:B------:R-:W-:-:S05]  /*04f0*/  @!P4 FMUL.FTZ R25, R25, R4 ;  /* 0x000000041919c220 */ /* 0x000fca0000410000 */
[----:B------:R-:W-:Y:S01]  /*0500*/  @!P2 F2FP.BF16.F32.PACK_AB R17, RZ, R25 ;  /* 0x00000019ff11a23e */ /* 0x000fe200000010ff */
[----:B0-----:R-:W-:Y:S06]  /*0510*/  @P5 BRA `(.L_x_830) ;  /* 0x0000000000285947 */ /* 0x001fec0003800000 */
[----:B------:R-:W0:Y:S01]  /*0520*/  LDC.64 R4, c[0x0][0x228] ;  /* 0x00008a00ff047b82 */ /* 0x000e220000000a00 */
[----:B------:R-:W-:Y:S01]  /*0530*/  LEA R3, R0, R19, 0x9 ;  /* 0x0000001300037211 */ /* 0x000fe200078e48ff */
[----:B------:R-:W-:-:S05]  /*0540*/  VIADD R19, R19, 0x80 ;  /* 0x0000008013137836 */ /* 0x000fca0000000000 */
[----:B------:R-:W-:-:S13]  /*0550*/  ISETP.GE.AND P0, PT, R19, R14, PT ;  /* 0x0000000e1300720c */ /* 0x000fda0003f06270 */
[----:B------:R-:W-:Y:S01]  /*0560*/  @!P0 LEA R7, R0, R19, 0x9 ;  /* 0x0000001300078211 */ /* 0x000fe200078e48ff */
[----:B------:R-:W-:Y:S02]  /*0570*/  @!P0 VIADD R19, R19, 0x80 ;  /* 0x0000008013138836 */ /* 0x000fe40000000000 */
[----:B0-----:R-:W-:-:S04]  /*0580*/  IMAD.WIDE.U32 R2, R3, 0x2, R4 ;  /* 0x0000000203027825 */ /* 0x001fc800078e0004 */
[----:B------:R-:W-:Y:S01]  /*0590*/  @!P0 IMAD.WIDE.U32 R4, R7, 0x2, R4 ;  /* 0x0000000207048825 */ /* 0x000fe200078e0004 */
[----:B------:R0:W-:Y:S04]  /*05a0*/  STG.E.U16 desc[UR4][R2.64], R16 ;  /* 0x0000001002007986 */ /* 0x0001e8000c101504 */
[----:B------:R0:W-:Y:S02]  /*05b0*/  @!P0 STG.E.U16 desc[UR4][R4.64], R17 ;  /* 0x0000001104008986 */ /* 0x0001e4000c101504 */
.L_x_830:
[----:B------:R-:W-:Y:S05]  /*05c0*/  BSYNC B0 ;  /* 0x0000000000007941 */ /* 0x000fea0003800000 */
.L_x_829:
[----:B0-----:R-:W0:Y:S01]  /*05d0*/  @!P1 LDC R5, c[0x0][0x218] ;  /* 0x00008600ff059b82 */ /* 0x001e220000000800 */
[----:B------:R-:W-:Y:S02]  /*05e0*/  ISETP.GE.AND P0, PT, R19, R14, PT ;  /* 0x0000000e1300720c */ /* 0x000fe40003f06270 */
[----:B-----5:R-:W-:-:S04]  /*05f0*/  @!P1 SHF.L.U32 R21, R21, 0x10, RZ ;  /* 0x0000001015159819 */ /* 0x020fc800000006ff */
[----:B------:R-:W-:-:S07]  /*0600*/  FSETP.GT.OR P2, PT, R21, RZ, P1 ;  /* 0x000000ff1500720b */ /* 0x000fce0000f44400 */
[----:B------:R-:W-:Y:S06]  /*0610*/  @P0 EXIT ;  /* 0x000000000000094d */ /* 0x000fec0003800000 */
[----:B------:R-:W1:Y:S01]  /*0620*/  LDC.64 R2, c[0x0][0x228] ;  /* 0x00008a00ff027b82 */ /* 0x000e620000000a00 */
[----:B------:R-:W-:Y:S01]  /*0630*/  @!P1 IMAD.U32 R6, R6, 0x10000, RZ ;  /* 0x0001000006069824 */ /* 0x000fe200078e00ff */
[----:B------:R-:W-:-:S03]  /*0640*/  LEA R19, R0, R19, 0x9 ;  /* 0x0000001300137211 */ /* 0x000fc600078e48ff */
[----:B0-----:R-:W-:-:S05]  /*0650*/  @!P2 FMUL.FTZ R6, R6, R5 ;  /* 0x000000050606a220 */ /* 0x001fca0000410000 */
[----:B------:R-:W-:Y:S01]  /*0660*/  @!P1 F2FP.BF16.F32.PACK_AB R4, RZ, R6 ;  /* 0x00000006ff04923e */ /* 0x000fe200000010ff */
[----:B-1----:R-:W-:-:S05]  /*0670*/  IMAD.WIDE.U32 R2, R19, 0x2, R2 ;  /* 0x0000000213027825 */ /* 0x002fca00078e0002 */
[----:B------:R-:W-:Y:S01]  /*0680*/  STG.E.U16 desc[UR4][R2.64], R4 ;  /* 0x0000000402007986 */ /* 0x000fe2000c101504 */
[----:B------:R-:W-:Y:S05]  /*0690*/  EXIT ;  /* 0x000000000000794d */ /* 0x000fea0003800000 */
.L_x_831:
        /* <DEDUP_REMOVED lines=14> */
.L_x_5681:


//--------------------- .text._ZN2at6native29vectorized_elementwise_kernelILi2EZZZNS0_66_GLOBAL__N__d53a5ca4_28_ActivationLeakyReluKernel_cu_9e10b42f_310426leaky_relu_backward_kernelERNS_18TensorIteratorBaseERKN3c106ScalarEENKUlvE_clEvENKUlvE2_clEvEUlNS5_8BFloat16ESB_E_St5arrayIPcLm3EEEEviT0_T1_ --------------------------
	.section	.text._ZN2at6native29vectorized_elementwise_kernelILi2EZZZNS0_66_GLOBAL__N__d53a5ca4_28_ActivationLeakyReluKernel_cu_9e10b42f_310426leaky_relu_backward_kernelERNS_18TensorIteratorBaseERKN3c106ScalarEENKUlvE_clEvENKUlvE2_clEvEUlNS5_8BFloat16ESB_E_St5arrayIPcLm3EEEEviT0_T1_,"ax",@progbits
	.align	128
        .global         _ZN2at6native29vectorized_elementwise_kernelILi2EZZZNS0_66_GLOBAL__N__d53a5ca4_28_ActivationLeakyReluKernel_cu_9e10b42f_310426leaky_relu_backward_kernelERNS_18TensorIteratorBaseERKN3c106ScalarEENKUlvE_clEvENKUlvE2_clEvEUlNS5_8BFloat16ESB_E_St5arrayIPcLm3EEEEviT0_T1_
        .type           _ZN2at6native29vectorized_elementwise_kernelILi2EZZZNS0_66_GLOBAL__N__d53a5ca4_28_ActivationLeakyReluKernel_cu_9e10b42f_310426leaky_relu_backward_kernelERNS_18TensorIteratorBaseERKN3c106ScalarEENKUlvE_clEvENKUlvE2_clEvEUlNS5_8BFloat16ESB_E_St5arrayIPcLm3EEEEviT0_T1_,@function
        .size           _ZN2at6native29vectorized_elementwise_kernelILi2EZZZNS0_66_GLOBAL__N__d53a5ca4_28_ActivationLeakyReluKernel_cu_9e10b42f_310426leaky_relu_backward_kernelERNS_18TensorIteratorBaseERKN3c106ScalarEENKUlvE_clEvENKUlvE2_clEvEUlNS5_8BFloat16ESB_E_St5arrayIPcLm3EEEEviT0_T1_,(.L_x_5682 - _ZN2at6native29vectorized_elementwise_kernelILi2EZZZNS0_66_GLOBAL__N__d53a5ca4_28_ActivationLeakyReluKernel_cu_9e10b42f_310426leaky_relu_backward_kernelERNS_18TensorIteratorBaseERKN3c106ScalarEENKUlvE_clEvENKUlvE2_clEvEUlNS5_8BFloat16ESB_E_St5arrayIPcLm3EEEEviT0_T1_)
        .other          _ZN2at6native29vectorized_elementwise_kernelILi2EZZZNS0_66_GLOBAL__N__d53a5ca4_28_ActivationLeakyReluKernel_cu_9e10b42f_310426leaky_relu_backward_kernelERNS_18TensorIteratorBaseERKN3c106ScalarEENKUlvE_clEvENKUlvE2_clEvEUlNS5_8BFloat16ESB_E_St5arrayIPcLm3EEEEviT0_T1_,@"STO_CUDA_ENTRY STV_DEFAULT"
_ZN2at6native29vectorized_elementwise_kernelILi2EZZZNS0_66_GLOBAL__N__d53a5ca4_28_ActivationLeakyReluKernel_cu_9e10b42f_310426leaky_relu_backward_kernelERNS_18TensorIteratorBaseERKN3c106ScalarEENKUlvE_clEvENKUlvE2_clEvEUlNS5_8BFloat16ESB_E_St5arrayIPcLm3EEEEviT0_T1_:
.text._ZN2at6native29vectorized_elementwise_kernelILi2EZZZNS0_66_GLOBAL__N__d53a5ca4_28_ActivationLeakyReluKernel_cu_9e10b42f_310426leaky_relu_backward_kernelERNS_18TensorIteratorBaseERKN3c106ScalarEENKUlvE_clEvENKUlvE2_clEvEUlNS5_8BFloat16ESB_E_St5arrayIPcLm3EEEEviT0_T1_:
[----:B------:R-:W-:Y:S01]  /*0000*/  LDC R1, c[0x0][0x28] ;  /* 0x00000a00ff017b82 */ /* 0x000fe20000000800 */
[----:B------:R-:W0:Y:S01]  /*0010*/  S2R R0, SR_CTAID.X ;  /* 0x0000000000007919 */ /* 0x000e220000002500 */
[----:B------:R-:W-:Y:S01]  /*0020*/  ULDC UR4, c[0x0][0x210] ;  /* 0x0000840000047ab9 */ /* 0x000fe20000000800 */
[----:B0-----:R-:W-:-:S05]  /*0030*/  IMAD.SHL.U32 R0, R0, 0x400, RZ ;  /* 0x0000040000007824 */ /* 0x001fca00078e00ff */
[----:B------:R-:W-:Y:S01]  /*0040*/  IADD3 R2, -R0, UR4, RZ ;  /* 0x0000000400027c10 */ /* 0x000fe2000fffe1ff */
[----:B------:R-:W-:-:S03]  /*0050*/  ULDC.64 UR4, c[0x0][0x208] ;  /* 0x0000820000047ab9 */ /* 0x000fc60000000a00 */
[----:B------:R-:W-:-:S13]  /*0060*/  ISETP.GE.U32.AND P0, PT, R2, 0x400, PT ;  /* 0x000004000200780c */ /* 0x000fda0003f06070 */
[----:B------:R-:W-:Y:S05]  /*0070*/  @!P0 BRA `(.L_x_832) ;  /* 0x0000000400108947 */ /* 0x000fea0003800000 */
[----:B------:R-:W0:Y:S01]  /*0080*/  S2R R2, SR_TID.X ;  /* 0x0000000000027919 */ /* 0x000e220000002100 */
[----:B------:R-:W1:Y:S01]  /*0090*/  LDC.64 R4, c[0x0][0x230] ;  /* 0x00008c00ff047b82 */ /* 0x000e620000000a00 */
[----:B------:R-:W-:-:S07]  /*00a0*/  ULDC UR6, c[0x0][0x218] ;  /* 0x0000860000067ab9 */ /* 0x000fce0000000800 */
[----:B------:R-:W2:Y:S01]  /*00b0*/  LDC.64 R6, c[0x0][0x238] ;  /* 0x00008e00ff067b82 */ /* 0x000ea20000000a00 */
[----:B-1----:R-:W-:-:S04]  /*00c0*/  IMAD.WIDE R4, R0, 0x2, R4 ;  /* 0x0000000200047825 */ /* 0x002fc800078e0204 */
[----:B0-----:R-:W-:-:S05]  /*00d0*/  IMAD.WIDE.U32 R8, R2, 0x4, R4 ;  /* 0x0000000402087825 */ /* 0x001fca00078e0004 */
[----:B------:R-:W3:Y:S01]  /*00e0*/  LDG.E R13, desc[UR4][R8.64] ;  /* 0x00000004080d7981 */ /* 0x000ee2000c1e1900 */
[----:B--2---:R-:W-:-:S03]  /*00f0*/  IMAD.WIDE R4, R0, 0x2, R6 ;  /* 0x0000000200047825 */ /* 0x004fc600078e0206 */
[----:B------:R-:W2:Y:S01]  /*0100*/  LDG.E R16, desc[UR4][R8.64+0x400] ;  /* 0x0004000408107981 */ /* 0x000ea2000c1e1900 */
[----:B------:R-:W-:-:S03]  /*0110*/  IMAD.WIDE.U32 R10, R2, 0x4, R4 ;  /* 0x00000004020a7825 */ /* 0x000fc600078e0004 */
[----:B------:R-:W4:Y:S01]  /*0120*/  LDG.E R15, desc[UR4][R8.64+0x200] ;  /* 0x00020004080f7981 */ /* 0x000f22000c1e1900 */
[----:B------:R-:W0:Y:S03]  /*0130*/  LDC.64 R4, c[0x0][0x228] ;  /* 0x00008a00ff047b82 */ /* 0x000e260000000a00 */
[----:B------:R2:W5:Y:S04]  /*0140*/  LDG.E R17, desc[UR4][R8.64+0x600] ;  /* 0x0006000408117981 */ /* 0x000568000c1e1900 */
[----:B------:R-:W5:Y:S04]  /*0150*/  LDG.E R18, desc[UR4][R10.64] ;  /* 0x000000040a127981 */ /* 0x000f68000c1e1900 */
[----:B------:R-:W5:Y:S04]  /*0160*/  LDG.E R7, desc[UR4][R10.64+0x200] ;  /* 0x000200040a077981 */ /* 0x000f68000c1e1900 */
[----:B------:R-:W5:Y:S04]  /*0170*/  LDG.E R3, desc[UR4][R10.64+0x400] ;  /* 0x000400040a037981 */ /* 0x000f68000c1e1900 */
[----:B------:R1:W5:Y:S01]  /*0180*/  LDG.E R6, desc[UR4][R10.64+0x600] ;  /* 0x000600040a067981 */ /* 0x000362000c1e1900 */
[----:B0-----:R-:W-:-:S04]  /*0190*/  IMAD.WIDE.U32 R4, R0, 0x2, R4 ;  /* 0x0000000200047825 */ /* 0x001fc800078e0004 */
[----:B------:R-:W-:Y:S01]  /*01a0*/  IMAD.WIDE R4, R2, 0x4, R4 ;  /* 0x0000000402047825 */ /* 0x000fe200078e0204 */
[----:B---3--:R-:W-:-:S03]  /*01b0*/  PRMT R12, R13, 0x7632, R12 ;  /* 0x000076320d0c7816 */ /* 0x008fc6000000000c */
[----:B------:R-:W-:Y:S02]  /*01c0*/  IMAD.U32 R13, R13, 0x10000, RZ ;  /* 0x000100000d0d7824 */ /* 0x000fe400078e00ff */
[----:B--2---:R-:W-:-:S03]  /*01d0*/  IMAD.U32 R9, R16, 0x10000, RZ ;  /* 0x0001000010097824 */ /* 0x004fc600078e00ff */
[----:B------:R-:W-:Y:S01]  /*01e0*/  FSETP.GT.FTZ.AND P6, PT, R13, RZ, PT ;  /* 0x000000ff0d00720b */ /* 0x000fe20003fd4000 */
[----:B------:R-:W-:Y:S01]  /*01f0*/  IMAD.U32 R14, R12, 0x10000, RZ ;  /* 0x000100000c0e7824 */ /* 0x000fe200078e00ff */
[----:B----4-:R-:W-:Y:S02]  /*0200*/  PRMT R12, R15, 0x7632, R12 ;  /* 0x000076320f0c7816 */ /* 0x010fe4000000000c */
[----:B------:R-:W-:Y:S02]  /*0210*/  PRMT R8, R16, 0x7632, R8 ;  /* 0x0000763210087816 */ /* 0x000fe40000000008 */
[----:B-----5:R-:W-:Y:S02]  /*0220*/  PRMT R0, R17, 0x7632, R0 ;  /* 0x0000763211007816 */ /* 0x020fe40000000000 */
[----:B------:R-:W-:Y:S01]  /*0230*/  FSETP.GT.FTZ.AND P4, PT, R9, RZ, PT ;  /* 0x000000ff0900720b */ /* 0x000fe20003f94000 */
[----:B------:R-:W-:Y:S01]  /*0240*/  IMAD.U32 R12, R12, 0x10000, RZ ;  /* 0x000100000c0c7824 */ /* 0x000fe200078e00ff */
[----:B------:R-:W-:Y:S01]  /*0250*/  SHF.L.U32 R9, R18, 0x10, RZ ;  /* 0x0000001012097819 */ /* 0x000fe200000006ff */
[----:B------:R-:W-:Y:S01]  /*0260*/  IMAD.U32 R8, R8, 0x10000, RZ ;  /* 0x0001000008087824 */ /* 0x000fe200078e00ff */
[----:B------:R-:W-:Y:S01]  /*0270*/  SHF.L.U32 R15, R15, 0x10, RZ ;  /* 0x000000100f0f7819 */ /* 0x000fe200000006ff */
[----:B-1----:R-:W-:-:S02]  /*0280*/  IMAD.U32 R10, R17, 0x10000, RZ ;  /* 0x00010000110a7824 */ /* 0x002fc400078e00ff */
[----:B------:R-:W-:Y:S02]  /*0290*/  IMAD.U32 R0, R0, 0x10000, RZ ;  /* 0x0001000000007824 */ /* 0x000fe400078e00ff */
[----:B------:R-:W-:Y:S01]  /*02a0*/  @!P6 FMUL.FTZ R9, R9, UR6 ;  /* 0x000000060909ec20 */ /* 0x000fe20008410000 */
[----:B------:R-:W-:Y:S02]  /*02b0*/  FSETP.GT.FTZ.AND P3, PT, R14, RZ, PT ;  /* 0x000000ff0e00720b */ /* 0x000fe40003f74000 */
[----:B------:R-:W-:Y:S02]  /*02c0*/  FSETP.GT.FTZ.AND P5, PT, R15, RZ, PT ;  /* 0x000000ff0f00720b */ /* 0x000fe40003fb4000 */
[----:B------:R-:W-:Y:S02]  /*02d0*/  FSETP.GT.FTZ.AND P1, PT, R12, RZ, PT ;  /* 0x000000ff0c00720b */ /* 0x000fe40003f34000 */
[----:B------:R-:W-:Y:S02]  /*02e0*/  FSETP.GT.FTZ.AND P0, PT, R8, RZ, PT ;  /* 0x000000ff0800720b */ /* 0x000fe40003f14000 */
[----:B------:R-:W-:-:S02]  /*02f0*/  FSETP.GT.FTZ.AND P2, PT, R10, RZ, PT ;  /* 0x000000ff0a00720b */ /* 0x000fc40003f54000 */
[----:B------:R-:W-:Y:S01]  /*0300*/  FSETP.GT.FTZ.AND P6, PT, R0, RZ, PT ;  /* 0x000000ff0000720b */ /* 0x000fe20003fd4000 */
[C---:B------:R-:W-:Y:S01]  /*0310*/  IMAD.U32 R10, R7.reuse, 0x10000, RZ ;  /* 0x00010000070a7824 */ /* 0x040fe200078e00ff */
[----:B------:R-:W-:Y:S02]  /*0320*/  PRMT R8, R7, 0x7632, R8 ;  /* 0x0000763207087816 */ /* 0x000fe40000000008 */
[C---:B------:R-:W-:Y:S02]  /*0330*/  PRMT R7, R3.reuse, 0x7632, R7 ;  /* 0x0000763203077816 */ /* 0x040fe40000000007 */
[----:B------:R-:W-:Y:S02]  /*0340*/  SHF.L.U32 R12, R3, 0x10, RZ ;  /* 0x00000010030c7819 */ /* 0x000fe400000006ff */
[----:B------:R-:W-:Y:S02]  /*0350*/  PRMT R0, R18, 0x7632, R0 ;  /* 0x0000763212007816 */ /* 0x000fe40000000000 */
[C---:B------:R-:W-:Y:S01]  /*0360*/  PRMT R3, R6.reuse, 0x7632, R3 ;  /* 0x0000763206037816 */ /* 0x040fe20000000003 */
[----:B------:R-:W-:Y:S01]  /*0370*/  IMAD.U32 R6, R6, 0x10000, RZ ;  /* 0x0001000006067824 */ /* 0x000fe200078e00ff */
[----:B------:R-:W-:Y:S01]  /*0380*/  SHF.L.U32 R7, R7, 0x10, RZ ;  /* 0x0000001007077819 */ /* 0x000fe200000006ff */
[----:B------:R-:W-:-:S02]  /*0390*/  IMAD.U32 R0, R0, 0x10000, RZ ;  /* 0x0001000000007824 */ /* 0x000fc400078e00ff */
[----:B------:R-:W-:Y:S02]  /*03a0*/  IMAD.U32 R11, R8, 0x10000, RZ ;  /* 0x00010000080b7824 */ /* 0x000fe400078e00ff */
[----:B------:R-:W-:Y:S02]  /*03b0*/  IMAD.U32 R3, R3, 0x10000, RZ ;  /* 0x0001000003037824 */ /* 0x000fe400078e00ff */
[----:B------:R-:W-:Y:S01]  /*03c0*/  @!P5 FMUL.FTZ R10, R10, UR6 ;  /* 0x000000060a0adc20 */ /* 0x000fe20008410000 */
[----:B------:R-:W-:Y:S01]  /*03d0*/  @!P4 FMUL.FTZ R12, R12, UR6 ;  /* 0x000000060c0ccc20 */ /* 0x000fe20008410000 */
[----:B------:R-:W-:Y:S01]  /*03e0*/  @!P3 FMUL.FTZ R0, R0, UR6 ;  /* 0x000000060000bc20 */ /* 0x000fe20008410000 */
[----:B------:R-:W-:Y:S01]  /*03f0*/  @!P2 FMUL.FTZ R6, R6, UR6 ;  /* 0x000000060606ac20 */ /* 0x000fe20008410000 */
[----:B------:R-:W-:Y:S01]  /*0400*/  @!P1 FMUL.FTZ R11, R11, UR6 ;  /* 0x000000060b0b9c20 */ /* 0x000fe20008410000 */
[----:B------:R-:W-:Y:S01]  /*0410*/  @!P0 FMUL.FTZ R7, R7, UR6 ;  /* 0x0000000607078c20 */ /* 0x000fe20008410000 */
[----:B------:R-:W-:Y:S01]  /*0420*/  @!P6 FMUL.FTZ R3, R3, UR6 ;  /* 0x000000060303ec20 */ /* 0x000fe20008410000 */
[----:B------:R-:W-:-:S02]  /*0430*/  F2FP.BF16.F32.PACK_AB R9, R0, R9 ;  /* 0x000000090009723e */ /* 0x000fc400000010ff */
[----:B------:R-:W-:Y:S02]  /*0440*/  F2FP.BF16.F32.PACK_AB R11, R11, R10 ;  /* 0x0000000a0b0b723e */ /* 0x000fe400000010ff */
[----:B------:R-:W-:Y:S02]  /*0450*/  F2FP.BF16.F32.PACK_AB R7, R7, R12 ;  /* 0x0000000c0707723e */ /* 0x000fe400000010ff */
[----:B------:R-:W-:Y:S01]  /*0460*/  F2FP.BF16.F32.PACK_AB R3, R3, R6 ;  /* 0x000000060303723e */ /* 0x000fe200000010ff */
[----:B------:R-:W-:Y:S04]  /*0470*/  STG.E desc[UR4][R4.64], R9 ;  /* 0x0000000904007986 */ /* 0x000fe8000c101904 */
[----:B------:R-:W-:Y:S04]  /*0480*/  STG.E desc[UR4][R4.64+0x200], R11 ;  /* 0x0002000b04007986 */ /* 0x000fe8000c101904 */
[----:B------:R-:W-:Y:S04]  /*0490*/  STG.E desc[UR4][R4.64+0x400], R7 ;  /* 0x0004000704007986 */ /* 0x000fe8000c101904 */
[----:B------:R-:W-:Y:S01]  /*04a0*/  STG.E desc[UR4][R4.64+0x600], R3 ;  /* 0x0006000304007986 */ /* 0x000fe2000c101904 */
[----:B------:R-:W-:Y:S05]  /*04b0*/  EXIT ;  /* 0x000000000000794d */ /* 0x000fea0003800000 */
.L_x_832:
[----:B------:R-:W0:Y:S01]  /*04c0*/  S2R R28, SR_TID.X ;  /* 0x00000000001c7919 */ /* 0x000e220000002100 */
[----:B------:R-:W-:Y:S02]  /*04d0*/  PRMT R25, RZ, 0x7610, R25 ;  /* 0x00007610ff197816 */ /* 0x000fe40000000019 */
[----:B0-----:R-:W-:-:S13]  /*04e0*/  ISETP.GE.AND P0, PT, R28, R2, PT ;  /* 0x000000021c00720c */ /* 0x001fda0003f06270 */
[----:B------:R-:W-:Y:S01]  /*04f0*/  @!P0 IMAD.IADD R20, R0, 0x1, R28 ;  /* 0x0000000100148824 */ /* 0x000fe200078e021c */
[----:B------:R-:W0:Y:S01]  /*0500*/  @!P0 LDC.64 R18, c[0x0][0x230] ;  /* 0x00008c00ff128b82 */ /* 0x000e220000000a00 */
[----:B------:R-:W-:-:S05]  /*0510*/  @!P0 VIADD R28, R28, 0x80 ;  /* 0x000000801c1c8836 */ /* 0x000fca0000000000 */
[----:B------:R-:W-:Y:S02]  /*0520*/  ISETP.GE.AND P1, PT, R28, R2, PT ;  /* 0x000000021c00720c */ /* 0x000fe40003f26270 */
[----:B------:R-:W1:Y:S11]  /*0530*/  @!P0 LDC.64 R12, c[0x0][0x238] ;  /* 0x00008e00ff0c8b82 */ /* 0x000e760000000a00 */
[----:B------:R-:W-:Y:S01]  /*0540*/  @!P1 IADD3 R3, R0, R28, RZ ;  /* 0x0000001c00039210 */ /* 0x000fe20007ffe0ff */
[----:B------:R-:W-:Y:S01]  /*0550*/  @!P1 VIADD R28, R28, 0x80 ;  /* 0x000000801c1c9836 */ /* 0x000fe20000000000 */
[----:B------:R-:W2:Y:S01]  /*0560*/  @!P1 LDC.64 R14, c[0x0][0x230] ;  /* 0x00008c00ff0e9b82 */ /* 0x000ea20000000a00 */
[----:B0-----:R-:W-:-:S03]  /*0570*/  @!P0 IMAD.WIDE.U32 R18, R20, 0x2, R18 ;  /* 0x0000000214128825 */ /* 0x001fc600078e0012 */
[----:B------:R-:W-:-:S04]  /*0580*/  ISETP.GE.AND P2, PT, R28, R2, PT ;  /* 0x000000021c00720c */ /* 0x000fc80003f46270 */
[----:B------:R-:W0:Y:S01]  /*0590*/  @!P1 LDC.64 R26, c[0x0][0x238] ;  /* 0x00008e00ff1a9b82 */ /* 0x000e220000000a00 */
[----:B------:R-:W3:Y:S08]  /*05a0*/  @!P0 LDG.E.U16 R25, desc[UR4][R18.64] ;  /* 0x0000000412198981 */ /* 0x000ef0000c1e1500 */
[----:B------:R-:W-:Y:S01]  /*05b0*/  @!P2 IMAD.IADD R11, R0, 0x1, R28 ;  /* 0x00000001000ba824 */ /* 0x000fe200078e021c */
[----:B------:R-:W4:Y:S01]  /*05c0*/  @!P2 LDC.64 R16, c[0x0][0x230] ;  /* 0x00008c00ff10ab82 */ /* 0x000f220000000a00 */
[----:B------:R-:W-:Y:S01]  /*05d0*/  @!P2 VIADD R28, R28, 0x80 ;  /* 0x000000801c1ca836 */ /* 0x000fe20000000000 */
[----:B------:R-:W-:-:S04]  /*05e0*/  PRMT R22, RZ, 0x7610, R22 ;  /* 0x00007610ff167816 */ /* 0x000fc80000000016 */
[----:B------:R-:W-:Y:S01]  /*05f0*/  ISETP.GE.AND P3, PT, R28, R2, PT ;  /* 0x000000021c00720c */ /* 0x000fe20003f66270 */
[C---:B--2---:R-:W-:Y:S01]  /*0600*/  @!P1 IMAD.WIDE.U32 R14, R3.reuse, 0x2, R14 ;  /* 0x00000002030e9825 */ /* 0x044fe200078e000e */
[----:B------:R-:W-:Y:S01]  /*0610*/  PRMT R23, RZ, 0x7610, R23 ;  /* 0x00007610ff177816 */ /* 0x000fe20000000017 */
[----:B------:R-:W2:Y:S02]  /*0620*/  @!P2 LDC.64 R30, c[0x0][0x238] ;  /* 0x00008e00ff1eab82 */ /* 0x000ea40000000a00 */
[----:B-1----:R-:W-:Y:S01]  /*0630*/  @!P0 IMAD.WIDE.U32 R12, R20, 0x2, R12 ;  /* 0x00000002140c8825 */ /* 0x002fe200078e000c */
[----:B------:R1:W5:Y:S04]  /*0640*/  @!P1 LDG.E.U16 R22, desc[UR4][R14.64] ;  /* 0x000000040e169981 */ /* 0x000368000c1e1500 */
[----:B------:R4:W5:Y:S03]  /*0650*/  @!P0 LDG.E.U16 R23, desc[UR4][R12.64] ;  /* 0x000000040c178981 */ /* 0x000966000c1e1500 */
[----:B-1----:R-:W1:Y:S01]  /*0660*/  @!P3 LDC.64 R14, c[0x0][0x230] ;  /* 0x00008c00ff0ebb82 */ /* 0x002e620000000a00 */
[----:B------:R-:W-:Y:S01]  /*0670*/  PRMT R24, RZ, 0x7610, R24 ;  /* 0x00007610ff187816 */ /* 0x000fe20000000018 */
[----:B0-----:R-:W-:Y:S01]  /*0680*/  @!P1 IMAD.WIDE.U32 R26, R3, 0x2, R26 ;  /* 0x00000002031a9825 */ /* 0x001fe200078e001a */
[----:B------:R-:W-:-:S03]  /*0690*/  PRMT R19, RZ, 0x7610, R19 ;  /* 0x00007610ff137816 */ /* 0x000fc60000000013 */
[C---:B----4-:R-:W-:Y:S01]  /*06a0*/  @!P2 IMAD.WIDE.U32 R16, R11.reuse, 0x2, R16 ;  /* 0x000000020b10a825 */ /* 0x050fe200078e0010 */
[----:B------:R0:W4:Y:S01]  /*06b0*/  @!P1 LDG.E.U16 R24, desc[UR4][R26.64] ;  /* 0x000000041a189981 */ /* 0x000122000c1e1500 */
[----:B------:R-:W1:Y:S03]  /*06c0*/  @!P3 LDC.64 R12, c[0x0][0x238] ;  /* 0x00008e00ff0cbb82 */ /* 0x000e660000000a00 */
[----:B------:R0:W4:Y:S01]  /*06d0*/  @!P2 LDG.E.U16 R19, desc[UR4][R16.64] ;  /* 0x000000041013a981 */ /* 0x000122000c1e1500 */
[----:B------:R-:W-:Y:S01]  /*06e0*/  @!P3 IADD3 R3, R0, R28, RZ ;  /* 0x0000001c0003b210 */ /* 0x000fe20007ffe0ff */
[----:B------:R-:W-:Y:S02]  /*06f0*/  @!P3 VIADD R28, R28, 0x80 ;  /* 0x000000801c1cb836 */ /* 0x000fe40000000000 */
[----:B--2---:R-:W-:Y:S01]  /*0700*/  @!P2 IMAD.WIDE.U32 R30, R11, 0x2, R30 ;  /* 0x000000020b1ea825 */ /* 0x004fe200078e001e */
[----:B0-----:R-:W-:-:S02]  /*0710*/  PRMT R26, RZ, 0x7610, R26 ;  /* 0x00007610ff1a7816 */ /* 0x001fc4000000001a */
[----:B------:R-:W-:Y:S02]  /*0720*/  ISETP.GE.AND P1, PT, R28, R2, PT ;  /* 0x000000021c00720c */ /* 0x000fe40003f26270 */
[----:B------:R-:W-:Y:S02]  /*0730*/  PRMT R17, RZ, 0x7610, R17 ;  /* 0x00007610ff117816 */ /* 0x000fe40000000011 */
[----:B------:R0:W2:Y:S01]  /*0740*/  @!P2 LDG.E.U16 R26, desc[UR4][R30.64] ;  /* 0x000000041e1aa981 */ /* 0x0000a2000c1e1500 */
[----:B-1----:R-:W-:-:S05]  /*0750*/  @!P3 IMAD.WIDE.U32 R14, R3, 0x2, R14 ;  /* 0x00000002030eb825 */ /* 0x002fca00078e000e */
[----:B------:R1:W2:Y:S01]  /*0760*/  @!P3 LDG.E.U16 R17, desc[UR4][R14.64] ;  /* 0x000000040e11b981 */ /* 0x0002a2000c1e1500 */
[----:B------:R-:W-:Y:S01]  /*0770*/  PRMT R18, RZ, 0x7610, R18 ;  /* 0x00007610ff127816 */ /* 0x000fe20000000012 */
[----:B------:R-:W-:Y:S01]  /*0780*/  @!P3 IMAD.WIDE.U32 R12, R3, 0x2, R12 ;  /* 0x00000002030cb825 */ /* 0x000fe200078e000c */
[----:B0-----:R-:W0:Y:S04]  /*0790*/  @!P1 LDC.64 R30, c[0x0][0x230] ;  /* 0x00008c00ff1e9b82 */ /* 0x001e280000000a00 */
[----:B------:R1:W2:Y:S04]  /*07a0*/  @!P3 LDG.E.U16 R18, desc[UR4][R12.64] ;  /* 0x000000040c12b981 */ /* 0x0002a8000c1e1500 */
[----:B-1----:R-:W1:Y:S01]  /*07b0*/  @!P1 LDC.64 R14, c[0x0][0x238] ;  /* 0x00008e00ff0e9b82 */ /* 0x002e620000000a00 */
[----:B------:R-:W-:-:S02]  /*07c0*/  @!P1 IMAD.IADD R3, R0, 0x1, R28 ;  /* 0x0000000100039824 */ /* 0x000fc400078e021c */
[----:B------:R-:W-:Y:S01]  /*07d0*/  @!P1 VIADD R28, R28, 0x80 ;  /* 0x000000801c1c9836 */ /* 0x000fe20000000000 */
[----:B------:R-:W-:-:S04]  /*07e0*/  PRMT R13, RZ, 0x7610, R13 ;  /* 0x00007610ff0d7816 */ /* 0x000fc8000000000d */
[----:B------:R-:W-:Y:S01]  /*07f0*/  ISETP.GE.AND P5, PT, R28, R2, PT ;  /* 0x000000021c00720c */ /* 0x000fe20003fa6270 */
[----:B0-----:R-:W-:-:S05]  /*0800*/  @!P1 IMAD.WIDE.U32 R30, R3, 0x2, R30 ;  /* 0x00000002031e9825 */ /* 0x001fca00078e001e */
[----:B------:R0:W2:Y:S01]  /*0810*/  @!P1 LDG.E.U16 R13, desc[UR4][R30.64] ;  /* 0x000000041e0d9981 */ /* 0x0000a2000c1e1500 */
[----:B------:R-:W-:Y:S01]  /*0820*/  PRMT R16, RZ, 0x7610, R16 ;  /* 0x00007610ff107816 */ /* 0x000fe20000000010 */
[----:B-1----:R-:W-:-:S05]  /*0830*/  @!P1 IMAD.WIDE.U32 R14, R3, 0x2, R14 ;  /* 0x00000002030e9825 */ /* 0x002fca00078e000e */
[----:B------:R1:W2:Y:S01]  /*0840*/  @!P1 LDG.E.U16 R16, desc[UR4][R14.64] ;  /* 0x000000040e109981 */ /* 0x0002a2000c1e1500 */
[----:B0-----:R-:W0:Y:S01]  /*0850*/  @!P5 LDC.64 R30, c[0x0][0x230] ;  /* 0x00008c00ff1edb82 */ /* 0x001e220000000a00 */
[----:B------:R-:W-:-:S07]  /*0860*/  @!P5 IADD3 R3, R0, R28, RZ ;  /* 0x0000001c0003d210 */ /* 0x000fce0007ffe0ff */
[----:B-1----:R-:W1:Y:S01]  /*0870*/  @!P5 LDC.64 R14, c[0x0][0x238] ;  /* 0x00008e00ff0edb82 */ /* 0x002e620000000a00 */
[----:B------:R-:W-:Y:S02]  /*0880*/  PRMT R11, RZ, 0x7610, R11 ;  /* 0x00007610ff0b7816 */ /* 0x000fe4000000000b */
[----:B------:R-:W-:Y:S01]  /*0890*/  PRMT R12, RZ, 0x7610, R12 ;  /* 0x00007610ff0c7816 */ /* 0x000fe2000000000c */
[----:B0-----:R-:W-:-:S05]  /*08a0*/  @!P5 IMAD.WIDE.U32 R30, R3, 0x2, R30 ;  /* 0x00000002031ed825 */ /* 0x001fca00078e001e */
[----:B------:R-:W2:Y:S01]  /*08b0*/  @!P5 LDG.E.U16 R11, desc[UR4][R30.64] ;  /* 0x000000041e0bd981 */ /* 0x000ea2000c1e1500 */
[----:B-1----:R-:W-:-:S05]  /*08c0*/  @!P5 IMAD.WIDE.U32 R14, R3, 0x2, R14 ;  /* 0x00000002030ed825 */ /* 0x002fca00078e000e */
[----:B------:R0:W2:Y:S01]  /*08d0*/  @!P5 LDG.E.U16 R12, desc[UR4][R14.64] ;  /* 0x000000040e0cd981 */ /* 0x0000a2000c1e1500 */
[----:B------:R-:W1:Y:S01]  /*08e0*/  S2R R3, SR_TID.X ;  /* 0x0000000000037919 */ /* 0x000e620000002100 */
[----:B0-----:R-:W0:Y:S01]  /*08f0*/  @!P0 LDC R14, c[0x0][0x218] ;  /* 0x00008600ff0e8b82 */ /* 0x001e220000000800 */
[----:B-1----:R-:W-:-:S05]  /*0900*/  VIADD R20, R3, 0x80 ;  /* 0x0000008003147836 */ /* 0x002fca0000000000 */
[----:B------:R-:W-:Y:S01]  /*0910*/  ISETP.GE.AND P4, PT, R20, R2, PT ;  /* 0x000000021400720c */ /* 0x000fe20003f86270 */
[----:B------:R-:W-:-:S05]  /*0920*/  VIADD R27, R3, 0x100 ;  /* 0x00000100031b7836 */ /* 0x000fca0000000000 */
[----:B------:R-:W-:-:S07]  /*0930*/  ISETP.GE.AND P1, PT, R27, R2, PT ;  /* 0x000000021b00720c */ /* 0x000fce0003f26270 */
[----:B------:R-:W1:Y:S01]  /*0940*/  @!P4 LDC R15, c[0x0][0x218] ;  /* 0x00008600ff0fcb82 */ /* 0x000e620000000800 */
[----:B---3--:R-:W-:-:S05]  /*0950*/  @!P0 IMAD.U32 R25, R25, 0x10000, RZ ;  /* 0x0001000019198824 */ /* 0x008fca00078e00ff */
[----:B------:R-:W-:Y:S02]  /*0960*/  FSETP.GT.OR P2, PT, R25, RZ, P0 ;  /* 0x000000ff1900720b */ /* 0x000fe40000744400 */
[----:B-----5:R-:W-:Y:S01]  /*0970*/  @!P4 SHF.L.U32 R25, R22, 0x10, RZ ;  /* 0x000000101619c819 */ /* 0x020fe200000006ff */
[----:B------:R-:W-:Y:S01]  /*0980*/  @!P0 IMAD.U32 R22, R23, 0x10000, RZ ;  /* 0x0001000017168824 */ /* 0x000fe200078e00ff */
[----:B------:R-:W-:Y:S02]  /*0990*/  P2R R23, PR, RZ, 0x1 ;  /* 0x00000001ff177803 */ /* 0x000fe40000000000 */
[----:B------:R-:W-:-:S04]  /*09a0*/  ISETP.GE.AND P0, PT, R20, R2, PT ;  /* 0x000000021400720c */ /* 0x000fc80003f06270 */
[----:B------:R-:W-:Y:S01]  /*09b0*/  FSETP.GT.OR P3, PT, R25, RZ, P0 ;  /* 0x000000ff1900720b */ /* 0x000fe20000764400 */
[----:B------:R-:W-:Y:S02]  /*09c0*/  VIADD R25, R3, 0x180 ;  /* 0x0000018003197836 */ /* 0x000fe40000000000 */
[----:B0-----:R-:W-:Y:S02]  /*09d0*/  @!P2 FMUL.FTZ R22, R22, R14 ;  /* 0x0000000e1616a220 */ /* 0x001fe40000410000 */
[----:B------:R-:W0:Y:S01]  /*09e0*/  @!P1 LDC R14, c[0x0][0x218] ;  /* 0x00008600ff0e9b82 */ /* 0x000e220000000800 */
[----:B------:R-:W-:-:S03]  /*09f0*/  ISETP.GE.AND P2, PT, R25, R2, PT ;  /* 0x000000021900720c */ /* 0x000fc60003f46270 */
[----:B----4-:R-:W-:Y:S01]  /*0a00*/  @!P0 IMAD.U32 R24, R24, 0x10000, RZ ;  /* 0x0001000018188824 */ /* 0x010fe200078e00ff */
[----:B------:R-:W-:-:S03]  /*0a10*/  @!P1 SHF.L.U32 R19, R19, 0x10, RZ ;  /* 0x0000001013139819 */ /* 0x000fc600000006ff */
[----:B-1----:R-:W-:Y:S01]  /*0a20*/  @!P3 FMUL.FTZ R24, R24, R15 ;  /* 0x0000000f1818b220 */ /* 0x002fe20000410000 */
[----:B------:R-:W-:-:S05]  /*0a30*/  FSETP.GT.OR P3, PT, R19, RZ, P1 ;  /* 0x000000ff1300720b */ /* 0x000fca0000f64400 */
[----:B------:R-:W1:Y:S01]  /*0a40*/  @!P2 LDC R15, c[0x0][0x218] ;  /* 0x00008600ff0fab82 */ /* 0x000e620000000800 */
[----:B--2---:R-:W-:Y:S02]  /*0a50*/  @!P1 IMAD.U32 R19, R26, 0x10000, RZ ;  /* 0x000100001a139824 */ /* 0x004fe400078e00ff */
[----:B------:R-:W-:-:S05]  /*0a60*/  @!P2 IMAD.U32 R17, R17, 0x10000, RZ ;  /* 0x000100001111a824 */ /* 0x000fca00078e00ff */
[----:B0-----:R-:W-:Y:S01]  /*0a70*/  @!P3 FMUL.FTZ R19, R19, R14 ;  /* 0x0000000e1313b220 */ /* 0x001fe20000410000 */
[----:B------:R-:W-:Y:S02]  /*0a80*/  FSETP.GT.OR P3, PT, R17, RZ, P2 ;  /* 0x000000ff1100720b */ /* 0x000fe40001764400 */
[----:B------:R-:W-:Y:S01]  /*0a90*/  IADD3 R17, R3, 0x200, RZ ;  /* 0x0000020003117810 */ /* 0x000fe20007ffe0ff */
[----:B------:R-:W-:-:S10]  /*0aa0*/  @!P2 IMAD.U32 R18, R18, 0x10000, RZ ;  /* 0x000100001212a824 */ /* 0x000fd400078e00ff */
[----:B-1----:R-:W-:Y:S01]  /*0ab0*/  @!P3 FMUL.FTZ R18, R18, R15 ;  /* 0x0000000f1212b220 */ /* 0x002fe20000410000 */
[----:B------:R-:W-:-:S13]  /*0ac0*/  ISETP.GE.AND P3, PT, R17, R2, PT ;  /* 0x000000021100720c */ /* 0x000fda0003f66270 */
[----:B------:R-:W0:Y:S01]  /*0ad0*/  @!P3 LDC R14, c[0x0][0x218] ;  /* 0x00008600ff0ebb82 */ /* 0x000e220000000800 */
[----:B------:R-:W-:-:S05]  /*0ae0*/  @!P3 IMAD.U32 R13, R13, 0x10000, RZ ;  /* 0x000100000d0db824 */ /* 0x000fca00078e00ff */
[----:B------:R-:W-:Y:S01]  /*0af0*/  FSETP.GT.OR P4, PT, R13, RZ, P3 ;  /* 0x000000ff0d00720b */ /* 0x000fe20001f84400 */
[----:B------:R-:W-:Y:S02]  /*0b00*/  VIADD R15, R3, 0x280 ;  /* 0x00000280030f7836 */ /* 0x000fe40000000000 */
[----:B------:R-:W-:-:S10]  /*0b10*/  @!P3 IMAD.U32 R13, R16, 0x10000, RZ ;  /* 0x00010000100db824 */ /* 0x000fd400078e00ff */
[----:B0-----:R-:W-:Y:S01]  /*0b20*/  @!P4 FMUL.FTZ R13, R13, R14 ;  /* 0x0000000e0d0dc220 */ /* 0x001fe20000410000 */
[----:B------:R-:W-:Y:S01]  /*0b30*/  ISETP.GE.AND P4, PT, R15, R2, PT ;  /* 0x000000020f00720c */ /* 0x000fe20003f86270 */
[----:B------:R-:W-:-:S12]  /*0b40*/  @!P5 VIADD R28, R28, 0x80 ;  /* 0x000000801c1cd836 */ /* 0x000fd80000000000 */
[----:B------:R-:W0:Y:S01]  /*0b50*/  @!P4 LDC R15, c[0x0][0x218] ;  /* 0x00008600ff0fcb82 */ /* 0x000e220000000800 */
[----:B------:R-:W-:-:S04]  /*0b60*/  @!P4 SHF.L.U32 R11, R11, 0x10, RZ ;  /* 0x000000100b0bc819 */ /* 0x000fc800000006ff */
[----:B------:R-:W-:Y:S01]  /*0b70*/  FSETP.GT.OR P5, PT, R11, RZ, P4 ;  /* 0x000000ff0b00720b */ /* 0x000fe200027a4400 */
[----:B------:R-:W-:-:S12]  /*0b80*/  @!P4 IMAD.U32 R12, R12, 0x10000, RZ ;  /* 0x000100000c0cc824 */ /* 0x000fd800078e00ff */
[----:B0-----:R-:W-:Y:S01]  /*0b90*/  @!P5 FMUL.FTZ R12, R12, R15 ;  /* 0x0000000f0c0cd220 */ /* 0x001fe20000410000 */
[----:B------:R-:W-:-:S13]  /*0ba0*/  ISETP.GE.AND P5, PT, R28, R2, PT ;  /* 0x000000021c00720c */ /* 0x000fda0003fa6270 */
[----:B------:R-:W0:Y:S08]  /*0bb0*/  @!P5 LDC.64 R16, c[0x0][0x230] ;  /* 0x00008c00ff10db82 */ /* 0x000e300000000a00 */
[----:B------:R-:W1:Y:S01]  /*0bc0*/  @!P5 LDC.64 R14, c[0x0][0x238] ;  /* 0x00008e00ff0edb82 */ /* 0x000e620000000a00 */
[----:B------:R-:W-:Y:S01]  /*0bd0*/  @!P5 IMAD.IADD R11, R0, 0x1, R28 ;  /* 0x00000001000bd824 */ /* 0x000fe200078e021c */
[----:B------:R-:W-:-:S02]  /*0be0*/  PRMT R27, RZ, 0x7610, R27 ;  /* 0x00007610ff1b7816 */ /* 0x000fc4000000001b */
[----:B------:R-:W-:Y:S01]  /*0bf0*/  @!P5 IADD3 R28, R28, 0x80, RZ ;  /* 0x000000801c1cd810 */ /* 0x000fe20007ffe0ff */
[----:B0-----:R-:W-:-:S05]  /*0c00*/  @!P5 IMAD.WIDE.U32 R16, R11, 0x2, R16 ;  /* 0x000000020b10d825 */ /* 0x001fca00078e0010 */
[----:B------:R-:W2:Y:S01]  /*0c10*/  @!P5 LDG.E.U16 R27, desc[UR4][R16.64] ;  /* 0x00000004101bd981 */ /* 0x000ea2000c1e1500 */
[----:B-1----:R-:W-:Y:S01]  /*0c20*/  @!P5 IMAD.WIDE.U32 R14, R11, 0x2, R14 ;  /* 0x000000020b0ed825 */ /* 0x002fe200078e000e */
[----:B------:R-:W-:-:S06]  /*0c30*/  PRMT R11, RZ, 0x7610, R11 ;  /* 0x00007610ff0b7816 */ /* 0x000fcc000000000b */
[----:B------:R0:W3:Y:S01]  /*0c40*/  @!P5 LDG.E.U16 R11, desc[UR4][R14.64] ;  /* 0x000000040e0bd981 */ /* 0x0000e2000c1e1500 */
[----:B------:R-:W-:-:S13]  /*0c50*/  ISETP.GE.AND P5, PT, R28, R2, PT ;  /* 0x000000021c00720c */ /* 0x000fda0003fa6270 */
[----:B0-----:R-:W0:Y:S08]  /*0c60*/  @!P5 LDC.64 R14, c[0x0][0x230] ;  /* 0x00008c00ff0edb82 */ /* 0x001e300000000a00 */
[----:B------:R-:W1:Y:S01]  /*0c70*/  @!P5 LDC.64 R16, c[0x0][0x238] ;  /* 0x00008e00ff10db82 */ /* 0x000e620000000a00 */
[----:B------:R-:W-:Y:S01]  /*0c80*/  @!P5 IMAD.IADD R28, R0, 0x1, R28 ;  /* 0x00000001001cd824 */ /* 0x000fe200078e021c */
[----:B------:R-:W-:-:S03]  /*0c90*/  PRMT R26, RZ, 0x7610, R26 ;  /* 0x00007610ff1a7816 */ /* 0x000fc6000000001a */
[----:B0-----:R-:W-:-:S05]  /*0ca0*/  @!P5 IMAD.WIDE.U32 R14, R28, 0x2, R14 ;  /* 0x000000021c0ed825 */ /* 0x001fca00078e000e */
[----:B------:R0:W4:Y:S01]  /*0cb0*/  @!P5 LDG.E.U16 R26, desc[UR4][R14.64] ;  /* 0x000000040e1ad981 */ /* 0x000122000c1e1500 */
[----:B-1----:R-:W-:Y:S01]  /*0cc0*/  @!P5 IMAD.WIDE.U32 R16, R28, 0x2, R16 ;  /* 0x000000021c10d825 */ /* 0x002fe200078e0010 */
[----:B------:R-:W-:-:S06]  /*0cd0*/  PRMT R28, RZ, 0x7610, R28 ;  /* 0x00007610ff1c7816 */ /* 0x000fcc000000001c */
[----:B------:R-:W5:Y:S01]  /*0ce0*/  @!P5 LDG.E.U16 R28, desc[UR4][R16.64] ;  /* 0x00000004101cd981 */ /* 0x000f62000c1e1500 */
[----:B------:R-:W-:-:S05]  /*0cf0*/  VIADD R29, R3, 0x300 ;  /* 0x00000300031d7836 */ /* 0x000fca0000000000 */
[----:B------:R-:W-:-:S13]  /*0d00*/  ISETP.GE.AND P5, PT, R29, R2, PT ;  /* 0x000000021d00720c */ /* 0x000fda0003fa6270 */
[----:B------:R-:W1:Y:S01]  /*0d10*/  @!P5 LDC R30, c[0x0][0x218] ;  /* 0x00008600ff1edb82 */ /* 0x000e620000000800 */
[----:B------:R-:W-:Y:S01]  /*0d20*/  P2R R25, PR, RZ, 0x1 ;  /* 0x00000001ff197803 */ /* 0x000fe20000000000 */
[----:B------:R-:W-:Y:S04]  /*0d30*/  BSSY B0, `(.L_x_833) ;  /* 0x0000047000007945 */ /* 0x000fe80003800000 */
[----:B------:R-:W-:Y:S01]  /*0d40*/  BSSY B1, `(.L_x_834) ;  /* 0x000003f000017945 */ /* 0x000fe20003800000 */
[----:B------:R-:W-:Y:S02]  /*0d50*/  @!P1 F2FP.BF16.F32.PACK_AB R5, RZ, R19 ;  /* 0x00000013ff05923e */ /* 0x000fe400000010ff */
[----:B------:R-:W-:Y:S02]  /*0d60*/  @!P2 F2FP.BF16.F32.PACK_AB R6, RZ, R18 ;  /* 0x00000012ff06a23e */ /* 0x000fe400000010ff */
[----:B------:R-:W-:-:S02]  /*0d70*/  @!P3 F2FP.BF16.F32.PACK_AB R7, RZ, R13 ;  /* 0x0000000dff07b23e */ /* 0x000fc400000010ff */
[----:B------:R-:W-:Y:S02]  /*0d80*/  @!P4 F2FP.BF16.F32.PACK_AB R8, RZ, R12 ;  /* 0x0000000cff08c23e */ /* 0x000fe400000010ff */
[----:B--2---:R-:W-:-:S04]  /*0d90*/  @!P5 SHF.L.U32 R27, R27, 0x10, RZ ;  /* 0x000000101b1bd819 */ /* 0x004fc800000006ff */
[----:B------:R-:W-:Y:S01]  /*0da0*/  FSETP.GT.OR P6, PT, R27, RZ, P5 ;  /* 0x000000ff1b00720b */ /* 0x000fe20002fc4400 */
[----:B------:R-:W-:Y:S02]  /*0db0*/  VIADD R27, R3, 0x380 ;  /* 0x00000380031b7836 */ /* 0x000fe40000000000 */
[----:B---3--:R-:W-:-:S10]  /*0dc0*/  @!P5 IMAD.U32 R11, R11, 0x10000, RZ ;  /* 0x000100000b0bd824 */ /* 0x008fd400078e00ff */
[----:B-1----:R-:W-:Y:S01]  /*0dd0*/  @!P6 FMUL.FTZ R11, R11, R30 ;  /* 0x0000001e0b0be220 */ /* 0x002fe20000410000 */
[----:B------:R-:W-:-:S13]  /*0de0*/  ISETP.GE.AND P6, PT, R27, R2, PT ;  /* 0x000000021b00720c */ /* 0x000fda0003fc6270 */
[----:B0-----:R-:W0:Y:S01]  /*0df0*/  @!P6 LDC R15, c[0x0][0x218] ;  /* 0x00008600ff0feb82 */ /* 0x001e220000000800 */
[----:B----4-:R-:W-:-:S04]  /*0e00*/  @!P6 SHF.L.U32 R26, R26, 0x10, RZ ;  /* 0x000000101a1ae819 */ /* 0x010fc800000006ff */
[----:B------:R-:W-:Y:S01]  /*0e10*/  FSETP.GT.OR P0, PT, R26, RZ, P6 ;  /* 0x000000ff1a00720b */ /* 0x000fe20003704400 */
[----:B-----5:R-:W-:-:S12]  /*0e20*/  @!P6 IMAD.U32 R28, R28, 0x10000, RZ ;  /* 0x000100001c1ce824 */ /* 0x020fd800078e00ff */
[----:B0-----:R-:W-:Y:S01]  /*0e30*/  @!P0 FMUL.FTZ R28, R28, R15 ;  /* 0x0000000f1c1c8220 */ /* 0x001fe20000410000 */
[----:B------:R-:W-:-:S13]  /*0e40*/  ISETP.NE.AND P0, PT, R25, RZ, PT ;  /* 0x000000ff1900720c */ /* 0x000fda0003f05270 */
[----:B------:R-:W-:Y:S02]  /*0e50*/  @!P0 F2FP.BF16.F32.PACK_AB R4, RZ, R24 ;  /* 0x00000018ff04823e */ /* 0x000fe400000010ff */
[----:B------:R-:W-:-:S13]  /*0e60*/  ISETP.NE.AND P0, PT, R23, RZ, PT ;  /* 0x000000ff1700720c */ /* 0x000fda0003f05270 */
[----:B------:R-:W0:Y:S01]  /*0e70*/  @!P0 LDC.64 R14, c[0x0][0x228] ;  /* 0x00008a00ff0e8b82 */ /* 0x000e220000000a00 */
[----:B------:R-:W-:Y:S01]  /*0e80*/  @!P0 IMAD.IADD R17, R0, 0x1, R3 ;  /* 0x0000000100118824 */ /* 0x000fe200078e0203 */
[----:B------:R-:W-:Y:S02]  /*0e90*/  @!P0 F2FP.BF16.F32.PACK_AB R21, RZ, R22 ;  /* 0x00000016ff15823e */ /* 0x000fe400000010ff */
[----:B------:R-:W-:Y:S01]  /*0ea0*/  @!P0 MOV R3, R20 ;  /* 0x0000001400038202 */ /* 0x000fe20000000f00 */
[----:B0-----:R-:W-:-:S05]  /*0eb0*/  @!P0 IMAD.WIDE.U32 R14, R17, 0x2, R14 ;  /* 0x00000002110e8825 */ /* 0x001fca00078e000e */
[----:B------:R0:W-:Y:S01]  /*0ec0*/  @!P0 STG.E.U16 desc[UR4][R14.64], R21 ;  /* 0x000000150e008986 */ /* 0x0001e2000c101504 */
[----:B------:R-:W-:Y:S02]  /*0ed0*/  ISETP.GE.AND P0, PT, R3, R2, PT ;  /* 0x000000020300720c */ /* 0x000fe40003f06270 */
[----:B------:R-:W-:Y:S02]  /*0ee0*/  @!P5 F2FP.BF16.F32.PACK_AB R9, RZ, R11 ;  /* 0x0000000bff09d23e */ /* 0x000fe400000010ff */
[----:B------:R-:W-:-:S09]  /*0ef0*/  @!P6 F2FP.BF16.F32.PACK_AB R10, RZ, R28 ;  /* 0x0000001cff0ae23e */ /* 0x000fd200000010ff */
[----:B0-----:R-:W-:Y:S05]  /*0f00*/  @P0 BRA `(.L_x_835) ;  /* 0x0000000000300947 */ /* 0x001fea0003800000 */
[----:B------:R-:W0:Y:S01]  /*0f10*/  LDC.64 R12, c[0x0][0x228] ;  /* 0x00008a00ff0c7b82 */ /* 0x000e220000000a00 */
[----:B------:R-:W-:Y:S02]  /*0f20*/  IMAD.IADD R11, R0, 0x1, R3 ;  /* 0x00000001000b7824 */ /* 0x000fe400078e0203 */
[----:B------:R-:W-:-:S05]  /*0f30*/  VIADD R3, R3, 0x80 ;  /* 0x0000008003037836 */ /* 0x000fca0000000000 */
[----:B------:R-:W-:Y:S01]  /*0f40*/  ISETP.GE.AND P0, PT, R3, R2, PT ;  /* 0x000000020300720c */ /* 0x000fe20003f06270 */
[----:B0-----:R-:W-:-:S05]  /*0f50*/  IMAD.WIDE.U32 R12, R11, 0x2, R12 ;  /* 0x000000020b0c7825 */ /* 0x001fca00078e000c */
[----:B------:R0:W-:Y:S07]  /*0f60*/  STG.E.U16 desc[UR4][R12.64], R4 ;  /* 0x000000040c007986 */ /* 0x0001ee000c101504 */
[----:B------:R-:W-:Y:S05]  /*0f70*/  @P0 BRA `(.L_x_836) ;  /* 0x0000000000300947 */ /* 0x000fea0003800000 */
[----:B0-----:R-:W0:Y:S01]  /*0f80*/  LDC.64 R12, c[0x0][0x228] ;  /* 0x00008a00ff0c7b82 */ /* 0x001e220000000a00 */
[----:B------:R-:W-:Y:S01]  /*0f90*/  IADD3 R11, R0, R3, RZ ;  /* 0x00000003000b7210 */ /* 0x000fe20007ffe0ff */
[----:B------:R-:W-:-:S04]  /*0fa0*/  VIADD R3, R3, 0x80 ;  /* 0x0000008003037836 */ /* 0x000fc80000000000 */
[----:B0-----:R-:W-:-:S05]  /*0fb0*/  IMAD.WIDE.U32 R12, R11, 0x2, R12 ;  /* 0x000000020b0c7825 */ /* 0x001fca00078e000c */
[----:B------:R0:W-:Y:S02]  /*0fc0*/  STG.E.U16 desc[UR4][R12.64], R5 ;  /* 0x000000050c007986 */ /* 0x0001e4000c101504 */
.L_x_835:
[----:B------:R-:W-:-:S13]  /*0fd0*/  ISETP.GE.AND P0, PT, R3, R2, PT ;  /* 0x000000020300720c */ /* 0x000fda0003f06270 */
[----:B------:R-:W-:Y:S05]  /*0fe0*/  @P0 BRA `(.L_x_837) ;  /* 0x0000000000300947 */ /* 0x000fea0003800000 */
[----:B0-----:R-:W0:Y:S01]  /*0ff0*/  LDC.64 R4, c[0x0][0x228] ;  /* 0x00008a00ff047b82 */ /* 0x001e220000000a00 */
[----:B------:R-:W-:Y:S01]  /*1000*/  IMAD.IADD R11, R0, 0x1, R3 ;  /* 0x00000001000b7824 */ /* 0x000fe200078e0203 */
[----:B------:R-:W-:-:S03]  /*1010*/  IADD3 R3, R3, 0x80, RZ ;  /* 0x0000008003037810 */ /* 0x000fc60007ffe0ff */
[----:B0-----:R-:W-:-:S05]  /*1020*/  IMAD.WIDE.U32 R4, R11, 0x2, R4 ;  /* 0x000000020b047825 */ /* 0x001fca00078e0004 */
[----:B------:R1:W-:Y:S02]  /*1030*/  STG.E.U16 desc[UR4][R4.64], R6 ;  /* 0x0000000604007986 */ /* 0x0003e4000c101504 */
.L_x_836:
[----:B------:R-:W-:-:S13]  /*1040*/  ISETP.GE.AND P0, PT, R3, R2, PT ;  /* 0x000000020300720c */ /* 0x000fda0003f06270 */
[----:B------:R-:W-:Y:S05]  /*1050*/  @P0 BRA `(.L_x_838) ;  /* 0x0000000000340947 */ /* 0x000fea0003800000 */
[----:B01----:R-:W0:Y:S01]  /*1060*/  LDC.64 R4, c[0x0][0x228] ;  /* 0x00008a00ff047b82 */ /* 0x003e220000000a00 */
[----:B------:R-:W-:Y:S02]  /*1070*/  IMAD.IADD R11, R0, 0x1, R3 ;  /* 0x00000001000b7824 */ /* 0x000fe400078e0203 */
[----:B------:R-:W-:Y:S02]  /*1080*/  VIADD R3, R3, 0x80 ;  /* 0x0000008003037836 */ /* 0x000fe40000000000 */
[----:B0-----:R-:W-:-:S05]  /*1090*/  IMAD.WIDE.U32 R4, R11, 0x2, R4 ;  /* 0x000000020b047825 */ /* 0x001fca00078e0004 */
[----:B------:R1:W-:Y:S02]  /*10a0*/  STG.E.U16 desc[UR4][R4.64], R7 ;  /* 0x0000000704007986 */ /* 0x0003e4000c101504 */
.L_x_837:
[----:B------:R-:W-:-:S13]  /*10b0*/  ISETP.GE.AND P0, PT, R3, R2, PT ;  /* 0x000000020300720c */ /* 0x000fda0003f06270 */
[----:B------:R-:W-:Y:S05]  /*10c0*/  @P0 BREAK B1 ;  /* 0x0000000000010942 */ /* 0x000fea0003800000 */
[----:B------:R-:W-:Y:S05]  /*10d0*/  @P0 BRA `(.L_x_839) ;  /* 0x0000000000300947 */ /* 0x000fea0003800000 */
[----:B01----:R-:W0:Y:S01]  /*10e0*/  LDC.64 R4, c[0x0][0x228] ;  /* 0x00008a00ff047b82 */ /* 0x003e220000000a00 */
[----:B------:R-:W-:Y:S01]  /*10f0*/  IADD3 R7, R0, R3, RZ ;  /* 0x0000000300077210 */ /* 0x000fe20007ffe0ff */
[----:B------:R-:W-:-:S04]  /*1100*/  VIADD R3, R3, 0x80 ;  /* 0x0000008003037836 */ /* 0x000fc80000000000 */
[----:B0-----:R-:W-:-:S05]  /*1110*/  IMAD.WIDE.U32 R4, R7, 0x2, R4 ;  /* 0x0000000207047825 */ /* 0x001fca00078e0004 */
[----:B------:R2:W-:Y:S02]  /*1120*/  STG.E.U16 desc[UR4][R4.64], R8 ;  /* 0x0000000804007986 */ /* 0x0005e4000c101504 */
.L_x_838:
[----:B------:R-:W-:Y:S05]  /*1130*/  BSYNC B1 ;  /* 0x0000000000017941 */ /* 0x000fea0003800000 */
.L_x_834:
[----:B------:R-:W-:-:S13]  /*1140*/  ISETP.GE.AND P0, PT, R3, R2, PT ;  /* 0x000000020300720c */ /* 0x000fda0003f06270 */
[----:B012---:R-:W0:Y:S01]  /*1150*/  @!P0 LDC.64 R4, c[0x0][0x228] ;  /* 0x00008a00ff048b82 */ /* 0x007e220000000a00 */
[----:B------:R-:W-:Y:S01]  /*1160*/  @!P0 IMAD.IADD R7, R0, 0x1, R3 ;  /* 0x0000000100078824 */ /* 0x000fe200078e0203 */
[----:B------:R-:W-:-:S03]  /*1170*/  @!P0 IADD3 R3, R3, 0x80, RZ ;  /* 0x0000008003038810 */ /* 0x000fc60007ffe0ff */
[----:B0-----:R-:W-:-:S05]  /*1180*/  @!P0 IMAD.WIDE.U32 R4, R7, 0x2, R4 ;  /* 0x0000000207048825 */ /* 0x001fca00078e0004 */
[----:B------:R2:W-:Y:S02]  /*1190*/  @!P0 STG.E.U16 desc[UR4][R4.64], R9 ;  /* 0x0000000904008986 */ /* 0x0005e4000c101504 */
.L_x_839:
[----:B------:R-:W-:Y:S05]  /*11a0*/  BSYNC B0 ;  /* 0x0000000000007941 */ /* 0x000fea0003800000 */
.L_x_833:
[----:B------:R-:W-:Y:S05]  /*11b0*/  WARPSYNC.ALL ;  /* 0x0000000000007948 */ /* 0x000fea0003800000 */
[----:B------:R-:W-:-:S13]  /*11c0*/  ISETP.GE.AND P0, PT, R3, R2, PT ;  /* 0x000000020300720c */ /* 0x000fda0003f06270 */
[----:B------:R-:W-:Y:S05]  /*11d0*/  @P0 EXIT ;  /* 0x000000000000094d */ /* 0x000fea0003800000 */
[----:B012---:R-:W0:Y:S01]  /*11e0*/  LDC.64 R4, c[0x0][0x228] ;  /* 0x00008a00ff047b82 */ /* 0x007e220000000a00 */
[----:B------:R-:W-:-:S04]  /*11f0*/  IMAD.IADD R3, R0, 0x1, R3 ;  /* 0x0000000100037824 */ /* 0x000fc800078e0203 */
[----:B0-----:R-:W-:-:S05]  /*1200*/  IMAD.WIDE.U32 R2, R3, 0x2, R4 ;  /* 0x0000000203027825 */ /* 0x001fca00078e0004 */
[----:B------:R-:W-:Y:S01]  /*1210*/  STG.E.U16 desc[UR4][R2.64], R10 ;  /* 0x0000000a02007986 */ /* 0x000fe2000c101504 */
[----:B------:R-:W-:Y:S05]  /*1220*/  EXIT ;  /* 0x000000000000794d */ /* 0x000fea0003800000 */
.L_x_840:
        /* <DEDUP_REMOVED lines=13> */
.L_x_5682:


//--------------------- .text._ZN2at6native29vectorized_elementwise_kernelILi4EZZZNS0_66_GLOBAL__N__d53a5ca4_28_ActivationLeakyReluKernel_cu_9e10b42f_310426leaky_relu_backward_kernelERNS_18TensorIteratorBaseERKN3c106ScalarEENKUlvE_clEvENKUlvE2_clEvEUlNS5_8BFloat16ESB_E_St5arrayIPcLm3EEEEviT0_T1_ --------------------------
	.section	.text._ZN2at6native29vectorized_elementwise_kernelILi4EZZZNS0_66_GLOBAL__N__d53a5ca4_28_ActivationLeakyReluKernel_cu_9e10b42f_310426leaky_relu_backward_kernelERNS_18TensorIteratorBaseERKN3c106ScalarEENKUlvE_clEvENKUlvE2_clEvEUlNS5_8BFloat16ESB_E_St5arrayIPcLm3EEEEviT0_T1_,"ax",@progbits
	.align	128
        .global         _ZN2at6native29vectorized_elementwise_kernelILi4EZZZNS0_66_GLOBAL__N__d53a5ca4_28_ActivationLeakyReluKernel_cu_9e10b42f_310426leaky_relu_backward_kernelERNS_18TensorIteratorBaseERKN3c106ScalarEENKUlvE_clEvENKUlvE2_clEvEUlNS5_8BFloat16ESB_E_St5arrayIPcLm3EEEEviT0_T1_
        .type           _ZN2at6native29vectorized_elementwise_kernelILi4EZZZNS0_66_GLOBAL__N__d53a5ca4_28_ActivationLeakyReluKernel_cu_9e10b42f_310426leaky_relu_backward_kernelERNS_18TensorIteratorBaseERKN3c106ScalarEENKUlvE_clEvENKUlvE2_clEvEUlNS5_8BFloat16ESB_E_St5arrayIPcLm3EEEEviT0_T1_,@function
        .size           _ZN2at6native29vectorized_elementwise_kernelILi4EZZZNS0_66_GLOBAL__N__d53a5ca4_28_ActivationLeakyReluKernel_cu_9e10b42f_310426leaky_relu_backward_kernelERNS_18TensorIteratorBaseERKN3c106ScalarEENKUlvE_clEvENKUlvE2_clEvEUlNS5_8BFloat16ESB_E_St5arrayIPcLm3EEEEviT0_T1_,(.L_x_5683 - _ZN2at6native29vectorized_elementwise_kernelILi4EZZZNS0_66_GLOBAL__N__d53a5ca4_28_ActivationLeakyReluKernel_cu_9e10b42f_310426leaky_relu_backward_kernelERNS_18TensorIteratorBaseERKN3c106ScalarEENKUlvE_clEvENKUlvE2_clEvEUlNS5_8BFloat16ESB_E_St5arrayIPcLm3EEEEviT0_T1_)
        .other          _ZN2at6native29vectorized_elementwise_kernelILi4EZZZNS0_66_GLOBAL__N__d53a5ca4_28_ActivationLeakyReluKernel_cu_9e10b42f_310426leaky_relu_backward_kernelERNS_18TensorIteratorBaseERKN3c106ScalarEENKUlvE_clEvENKUlvE2_clEvEUlNS5_8BFloat16ESB_E_St5arrayIPcLm3EEEEviT0_T1_,@"STO_CUDA_ENTRY STV_DEFAULT"
_ZN2at6native29vectorized_elementwise_kernelILi4EZZZNS0_66_GLOBAL__N__d53a5ca4_28_ActivationLeakyReluKernel_cu_9e10b42f_310426leaky_relu_backward_kernelERNS_18TensorIteratorBaseERKN3c106ScalarEENKUlvE_clEvENKUlvE2_clEvEUlNS5_8BFloat16ESB_E_St5arrayIPcLm3EEEEviT0_T1_:
.text._ZN2at6native29vectorized_elementwise_kernelILi4EZZZNS0_66_GLOBAL__N__d53a5ca4_28_ActivationLeakyReluKernel_cu_9e10b42f_310426leaky_relu_backward_kernelERNS_18TensorIteratorBaseERKN3c106ScalarEENKUlvE_clEvENKUlvE2_clEvEUlNS5_8BFloat16ESB_E_St5arrayIPcLm3EEEEviT0_T1_:
        /* <DEDUP_REMOVED lines=11> */
[----:B------:R-:W2:Y:S08]  /*00b0*/  LDC.64 R6, c[0x0][0x238] ;  /* 0x00008e00ff067b82 */ /* 0x000eb00000000a00 */
[----:B------:R-:W3:Y:S01]  /*00c0*/  LDC.64 R8, c[0x0][0x228] ;  /* 0x00008a00ff087b82 */ /* 0x000ee20000000a00 */
[----:B-1----:R-:W-:-:S04]  /*00d0*/  IMAD.WIDE R4, R0, 0x2, R4 ;  /* 0x0000000200047825 */ /* 0x002fc800078e0204 */
[----:B0-----:R-:W-:-:S05]  /*00e0*/  IMAD.WIDE.U32 R12, R2, 0x8, R4 ;  /* 0x00000008020c7825 */ /* 0x001fca00078e0004 */
[----:B------:R-:W4:Y:S01]  /*00f0*/  LDG.E.64 R18, desc[UR4][R12.64] ;  /* 0x000000040c127981 */ /* 0x000f22000c1e1b00 */
[----:B--2---:R-:W-:-:S03]  /*0100*/  IMAD.WIDE R4, R0, 0x2, R6 ;  /* 0x0000000200047825 */ /* 0x004fc600078e0206 */
[----:B------:R-:W2:Y:S01]  /*0110*/  LDG.E.64 R10, desc[UR4][R12.64+0x400] ;  /* 0x000400040c0a7981 */ /* 0x000ea2000c1e1b00 */
[----:B------:R-:W-:-:S05]  /*0120*/  IMAD.WIDE.U32 R14, R2, 0x8, R4 ;  /* 0x00000008020e7825 */ /* 0x000fca00078e0004 */
[----:B------:R-:W5:Y:S04]  /*0130*/  LDG.E.64 R6, desc[UR4][R14.64] ;  /* 0x000000040e067981 */ /* 0x000f68000c1e1b00 */
[----:B------:R-:W5:Y:S01]  /*0140*/  LDG.E.64 R4, desc[UR4][R14.64+0x400] ;  /* 0x000400040e047981 */ /* 0x000f62000c1e1b00 */
[----:B---3--:R-:W-:-:S04]  /*0150*/  IMAD.WIDE.U32 R8, R0, 0x2, R8 ;  /* 0x0000000200087825 */ /* 0x008fc800078e0008 */
[----:B------:R-:W-:Y:S01]  /*0160*/  IMAD.WIDE R8, R2, 0x8, R8 ;  /* 0x0000000802087825 */ /* 0x000fe200078e0208 */
[----:B----4-:R-:W-:-:S03]  /*0170*/  PRMT R3, R18, 0x7632, R3 ;  /* 0x0000763212037816 */ /* 0x010fc60000000003 */
[----:B------:R-:W-:Y:S01]  /*0180*/  IMAD.U32 R17, R18, 0x10000, RZ ;  /* 0x0001000012117824 */ /* 0x000fe200078e00ff */
[----:B------:R-:W-:Y:S02]  /*0190*/  PRMT R16, R19, 0x7632, R16 ;  /* 0x0000763213107816 */ /* 0x000fe40000000010 */
[----:B------:R-:W-:Y:S01]  /*01a0*/  SHF.L.U32 R3, R3, 0x10, RZ ;  /* 0x0000001003037819 */ /* 0x000fe200000006ff */
[C---:B--2---:R-:W-:Y:S01]  /*01b0*/  IMAD.U32 R12, R10.reuse, 0x10000, RZ ;  /* 0x000100000a0c7824 */ /* 0x044fe200078e00ff */
[----:B------:R-:W-:Y:S01]  /*01c0*/  FSETP.GT.FTZ.AND P6, PT, R17, RZ, PT ;  /* 0x000000ff1100720b */ /* 0x000fe20003fd4000 */
[----:B------:R-:W-:Y:S01]  /*01d0*/  IMAD.U32 R17, R19, 0x10000, RZ ;  /* 0x0001000013117824 */ /* 0x000fe200078e00ff */
[----:B------:R-:W-:Y:S01]  /*01e0*/  FSETP.GT.FTZ.AND P2, PT, R3, RZ, PT ;  /* 0x000000ff0300720b */ /* 0x000fe20003f54000 */
[C---:B------:R-:W-:Y:S01]  /*01f0*/  IMAD.U32 R3, R11.reuse, 0x10000, RZ ;  /* 0x000100000b037824 */ /* 0x040fe200078e00ff */
[----:B------:R-:W-:Y:S01]  /*0200*/  PRMT R10, R10, 0x7632, R10 ;  /* 0x000076320a0a7816 */ /* 0x000fe2000000000a */
[----:B------:R-:W-:Y:S01]  /*0210*/  IMAD.U32 R16, R16, 0x10000, RZ ;  /* 0x0001000010107824 */ /* 0x000fe200078e00ff */
[----:B------:R-:W-:-:S02]  /*0220*/  PRMT R11, R11, 0x7632, R11 ;  /* 0x000076320b0b7816 */ /* 0x000fc4000000000b */
[----:B------:R-:W-:Y:S01]  /*0230*/  FSETP.GT.FTZ.AND P4, PT, R12, RZ, PT ;  /* 0x000000ff0c00720b */ /* 0x000fe20003f94000 */
[----:B------:R-:W-:Y:S01]  /*0240*/  IMAD.U32 R10, R10, 0x10000, RZ ;  /* 0x000100000a0a7824 */ /* 0x000fe200078e00ff */
[----:B-----5:R-:W-:Y:S01]  /*0250*/  SHF.L.U32 R12, R6, 0x10, RZ ;  /* 0x00000010060c7819 */ /* 0x020fe200000006ff */
[----:B------:R-:W-:Y:S01]  /*0260*/  IMAD.U32 R11, R11, 0x10000, RZ ;  /* 0x000100000b0b7824 */ /* 0x000fe200078e00ff */
[----:B------:R-:W-:Y:S02]  /*0270*/  FSETP.GT.FTZ.AND P5, PT, R17, RZ, PT ;  /* 0x000000ff1100720b */ /* 0x000fe40003fb4000 */
[----:B------:R-:W-:Y:S01]  /*0280*/  FSETP.GT.FTZ.AND P1, PT, R16, RZ, PT ;  /* 0x000000ff1000720b */ /* 0x000fe20003f34000 */
[----:B------:R-:W-:Y:S01]  /*0290*/  @!P6 FMUL.FTZ R12, R12, UR6 ;  /* 0x000000060c0cec20 */ /* 0x000fe20008410000 */
[----:B------:R-:W-:Y:S02]  /*02a0*/  FSETP.GT.FTZ.AND P3, PT, R3, RZ, PT ;  /* 0x000000ff0300720b */ /* 0x000fe40003f74000 */
[----:B------:R-:W-:-:S02]  /*02b0*/  FSETP.GT.FTZ.AND P0, PT, R10, RZ, PT ;  /* 0x000000ff0a00720b */ /* 0x000fc40003f14000 */
[----:B------:R-:W-:Y:S01]  /*02c0*/  FSETP.GT.FTZ.AND P6, PT, R11, RZ, PT ;  /* 0x000000ff0b00720b */ /* 0x000fe20003fd4000 */
[----:B------:R-:W-:Y:S01]  /*02d0*/  IMAD.U32 R11, R5, 0x10000, RZ ;  /* 0x00010000050b7824 */ /* 0x000fe200078e00ff */
[C---:B------:R-:W-:Y:S02]  /*02e0*/  PRMT R3, R4.reuse, 0x7632, R3 ;  /* 0x0000763204037816 */ /* 0x040fe40000000003 */
[----:B------:R-:W-:Y:S02]  /*02f0*/  SHF.L.U32 R10, R4, 0x10, RZ ;  /* 0x00000010040a7819 */ /* 0x000fe400000006ff */
[----:B------:R-:W-:Y:S02]  /*0300*/  PRMT R6, R6, 0x7632, R6 ;  /* 0x0000763206067816 */ /* 0x000fe40000000006 */
[C---:B------:R-:W-:Y:S01]  /*0310*/  PRMT R0, R7.reuse, 0x7632, R0 ;  /* 0x0000763207007816 */ /* 0x040fe20000000000 */
[----:B------:R-:W-:Y:S01]  /*0320*/  IMAD.U32 R7, R7, 0x10000, RZ ;  /* 0x0001000007077824 */ /* 0x000fe200078e00ff */
[----:B------:R-:W-:Y:S01]  /*0330*/  PRMT R4, R5, 0x7632, R4 ;  /* 0x0000763205047816 */ /* 0x000fe20000000004 */
[----:B------:R-:W-:Y:S01]  /*0340*/  IMAD.U32 R5, R6, 0x10000, RZ ;  /* 0x0001000006057824 */ /* 0x000fe200078e00ff */
[----:B------:R-:W-:Y:S01]  /*0350*/  SHF.L.U32 R3, R3, 0x10, RZ ;  /* 0x0000001003037819 */ /* 0x000fe200000006ff */
[----:B------:R-:W-:-:S02]  /*0360*/  IMAD.U32 R0, R0, 0x10000, RZ ;  /* 0x0001000000007824 */ /* 0x000fc400078e00ff */
[----:B------:R-:W-:Y:S01]  /*0370*/  @!P5 FMUL.FTZ R7, R7, UR6 ;  /* 0x000000060707dc20 */ /* 0x000fe20008410000 */
[----:B------:R-:W-:Y:S02]  /*0380*/  IMAD.U32 R4, R4, 0x10000, RZ ;  /* 0x0001000004047824 */ /* 0x000fe400078e00ff */
[----:B------:R-:W-:Y:S01]  /*0390*/  @!P4 FMUL.FTZ R10, R10, UR6 ;  /* 0x000000060a0acc20 */ /* 0x000fe20008410000 */
[----:B------:R-:W-:Y:S01]  /*03a0*/  @!P3 FMUL.FTZ R11, R11, UR6 ;  /* 0x000000060b0bbc20 */ /* 0x000fe20008410000 */
[----:B------:R-:W-:Y:S01]  /*03b0*/  @!P2 FMUL.FTZ R5, R5, UR6 ;  /* 0x000000060505ac20 */ /* 0x000fe20008410000 */
[----:B------:R-:W-:Y:S01]  /*03c0*/  @!P1 FMUL.FTZ R0, R0, UR6 ;  /* 0x0000000600009c20 */ /* 0x000fe20008410000 */
[----:B------:R-:W-:Y:S01]  /*03d0*/  @!P0 FMUL.FTZ R3, R3, UR6 ;  /* 0x0000000603038c20 */ /* 0x000fe20008410000 */
[----:B------:R-:W-:Y:S02]  /*03e0*/  @!P6 FMUL.FTZ R4, R4, UR6 ;  /* 0x000000060404ec20 */ /* 0x000fe40008410000 */
[----:B------:R-:W-:-:S02]  /*03f0*/  F2FP.BF16.F32.PACK_AB R6, R5, R12 ;  /* 0x0000000c0506723e */ /* 0x000fc400000010ff */
[----:B------:R-:W-:Y:S02]  /*0400*/  F2FP.BF16.F32.PACK_AB R7, R0, R7 ;  /* 0x000000070007723e */ /* 0x000fe400000010ff */
[----:B------:R-:W-:Y:S02]  /*0410*/  F2FP.BF16.F32.PACK_AB R10, R3, R10 ;  /* 0x0000000a030a723e */ /* 0x000fe400000010ff */
[----:B------:R-:W-:Y:S01]  /*0420*/  F2FP.BF16.F32.PACK_AB R11, R4, R11 ;  /* 0x0000000b040b723e */ /* 0x000fe200000010ff */
[----:B------:R-:W-:Y:S04]  /*0430*/  STG.E.64 desc[UR4][R8.64], R6 ;  /* 0x0000000608007986 */ /* 0x000fe8000c101b04 */
[----:B------:R-:W-:Y:S01]  /*0440*/  STG.E.64 desc[UR4][R8.64+0x400], R10 ;  /* 0x0004000a08007986 */ /* 0x000fe2000c101b04 */
[----:B------:R-:W-:Y:S05]  /*0450*/  EXIT ;  /* 0x000000000000794d */ /* 0x000fea0003800000 */
.L_x_841:
        /* <DEDUP_REMOVED lines=177> */
.L_x_844:
[----:B------:R-:W-:-:S13]  /*0f70*/  ISETP.GE.AND P0, PT, R3, R2, PT ;  /* 0x000000020300720c */ /* 0x000fda0003f06270 */
[----:B------:R-:W-:Y:S05]  /*0f80*/  @P0 BRA `(.L_x_846) ;  /* 0x0000000000300947 */ /* 0x000fea0003800000 */
[----:B0-----:R-:W0:Y:S01]  /*0f90*/  LDC.64 R4, c[0x0][0x228] ;  /* 0x00008a00ff047b82 */ /* 0x001e220000000a00 */
[----:B------:R-:W-:Y:S01]  /*0fa0*/  IMAD.IADD R11, R0, 0x1, R3 ;  /* 0x00000001000b7824 */ /* 0x000fe200078e0203 */
[----:B------:R-:W-:-:S03]  /*0fb0*/  IADD3 R3, R3, 0x80, RZ ;  /* 0x0000008003037810 */ /* 0x000fc60007ffe0ff */
[----:B0-----:R-:W-:-:S05]  /*0fc0*/  IMAD.WIDE.U32 R4, R11, 0x2, R4 ;  /* 0x000000020b047825 */ /* 0x001fca00078e0004 */
[----:B------:R1:W-:Y:S02]  /*0fd0*/  STG.E.U16 desc[UR4][R4.64], R6 ;  /* 0x0000000604007986 */ /* 0x0003e4000c101504 */
.L_x_845:
[----:B------:R-:W-:-:S13]  /*0fe0*/  ISETP.GE.AND P0, PT, R3, R2, PT ;  /* 0x000000020300720c */ /* 0x000fda0003f06270 */
[----:B------:R-:W-:Y:S05]  /*0ff0*/  @P0 BRA `(.L_x_847) ;  /* 0x0000000000340947 */ /* 0x000fea0003800000 */
[----:B01----:R-:W0:Y:S01]  /*1000*/  LDC.64 R4, c[0x0][0x228] ;  /* 0x00008a00ff047b82 */ /* 0x003e220000000a00 */
[----:B------:R-:W-:Y:S02]  /*1010*/  IMAD.IADD R11, R0, 0x1, R3 ;  /* 0x00000001000b7824 */ /* 0x000fe400078e0203 */
[----:B------:R-:W-:Y:S02]  /*1020*/  VIADD R3, R3, 0x80 ;  /* 0x0000008003037836 */ /* 0x000fe40000000000 */
[----:B0-----:R-:W-:-:S05]  /*1030*/  IMAD.WIDE.U32 R4, R11, 0x2, R4 ;  /* 0x000000020b047825 */ /* 0x001fca00078e0004 */
[----:B------:R1:W-:Y:S02]  /*1040*/  STG.E.U16 desc[UR4][R4.64], R7 ;  /* 0x0000000704007986 */ /* 0x0003e4000c101504 */
.L_x_846:
        /* <DEDUP_REMOVED lines=8> */
.L_x_847:
[----:B------:R-:W-:Y:S05]  /*10d0*/  BSYNC B1 ;  /* 0x0000000000017941 */ /* 0x000fea0003800000 */
.L_x_843:
[----:B------:R-:W-:-:S13]  /*10e0*/  ISETP.GE.AND P0, PT, R3, R2, PT ;  /* 0x000000020300720c */ /* 0x000fda0003f06270 */
[----:B012---:R-:W0:Y:S01]  /*10f0*/  @!P0 LDC.64 R4, c[0x0][0x228] ;  /* 0x00008a00ff048b82 */ /* 0x007e220000000a00 */
[----:B------:R-:W-:Y:S01]  /*1100*/  @!P0 IMAD.IADD R7, R0, 0x1, R3 ;  /* 0x0000000100078824 */ /* 0x000fe200078e0203 */
[----:B------:R-:W-:-:S03]  /*1110*/  @!P0 IADD3 R3, R3, 0x80, RZ ;  /* 0x0000008003038810 */ /* 0x000fc60007ffe0ff */
[----:B0-----:R-:W-:-:S05]  /*1120*/  @!P0 IMAD.WIDE.U32 R4, R7, 0x2, R4 ;  /* 0x0000000207048825 */ /* 0x001fca00078e0004 */
[----:B------:R2:W-:Y:S02]  /*1130*/  @!P0 STG.E.U16 desc[UR4][R4.64], R9 ;  /* 0x0000000904008986 */ /* 0x0005e4000c101504 */
.L_x_848:
[----:B------:R-:W-:Y:S05]  /*1140*/  BSYNC B0 ;  /* 0x0000000000007941 */ /* 0x000fea0003800000 */
.L_x_842:
        /* <DEDUP_REMOVED lines=8> */
.L_x_849:
        /* <DEDUP_REMOVED lines=11> */
.L_x_5683:


//--------------------- .text._ZN2at6native29vectorized_elementwise_kernelILi8EZZZNS0_66_GLOBAL__N__d53a5ca4_28_ActivationLeakyReluKernel_cu_9e10b42f_310426leaky_relu_backward_kernelERNS_18TensorIteratorBaseERKN3c106ScalarEENKUlvE_clEvENKUlvE2_clEvEUlNS5_8BFloat16ESB_E_St5arrayIPcLm3EEEEviT0_T1_ --------------------------
	.section	.text._ZN2at6native29vectorized_elementwise_kernelILi8EZZZNS0_66_GLOBAL__N__d53a5ca4_28_ActivationLeakyReluKernel_cu_9e10b42f_310426leaky_relu_backward_kernelERNS_18TensorIteratorBaseERKN3c106ScalarEENKUlvE_clEvENKUlvE2_clEvEUlNS5_8BFloat16ESB_E_St5arrayIPcLm3EEEEviT0_T1_,"ax",@progbits
	.align	128
        .global         _ZN2at6native29vectorized_elementwise_kernelILi8EZZZNS0_66_GLOBAL__N__d53a5ca4_28_ActivationLeakyReluKernel_cu_9e10b42f_310426leaky_relu_backward_kernelERNS_18TensorIteratorBaseERKN3c106ScalarEENKUlvE_clEvENKUlvE2_clEvEUlNS5_8BFloat16ESB_E_St5arrayIPcLm3EEEEviT0_T1_
        .type           _ZN2at6native29vectorized_elementwise_kernelILi8EZZZNS0_66_GLOBAL__N__d53a5ca4_28_ActivationLeakyReluKernel_cu_9e10b42f_310426leaky_relu_backward_kernelERNS_18TensorIteratorBaseERKN3c106ScalarEENKUlvE_clEvENKUlvE2_clEvEUlNS5_8BFloat16ESB_E_St5arrayIPcLm3EEEEviT0_T1_,@function
        .size           _ZN2at6native29vectorized_elementwise_kernelILi8EZZZNS0_66_GLOBAL__N__d53a5ca4_28_ActivationLeakyReluKernel_cu_9e10b42f_310426leaky_relu_backward_kernelERNS_18TensorIteratorBaseERKN3c106ScalarEENKUlvE_clEvENKUlvE2_clEvEUlNS5_8BFloat16ESB_E_St5arrayIPcLm3EEEEviT0_T1_,(.L_x_5684 - _ZN2at6native29vectorized_elementwise_kernelILi8EZZZNS0_66_GLOBAL__N__d53a5ca4_28_ActivationLeakyReluKernel_cu_9e10b42f_310426leaky_relu_backward_kernelERNS_18TensorIteratorBaseERKN3c106ScalarEENKUlvE_clEvENKUlvE2_clEvEUlNS5_8BFloat16ESB_E_St5arrayIPcLm3EEEEviT0_T1_)
        .other          _ZN2at6native29vectorized_elementwise_kernelILi8EZZZNS0_66_GLOBAL__N__d53a5ca4_28_ActivationLeakyReluKernel_cu_9e10b42f_310426leaky_relu_backward_kernelERNS_18TensorIteratorBaseERKN3c106ScalarEENKUlvE_clEvENKUlvE2_clEvEUlNS5_8BFloat16ESB_E_St5arrayIPcLm3EEEEviT0_T1_,@"STO_CUDA_ENTRY STV_DEFAULT"
_ZN2at6native29vectorized_elementwise_kernelILi8EZZZNS0_66_GLOBAL__N__d53a5ca4_28_ActivationLeakyReluKernel_cu_9e10b42f_310426leaky_relu_backward_kernelERNS_18TensorIteratorBaseERKN3c106ScalarEENKUlvE_clEvENKUlvE2_clEvEUlNS5_8BFloat16ESB_E_St5arrayIPcLm3EEEEviT0_T1_:
.text._ZN2at6native29vectorized_elementwise_kernelILi8EZZZNS0_66_GLOBAL__N__d53a5ca4_28_ActivationLeakyReluKernel_cu_9e10b42f_310426leaky_relu_backward_kernelERNS_18TensorIteratorBaseERKN3c106ScalarEENKUlvE_clEvENKUlvE2_clEvEUlNS5_8BFloat16ESB_E_St5arrayIPcLm3EEEEviT0_T1_:
        /* <DEDUP_REMOVED lines=14> */
[----:B0-----:R-:W-:-:S04]  /*00e0*/  IMAD.WIDE.U32 R4, R2, 0x10, R4 ;  /* 0x0000001002047825 */ /* 0x001fc800078e0004 */
[----:B--2---:R-:W-:Y:S02]  /*00f0*/  IMAD.WIDE R8, R0, 0x2, R8 ;  /* 0x0000000200087825 */ /* 0x004fe400078e0208 */
[----:B------:R-:W2:Y:S02]  /*0100*/  LDG.E.128 R4, desc[UR4][R4.64] ;  /* 0x0000000404047981 */ /* 0x000ea4000c1e1d00 */
[----:B------:R-:W-:-:S06]  /*0110*/  IMAD.WIDE.U32 R8, R2, 0x10, R8 ;  /* 0x0000001002087825 */ /* 0x000fcc00078e0008 */
[----:B------:R-:W4:Y:S01]  /*0120*/  LDG.E.128 R8, desc[UR4][R8.64] ;  /* 0x0000000408087981 */ /* 0x000f22000c1e1d00 */
[----:B---3--:R-:W-:-:S04]  /*0130*/  IMAD.WIDE.U32 R12, R0, 0x2, R12 ;  /* 0x00000002000c7825 */ /* 0x008fc800078e000c */
[----:B------:R-:W-:-:S04]  /*0140*/  IMAD.WIDE R12, R2, 0x10, R12 ;  /* 0x00000010020c7825 */ /* 0x000fc800078e020c */
[----:B--2---:R-:W-:Y:S01]  /*0150*/  IMAD.U32 R16, R4, 0x10000, RZ ;  /* 0x0001000004107824 */ /* 0x004fe200078e00ff */
[----:B------:R-:W-:Y:S01]  /*0160*/  PRMT R15, R6, 0x7632, R15 ;  /* 0x00007632060f7816 */ /* 0x000fe2000000000f */
[----:B------:R-:W-:Y:S01]  /*0170*/  IMAD.U32 R17, R5, 0x10000, RZ ;  /* 0x0001000005117824 */ /* 0x000fe200078e00ff */
[----:B------:R-:W-:Y:S02]  /*0180*/  PRMT R3, R4, 0x7632, R3 ;  /* 0x0000763204037816 */ /* 0x000fe40000000003 */
[----:B------:R-:W-:Y:S01]  /*0190*/  FSETP.GT.FTZ.AND P6, PT, R16, RZ, PT ;  /* 0x000000ff1000720b */ /* 0x000fe20003fd4000 */
[----:B------:R-:W-:Y:S01]  /*01a0*/  IMAD.U32 R15, R15, 0x10000, RZ ;  /* 0x000100000f0f7824 */ /* 0x000fe200078e00ff */
[----:B------:R-:W-:Y:S01]  /*01b0*/  SHF.L.U32 R6, R6, 0x10, RZ ;  /* 0x0000001006067819 */ /* 0x000fe200000006ff */
[----:B------:R-:W-:Y:S01]  /*01c0*/  IMAD.U32 R3, R3, 0x10000, RZ ;  /* 0x0001000003037824 */ /* 0x000fe200078e00ff */
[----:B------:R-:W-:Y:S02]  /*01d0*/  PRMT R14, R5, 0x7632, R14 ;  /* 0x00007632050e7816 */ /* 0x000fe4000000000e */
[C---:B------:R-:W-:Y:S01]  /*01e0*/  PRMT R4, R7.reuse, 0x7632, R4 ;  /* 0x0000763207047816 */ /* 0x040fe20000000004 */
[----:B------:R-:W-:Y:S01]  /*01f0*/  IMAD.U32 R7, R7, 0x10000, RZ ;  /* 0x0001000007077824 */ /* 0x000fe200078e00ff */
[----:B------:R-:W-:Y:S01]  /*0200*/  FSETP.GT.FTZ.AND P4, PT, R6, RZ, PT ;  /* 0x000000ff0600720b */ /* 0x000fe20003f94000 */
[----:B------:R-:W-:Y:S01]  /*0210*/  IMAD.U32 R14, R14, 0x10000, RZ ;  /* 0x000100000e0e7824 */ /* 0x000fe200078e00ff */
[----:B----4-:R-:W-:Y:S01]  /*0220*/  SHF.L.U32 R6, R8, 0x10, RZ ;  /* 0x0000001008067819 */ /* 0x010fe200000006ff */
[----:B------:R-:W-:Y:S01]  /*0230*/  IMAD.U32 R4, R4, 0x10000, RZ ;  /* 0x0001000004047824 */ /* 0x000fe200078e00ff */
[----:B------:R-:W-:-:S02]  /*0240*/  FSETP.GT.FTZ.AND P2, PT, R3, RZ, PT ;  /* 0x000000ff0300720b */ /* 0x000fc40003f54000 */
[----:B------:R-:W-:Y:S01]  /*0250*/  FSETP.GT.FTZ.AND P5, PT, R17, RZ, PT ;  /* 0x000000ff1100720b */ /* 0x000fe20003fb4000 */
[----:B------:R-:W-:Y:S01]  /*0260*/  @!P6 FMUL.FTZ R6, R6, UR6 ;  /* 0x000000060606ec20 */ /* 0x000fe20008410000 */
[----:B------:R-:W-:Y:S02]  /*0270*/  FSETP.GT.FTZ.AND P3, PT, R7, RZ, PT ;  /* 0x000000ff0700720b */ /* 0x000fe40003f74000 */
[----:B------:R-:W-:Y:S02]  /*0280*/  FSETP.GT.FTZ.AND P1, PT, R14, RZ, PT ;  /* 0x000000ff0e00720b */ /* 0x000fe40003f34000 */
[----:B------:R-:W-:Y:S02]  /*0290*/  FSETP.GT.FTZ.AND P0, PT, R15, RZ, PT ;  /* 0x000000ff0f00720b */ /* 0x000fe40003f14000 */
[----:B------:R-:W-:Y:S02]  /*02a0*/  FSETP.GT.FTZ.AND P6, PT, R4, RZ, PT ;  /* 0x000000ff0400720b */ /* 0x000fe40003fd4000 */
[C---:B------:R-:W-:Y:S01]  /*02b0*/  PRMT R3, R9.reuse, 0x7632, R3 ;  /* 0x0000763209037816 */ /* 0x040fe20000000003 */
[----:B------:R-:W-:Y:S01]  /*02c0*/  IMAD.U32 R9, R9, 0x10000, RZ ;  /* 0x0001000009097824 */ /* 0x000fe200078e00ff */
[----:B------:R-:W-:-:S02]  /*02d0*/  PRMT R8, R8, 0x7632, R8 ;  /* 0x0000763208087816 */ /* 0x000fc40000000008 */
[----:B------:R-:W-:Y:S01]  /*02e0*/  PRMT R4, R10, 0x7632, R4 ;  /* 0x000076320a047816 */ /* 0x000fe20000000004 */
[----:B------:R-:W-:Y:S01]  /*02f0*/  IMAD.U32 R0, R3, 0x10000, RZ ;  /* 0x0001000003007824 */ /* 0x000fe200078e00ff */
[C---:B------:R-:W-:Y:S01]  /*0300*/  PRMT R5, R11.reuse, 0x7632, R5 ;  /* 0x000076320b057816 */ /* 0x040fe20000000005 */
[----:B------:R-:W-:Y:S01]  /*0310*/  IMAD.U32 R7, R8, 0x10000, RZ ;  /* 0x0001000008077824 */ /* 0x000fe200078e00ff */
[----:B------:R-:W-:Y:S01]  /*0320*/  SHF.L.U32 R10, R10, 0x10, RZ ;  /* 0x000000100a0a7819 */ /* 0x000fe200000006ff */
[----:B------:R-:W-:Y:S01]  /*0330*/  IMAD.U32 R11, R11, 0x10000, RZ ;  /* 0x000100000b0b7824 */ /* 0x000fe200078e00ff */
[----:B------:R-:W-:Y:S01]  /*0340*/  SHF.L.U32 R3, R4, 0x10, RZ ;  /* 0x0000001004037819 */ /* 0x000fe200000006ff */
        /* <DEDUP_REMOVED lines=11> */
[----:B------:R-:W-:-:S05]  /*0400*/  F2FP.BF16.F32.PACK_AB R7, R8, R11 ;  /* 0x0000000b0807723e */ /* 0x000fca00000010ff */
[----:B------:R-:W-:Y:S01]  /*0410*/  STG.E.128 desc[UR4][R12.64], R4 ;  /* 0x000000040c007986 */ /* 0x000fe2000c101d04 */
[----:B------:R-:W-:Y:S05]  /*0420*/  EXIT ;  /* 0x000000000000794d */ /* 0x000fea0003800000 */
.L_x_850:
        /* <DEDUP_REMOVED lines=177> */
.L_x_853:
[----:B------:R-:W-:-:S13]  /*0f40*/  ISETP.GE.AND P0, PT, R3, R2, PT ;  /* 0x000000020300720c */ /* 0x000fda0003f06270 */
[----:B------:R-:W-:Y:S05]  /*0f50*/  @P0 BRA `(.L_x_855) ;  /* 0x0000000000300947 */ /* 0x000fea0003800000 */
[----:B0-----:R-:W0:Y:S01]  /*0f60*/  LDC.64 R4, c[0x0][0x228] ;  /* 0x00008a00ff047b82 */ /* 0x001e220000000a00 */
[----:B------:R-:W-:Y:S01]  /*0f70*/  IMAD.IADD R11, R0, 0x1, R3 ;  /* 0x00000001000b7824 */ /* 0x000fe200078e0203 */
[----:B------:R-:W-:-:S03]  /*0f80*/  IADD3 R3, R3, 0x80, RZ ;  /* 0x0000008003037810 */ /* 0x000fc60007ffe0ff */
[----:B0-----:R-:W-:-:S05]  /*0f90*/  IMAD.WIDE.U32 R4, R11, 0x2, R4 ;  /* 0x000000020b047825 */ /* 0x001fca00078e0004 */
[----:B------:R1:W-:Y:S02]  /*0fa0*/  STG.E.U16 desc[UR4][R4.64], R6 ;  /* 0x0000000604007986 */ /* 0x0003e4000c101504 */
.L_x_854:
[----:B------:R-:W-:-:S13]  /*0fb0*/  ISETP.GE.AND P0, PT, R3, R2, PT ;  /* 0x000000020300720c */ /* 0x000fda0003f06270 */
[----:B------:R-:W-:Y:S05]  /*0fc0*/  @P0 BRA `(.L_x_856) ;  /* 0x0000000000340947 */ /* 0x000fea0003800000 */
[----:B01----:R-:W0:Y:S01]  /*0fd0*/  LDC.64 R4, c[0x0][0x228] ;  /* 0x00008a00ff047b82 */ /* 0x003e220000000a00 */
[----:B------:R-:W-:Y:S02]  /*0fe0*/  IMAD.IADD R11, R0, 0x1, R3 ;  /* 0x00000001000b7824 */ /* 0x000fe400078e0203 */
[----:B------:R-:W-:Y:S02]  /*0ff0*/  VIADD R3, R3, 0x80 ;  /* 0x0000008003037836 */ /* 0x000fe40000000000 */
[----:B0-----:R-:W-:-:S05]  /*1000*/  IMAD.WIDE.U32 R4, R11, 0x2, R4 ;  /* 0x000000020b047825 */ /* 0x001fca00078e0004 */
[----:B------:R1:W-:Y:S02]  /*1010*/  STG.E.U16 desc[UR4][R4.64], R7 ;  /* 0x0000000704007986 */ /* 0x0003e4000c101504 */
.L_x_855:
        /* <DEDUP_REMOVED lines=8> */
.L_x_856:
[----:B------:R-:W-:Y:S05]  /*10a0*/  BSYNC B1 ;  /* 0x0000000000017941 */ /* 0x000fea0003800000 */
.L_x_852:
[----:B------:R-:W-:-:S13]  /*10b0*/  ISETP.GE.AND P0, PT, R3, R2, PT ;  /* 0x000000020300720c */ /* 0x000fda0003f06270 */
[----:B012---:R-:W0:Y:S01]  /*10c0*/  @!P0 LDC.64 R4, c[0x0][0x228] ;  /* 0x00008a00ff048b82 */ /* 0x007e220000000a00 */
[----:B------:R-:W-:Y:S01]  /*10d0*/  @!P0 IMAD.IADD R7, R0, 0x1, R3 ;  /* 0x0000000100078824 */ /* 0x000fe200078e0203 */
[----:B------:R-:W-:-:S03]  /*10e0*/  @!P0 IADD3 R3, R3, 0x80, RZ ;  /* 0x0000008003038810 */ /* 0x000fc60007ffe0ff */
[----:B0-----:R-:W-:-:S05]  /*10f0*/  @!P0 IMAD.WIDE.U32 R4, R7, 0x2, R4 ;  /* 0x0000000207048825 */ /* 0x001fca00078e0004 */
[----:B------:R2:W-:Y:S02]  /*1100*/  @!P0 STG.E.U16 desc[UR4][R4.64], R9 ;  /* 0x0000000904008986 */ /* 0x0005e4000c101504 */
.L_x_857:
[----:B------:R-:W-:Y:S05]  /*1110*/  BSYNC B0 ;  /* 0x0000000000007941 */ /* 0x000fea0003800000 */
.L_x_851:
        /* <DEDUP_REMOVED lines=8> */
.L_x_858:
        /* <DEDUP_REMOVED lines=14> */
.L_x_5684:


//--------------------- .text._ZN2at6native18elementwise_kernelILi128ELi4EZNS0_15gpu_kernel_implIZZZNS0_66_GLOBAL__N__d53a5ca4_28_ActivationLeakyReluKernel_cu_9e10b42f_310426leaky_relu_backward_kernelERNS_18TensorIteratorBaseERKN3c106ScalarEENKUlvE_clEvENKUlvE1_clEvEUlNS6_4HalfESC_E_EEvS5_RKT_EUliE_EEviT1_ --------------------------
	.section	.text._ZN2at6native18elementwise_kernelILi128ELi4EZNS0_15gpu_kernel_implIZZZNS0_66_GLOBAL__N__d53a5ca4_28_ActivationLeakyReluKernel_cu_9e10b42f_310426leaky_relu_backward_kernelERNS_18TensorIteratorBaseERKN3c106ScalarEENKUlvE_clEvENKUlvE1_clEvEUlNS6_4HalfESC_E_EEvS5_RKT_EUliE_EEviT1_,"ax",@progbits
	.align	128
        .global         _ZN2at6native18elementwise_kernelILi128ELi4EZNS0_15gpu_kernel_implIZZZNS0_66_GLOBAL__N__d53a5ca4_28_ActivationLeakyReluKernel_cu_9e10b42f_310426leaky_relu_backward_kernelERNS_18TensorIteratorBaseERKN3c106ScalarEENKUlvE_clEvENKUlvE1_clEvEUlNS6_4HalfESC_E_EEvS5_RKT_EUliE_EEviT1_
        .type           _ZN2at6native18elementwise_kernelILi128ELi4EZNS0_15gpu_kernel_implIZZZNS0_66_GLOBAL__N__d53a5ca4_28_ActivationLeakyReluKernel_cu_9e10b42f_310426leaky_relu_backward_kernelERNS_18TensorIteratorBaseERKN3c106ScalarEENKUlvE_clEvENKUlvE1_clEvEUlNS6_4HalfESC_E_EEvS5_RKT_EUliE_EEviT1_,@function
        .size           _ZN2at6native18elementwise_kernelILi128ELi4EZNS0_15gpu_kernel_implIZZZNS0_66_GLOBAL__N__d53a5ca4_28_ActivationLeakyReluKernel_cu_9e10b42f_310426leaky_relu_backward_kernelERNS_18TensorIteratorBaseERKN3c106ScalarEENKUlvE_clEvENKUlvE1_clEvEUlNS6_4HalfESC_E_EEvS5_RKT_EUliE_EEviT1_,(.L_x_5685 - _ZN2at6native18elementwise_kernelILi128ELi4EZNS0_15gpu_kernel_implIZZZNS0_66_GLOBAL__N__d53a5ca4_28_ActivationLeakyReluKernel_cu_9e10b42f_310426leaky_relu_backward_kernelERNS_18TensorIteratorBaseERKN3c106ScalarEENKUlvE_clEvENKUlvE1_clEvEUlNS6_4HalfESC_E_EEvS5_RKT_EUliE_EEviT1_)
        .other          _ZN2at6native18elementwise_kernelILi128ELi4EZNS0_15gpu_kernel_implIZZZNS0_66_GLOBAL__N__d53a5ca4_28_ActivationLeakyReluKernel_cu_9e10b42f_310426leaky_relu_backward_kernelERNS_18TensorIteratorBaseERKN3c106ScalarEENKUlvE_clEvENKUlvE1_clEvEUlNS6_4HalfESC_E_EEvS5_RKT_EUliE_EEviT1_,@"STO_CUDA_ENTRY STV_DEFAULT"
_ZN2at6native18elementwise_kernelILi128ELi4EZNS0_15gpu_kernel_implIZZZNS0_66_GLOBAL__N__d53a5ca4_28_ActivationLeakyReluKernel_cu_9e10b42f_310426leaky_relu_backward_kernelERNS_18TensorIteratorBaseERKN3c106ScalarEENKUlvE_clEvENKUlvE1_clEvEUlNS6_4HalfESC_E_EEvS5_RKT_EUliE_EEviT1_:
.text._ZN2at6native18elementwise_kernelILi128ELi4EZNS0_15gpu_kernel_implIZZZNS0_66_GLOBAL__N__d53a5ca4_28_ActivationLeakyReluKernel_cu_9e10b42f_310426leaky_relu_backward_kernelERNS_18TensorIteratorBaseERKN3c106ScalarEENKUlvE_clEvENKUlvE1_clEvEUlNS6_4HalfESC_E_EEvS5_RKT_EUliE_EEviT1_:
        /* <DEDUP_REMOVED lines=365> */
.L_x_861:
        /* <DEDUP_REMOVED lines=20> */
[----:B0-----:R-:W-:-:S04]  /*1810*/  F2FP.F16.F32.PACK_AB R0, RZ, R0 ;  /* 0x00000000ff00723e */ /* 0x001fc800000000ff */
[----:B------:R-:W-:Y:S01]  /*1820*/  PRMT R19, R0, 0x7610, R19 ;  /* 0x0000761000137816 */ /* 0x000fe20000000013 */
[----:B------:R-:W-:Y:S06]  /*1830*/  BRA `(.L_x_867) ;  /* 0x0000000c00d07947 */ /* 0x000fec0003800000 */
.L_x_865:
[----:B------:R-:W2:Y:S02]  /*1840*/  LDG.E.U8 R2, desc[UR36][R2.64] ;  /* 0x0000002402027981 */ /* 0x000ea4000c1e1100 */
[----:B--2---:R-:W-:-:S04]  /*1850*/  I2FP.F32.U32 R0, R2 ;  /* 0x0000000200007245 */ /* 0x004fc80000201000 */
[----:B------:R-:W-:-:S04]  /*1860*/  F2FP.F16.F32.PACK_AB R0, RZ, R0 ;  /* 0x00000000ff00723e */ /* 0x000fc800000000ff */
[----:B------:R-:W-:Y:S01]  /*1870*/  PRMT R19, R0, 0x7610, R19 ;  /* 0x0000761000137816 */ /* 0x000fe20000000013 */
[----:B------:R-:W-:Y:S06]  /*1880*/  BRA `(.L_x_867) ;  /* 0x0000000c00bc7947 */ /* 0x000fec0003800000 */
.L_x_864:
        /* <DEDUP_REMOVED lines=8> */
[----:B0-----:R-:W-:-:S04]  /*1910*/  F2FP.F16.F32.PACK_AB R0, RZ, R0 ;  /* 0x00000000ff00723e */ /* 0x001fc800000000ff */
[----:B------:R-:W-:Y:S01]  /*1920*/  PRMT R19, R0, 0x7610, R19 ;  /* 0x0000761000137816 */ /* 0x000fe20000000013 */
[----:B------:R-:W-:Y:S06]  /*1930*/  BRA `(.L_x_867) ;  /* 0x0000000c00907947 */ /* 0x000fec0003800000 */
.L_x_869:
[----:B------:R-:W2:Y:S02]  /*1940*/  LDG.E R2, desc[UR36][R2.64] ;  /* 0x0000002402027981 */ /* 0x000ea4000c1e1900 */
[----:B--2---:R-:W-:-:S04]  /*1950*/  I2FP.F32.S32 R0, R2 ;  /* 0x0000000200007245 */ /* 0x004fc80000201400 */
[----:B------:R-:W-:-:S04]  /*1960*/  F2FP.F16.F32.PACK_AB R0, RZ, R0 ;  /* 0x00000000ff00723e */ /* 0x000fc800000000ff */
[----:B------:R-:W-:Y:S01]  /*1970*/  PRMT R19, R0, 0x7610, R19 ;  /* 0x0000761000137816 */ /* 0x000fe20000000013 */
[----:B------:R-:W-:Y:S06]  /*1980*/  BRA `(.L_x_867) ;  /* 0x0000000c007c7947 */ /* 0x000fec0003800000 */
.L_x_868:
[----:B------:R-:W2:Y:S02]  /*1990*/  LDG.E.U16 R2, desc[UR36][R2.64] ;  /* 0x0000002402027981 */ /* 0x000ea4000c1e1500 */
[----:B--2---:R-:W0:Y:S02]  /*19a0*/  I2F.S16 R0, R2 ;  /* 0x0000000200007306 */ /* 0x004e240000101400 */
[----:B0-----:R-:W-:-:S04]  /*19b0*/  F2FP.F16.F32.PACK_AB R0, RZ, R0 ;  /* 0x00000000ff00723e */ /* 0x001fc800000000ff */
[----:B------:R-:W-:Y:S01]  /*19c0*/  PRMT R19, R0, 0x7610, R19 ;  /* 0x0000761000137816 */ /* 0x000fe20000000013 */
[----:B------:R-:W-:Y:S06]  /*19d0*/  BRA `(.L_x_867) ;  /* 0x0000000c00687947 */ /* 0x000fec0003800000 */
.L_x_863:
[----:B------:R-:W-:-:S13]  /*19e0*/  ISETP.GT.AND P0, PT, R4, 0x6, PT ;  /* 0x000000060400780c */ /* 0x000fda0003f04270 */
[----:B------:R-:W-:Y:S05]  /*19f0*/  @P0 BRA `(.L_x_870) ;  /* 0x0000000000240947 */ /* 0x000fea0003800000 */
[----:B------:R-:W-:-:S13]  /*1a00*/  ISETP.NE.AND P0, PT, R4, 0x5, PT ;  /* 0x000000050400780c */ /* 0x000fda0003f05270 */
[----:B------:R-:W-:Y:S05]  /*1a10*/  @!P0 BRA `(.L_x_871) ;  /* 0x0000000000148947 */ /* 0x000fea0003800000 */
[----:B------:R-:W-:-:S13]  /*1a20*/  ISETP.NE.AND P0, PT, R4, 0x6, PT ;  /* 0x000000060400780c */ /* 0x000fda0003f05270 */
[----:B------:R-:W-:Y:S05]  /*1a30*/  @P0 BRA `(.L_x_866) ;  /* 0x0000000800e40947 */ /* 0x000fea0003800000 */
[----:B------:R-:W2:Y:S02]  /*1a40*/  LDG.E R2, desc[UR36][R2.64] ;  /* 0x0000002402027981 */ /* 0x000ea4000c1e1900 */
[----:B--2---:R-:W-:Y:S01]  /*1a50*/  F2FP.F16.F32.PACK_AB R19, RZ, R2 ;  /* 0x00000002ff13723e */ /* 0x004fe200000000ff */
[----:B------:R-:W-:Y:S06]  /*1a60*/  BRA `(.L_x_867) ;  /* 0x0000000c00447947 */ /* 0x000fec0003800000 */
.L_x_871:
[----:B------:R0:W5:Y:S01]  /*1a70*/  LDG.E.U16 R19, desc[UR36][R2.64] ;  /* 0x0000002402137981 */ /* 0x000162000c1e1500 */
[----:B------:R-:W-:Y:S05]  /*1a80*/  BRA `(.L_x_867) ;  /* 0x0000000c003c7947 */ /* 0x000fea0003800000 */
.L_x_870:
[----:B------:R-:W-:-:S13]  /*1a90*/  ISETP.NE.AND P0, PT, R4, 0x7, PT ;  /* 0x000000070400780c */ /* 0x000fda0003f05270 */
[----:B------:R-:W-:Y:S05]  /*1aa0*/  @!P0 BRA `(.L_x_872) ;  /* 0x0000000000248947 */ /* 0x000fea0003800000 */
[----:B------:R-:W-:-:S13]  /*1ab0*/  ISETP.NE.AND P0, PT, R4, 0x8, PT ;  /* 0x000000080400780c */ /* 0x000fda0003f05270 */
[----:B------:R-:W-:Y:S05]  /*1ac0*/  @!P0 BRA `(.L_x_873) ;  /* 0x0000000000148947 */ /* 0x000fea0003800000 */
[----:B------:R-:W-:-:S13]  /*1ad0*/  ISETP.NE.AND P0, PT, R4, 0x9, PT ;  /* 0x000000090400780c */ /* 0x000fda0003f05270 */
[----:B------:R-:W-:Y:S05]  /*1ae0*/  @P0 BRA `(.L_x_866) ;  /* 0x0000000800b80947 */ /* 0x000fea0003800000 */
[----:B------:R-:W2:Y:S02]  /*1af0*/  LDG.E R2, desc[UR36][R2.64] ;  /* 0x0000002402027981 */ /* 0x000ea4000c1e1900 */
[----:B--2---:R-:W-:Y:S01]  /*1b00*/  F2FP.F16.F32.PACK_AB R19, RZ, R2 ;  /* 0x00000002ff13723e */ /* 0x004fe200000000ff */
[----:B------:R-:W-:Y:S06]  /*1b10*/  BRA `(.L_x_867) ;  /* 0x0000000c00187947 */ /* 0x000fec0003800000 */
.L_x_873:
[----:B------:R1:W5:Y:S01]  /*1b20*/  LDG.E.U16 R19, desc[UR36][R2.64] ;  /* 0x0000002402137981 */ /* 0x000362000c1e1500 */
[----:B------:R-:W-:Y:S05]  /*1b30*/  BRA `(.L_x_867) ;  /* 0x0000000c00107947 */ /* 0x000fea0003800000 */
.L_x_872:
[----:B------:R-:W2:Y:S01]  /*1b40*/  LDG.E.64 R2, desc[UR36][R2.64] ;  /* 0x0000002402027981 */ /* 0x000ea2000c1e1b00 */
[----:B------:R-:W-:Y:S01]  /*1b50*/  UMOV UR4, 0xf0000000 ;  /* 0xf000000000047882 */ /* 0x000fe20000000000 */
[----:B------:R-:W-:Y:S01]  /*1b60*/  UMOV UR5, 0x380fffff ;  /* 0x380fffff00057882 */ /* 0x000fe20000000000 */
[----:B--2---:R-:W0:Y:S01]  /*1b70*/  F2F.F32.F64 R0, R2 ;  /* 0x0000000200007310 */ /* 0x004e220000301000 */
[----:B------:R-:W-:-:S14]  /*1b80*/  DSETP.GEU.AND P0, PT, |R2|, UR4, PT ;  /* 0x0000000402007e2a */ /* 0x000fdc000bf0e200 */
[----:B0-----:R-:W-:-:S05]  /*1b90*/  @!P0 FMUL R0, R0, 1.175494350822287508e-38 ;  /* 0x0080000000008820 */ /* 0x001fca0000400000 */
[----:B------:R-:W-:-:S04]  /*1ba0*/  F2FP.F16.F32.PACK_AB R0, RZ, R0 ;  /* 0x00000000ff00723e */ /* 0x000fc800000000ff */
[----:B------:R-:W-:Y:S01]  /*1bb0*/  PRMT R19, R0, 0x7610, R19 ;  /* 0x0000761000137816 */ /* 0x000fe20000000013 */
[----:B------:R-:W-:Y:S06]  /*1bc0*/  BRA `(.L_x_867) ;  /* 0x0000000800ec7947 */ /* 0x000fec0003800000 */
.L_x_862:
        /* <DEDUP_REMOVED lines=11> */
[----:B------:R-:W-:-:S04]  /*1c80*/  F2FP.F16.F32.PACK_AB R0, RZ, R0 ;  /* 0x00000000ff00723e */ /* 0x000fc800000000ff */
[----:B------:R-:W-:Y:S01]  /*1c90*/  PRMT R19, R0, 0x7610, R19 ;  /* 0x0000761000137816 */ /* 0x000fe20000000013 */
[----:B------:R-:W-:Y:S06]  /*1ca0*/  BRA `(.L_x_867) ;  /* 0x0000000800b47947 */ /* 0x000fec0003800000 */
.L_x_876:
        /* <DEDUP_REMOVED lines=9> */
.L_x_875:
        /* <DEDUP_REMOVED lines=25> */
[----:B------:R-:W-:-:S04]  /*1ed0*/  F2FP.F16.F32.PACK_AB R5, RZ, R5 ;  /* 0x00000005ff05723e */ /* 0x000fc800000000ff */
[----:B------:R-:W-:Y:S01]  /*1ee0*/  PRMT R19, R5, 0x7610, R19 ;  /* 0x0000761005137816 */ /* 0x000fe20000000013 */
[----:B------:R-:W-:Y:S06]  /*1ef0*/  BRA `(.L_x_867) ;  /* 0x0000000800207947 */ /* 0x000fec0003800000 */
.L_x_878:
        /* <DEDUP_REMOVED lines=12> */
[----:B------:R-:W-:-:S04]  /*1fc0*/  F2FP.F16.F32.PACK_AB R4, RZ, R4 ;  /* 0x00000004ff04723e */ /* 0x000fc800000000ff */
[----:B------:R-:W-:Y:S01]  /*1fd0*/  PRMT R19, R4, 0x7610, R19 ;  /* 0x0000761004137816 */ /* 0x000fe20000000013 */
[----:B------:R-:W-:Y:S06]  /*1fe0*/  BRA `(.L_x_867) ;  /* 0x0000000400e47947 */ /* 0x000fec0003800000 */
.L_x_877:
[----:B------:R-:W2:Y:S02]  /*1ff0*/  LDG.E.U16 R0, desc[UR36][R2.64] ;  /* 0x0000002402007981 */ /* 0x000ea4000c1e1500 */
[----:B--2---:R-:W-:-:S05]  /*2000*/  IMAD.U32 R0, R0, 0x10000, RZ ;  /* 0x0001000000007824 */ /* 0x004fca00078e00ff */
[----:B------:R-:W-:-:S04]  /*2010*/  F2FP.F16.F32.PACK_AB R0, RZ, R0 ;  /* 0x00000000ff00723e */ /* 0x000fc800000000ff */
[----:B------:R-:W-:Y:S01]  /*2020*/  PRMT R19, R0, 0x7610, R19 ;  /* 0x0000761000137816 */ /* 0x000fe20000000013 */
[----:B------:R-:W-:Y:S06]  /*2030*/  BRA `(.L_x_867) ;  /* 0x0000000400d07947 */ /* 0x000fec0003800000 */
.L_x_874:
        /* <DEDUP_REMOVED lines=10> */
[----:B------:R-:W-:-:S04]  /*20e0*/  F2FP.F16.F32.PACK_AB R0, RZ, R0 ;  /* 0x00000000ff00723e */ /* 0x000fc800000000ff */
[----:B------:R-:W-:Y:S01]  /*20f0*/  PRMT R19, R0, 0x7610, R19 ;  /* 0x0000761000137816 */ /* 0x000fe20000000013 */
[----:B------:R-:W-:Y:S06]  /*2100*/  BRA `(.L_x_867) ;  /* 0x00000004009c7947 */ /* 0x000fec0003800000 */
.L_x_881:
        /* <DEDUP_REMOVED lines=21> */
.L_x_885:
[----:B------:R-:W-:Y:S05]  /*2260*/  BSYNC B1 ;  /* 0x0000000000017941 */ /* 0x000fea0003800000 */
.L_x_884:
[----:B------:R-:W-:Y:S01]  /*2270*/  LEA R3, R0, 0x3b800000, 0x17 ;  /* 0x3b80000000037811 */ /* 0x000fe200078eb8ff */
[----:B------:R-:W-:-:S05]  /*2280*/  IMAD.SHL.U32 R0, R2, 0x100000, RZ ;  /* 0x0010000002007824 */ /* 0x000fca00078e00ff */
[----:B------:R-:W-:-:S07]  /*2290*/  LOP3.LUT R0, R3, R0, R4, 0xfe, !PT ;  /* 0x0000000003007212 */ /* 0x000fce00078efe04 */
.L_x_883:
[----:B------:R-:W-:Y:S05]  /*22a0*/  BSYNC B0 ;  /* 0x0000000000007941 */ /* 0x000fea0003800000 */
.L_x_882:
[----:B------:R-:W-:-:S04]  /*22b0*/  F2FP.F16.F32.PACK_AB R0, RZ, R0 ;  /* 0x00000000ff00723e */ /* 0x000fc800000000ff */
[----:B------:R-:W-:Y:S01]  /*22c0*/  PRMT R19, R0, 0x7610, R19 ;  /* 0x0000761000137816 */ /* 0x000fe20000000013 */
[----:B------:R-:W-:Y:S06]  /*22d0*/  BRA `(.L_x_867) ;  /* 0x0000000400287947 */ /* 0x000fec0003800000 */
.L_x_880:
        /* <DEDUP_REMOVED lines=21> */
.L_x_889:
[----:B------:R-:W-:Y:S05]  /*2430*/  BSYNC B1 ;  /* 0x0000000000017941 */ /* 0x000fea0003800000 */
.L_x_888:
[----:B------:R-:W-:Y:S01]  /*2440*/  LEA R3, R0, 0x37800000, 0x17 ;  /* 0x3780000000037811 */ /* 0x000fe200078eb8ff */
[----:B------:R-:W-:-:S05]  /*2450*/  IMAD.SHL.U32 R0, R2, 0x200000, RZ ;  /* 0x0020000002007824 */ /* 0x000fca00078e00ff */
[----:B------:R-:W-:-:S07]  /*2460*/  LOP3.LUT R0, R3, R0, R4, 0xfe, !PT ;  /* 0x0000000003007212 */ /* 0x000fce00078efe04 */
.L_x_887:
[----:B------:R-:W-:Y:S05]  /*2470*/  BSYNC B0 ;  /* 0x0000000000007941 */ /* 0x000fea0003800000 */
.L_x_886:
[----:B------:R-:W-:-:S04]  /*2480*/  F2FP.F16.F32.PACK_AB R0, RZ, R0 ;  /* 0x00000000ff00723e */ /* 0x000fc800000000ff */
[----:B------:R-:W-:Y:S01]  /*2490*/  PRMT R19, R0, 0x7610, R19 ;  /* 0x0000761000137816 */ /* 0x000fe20000000013 */
[----:B------:R-:W-:Y:S06]  /*24a0*/  BRA `(.L_x_867) ;  /* 0x0000000000b47947 */ /* 0x000fec0003800000 */
.L_x_879:
        /* <DEDUP_REMOVED lines=14> */
.L_x_893:
[----:B------:R-:W-:Y:S05]  /*2590*/  BSYNC B0 ;  /* 0x0000000000007941 */ /* 0x000fea0003800000 */
.L_x_892:
[----:B------:R-:W-:-:S04]  /*25a0*/  F2FP.F16.F32.PACK_AB R0, RZ, R0 ;  /* 0x00000000ff00723e */ /* 0x000fc800000000ff */
[----:B------:R-:W-:Y:S01]  /*25b0*/  PRMT R19, R0, 0x7610, R19 ;  /* 0x0000761000137816 */ /* 0x000fe20000000013 */
[----:B------:R-:W-:Y:S06]  /*25c0*/  BRA `(.L_x_867) ;  /* 0x00000000006c7947 */ /* 0x000fec0003800000 */
.L_x_866:
        /* <DEDUP_REMOVED lines=16> */
.L_x_894:
[----:B------:R-:W-:Y:S01]  /*26d0*/  PRMT R19, RZ, 0x7610, R19 ;  /* 0x00007610ff137816 */ /* 0x000fe20000000013 */
[----:B------:R-:W-:Y:S06]  /*26e0*/  BRA `(.L_x_867) ;  /* 0x0000000000247947 */ /* 0x000fec0003800000 */
.L_x_891:
[----:B------:R-:W2:Y:S02]  /*26f0*/  LDG.E.64 R2, desc[UR36][R2.64] ;  /* 0x0000002402027981 */ /* 0x000ea4000c1e1b00 */
[----:B--2---:R-:W0:Y:S02]  /*2700*/  I2F.U64 R0, R2 ;  /* 0x0000000200007312 */ /* 0x004e240000301000 */
[----:B0-----:R-:W-:-:S04]  /*2710*/  F2FP.F16.F32.PACK_AB R0, RZ, R0 ;  /* 0x00000000ff00723e */ /* 0x001fc800000000ff */
[----:B------:R-:W-:Y:S01]  /*2720*/  PRMT R19, R0, 0x7610, R19 ;  /* 0x0000761000137816 */ /* 0x000fe20000000013 */
[----:B------:R-:W-:Y:S06]  /*2730*/  BRA `(.L_x_867) ;  /* 0x0000000000107947 */ /* 0x000fec0003800000 */
.L_x_890:
[----:B------:R-:W2:Y:S02]  /*2740*/  LDG.E R2, desc[UR36][R2.64] ;  /* 0x0000002402027981 */ /* 0x000ea4000c1e1900 */
[----:B--2---:R-:W-:-:S04]  /*2750*/  I2FP.F32.U32 R0, R2 ;  /* 0x0000000200007245 */ /* 0x004fc80000201000 */
[----:B------:R-:W-:-:S04]  /*2760*/  F2FP.F16.F32.PACK_AB R0, RZ, R0 ;  /* 0x00000000ff00723e */ /* 0x000fc800000000ff */
[----:B------:R-:W-:-:S07]  /*2770*/  PRMT R19, R0, 0x7610, R19 ;  /* 0x0000761000137816 */ /* 0x000fce0000000013 */
.L_x_867:
[----:B------:R-:W2:Y:S01]  /*2780*/  LDC.U8 R4, c[0x0][0x4a2] ;  /* 0x00012880ff047b82 */ /* 0x000ea20000000000 */
[----:B------:R-:W-:Y:S02]  /*2790*/  ULDC.64 UR4, c[0x0][0x488] ;  /* 0x0001220000047ab9 */ /* 0x000fe40000000a00 */
[----:B01----:R-:W-:-:S05]  /*27a0*/  IADD3 R2, P1, R22, UR4, RZ ;  /* 0x0000000416027c10 */ /* 0x003fca000ff3e0ff */
[----:B------:R-:W-:Y:S01]  /*27b0*/  IMAD.X R3, RZ, RZ, UR5, P1 ;  /* 0x00000005ff037e24 */ /* 0x000fe200088e06ff */
[----:B--2---:R-:W-:-:S04]  /*27c0*/  PRMT R0, R4, 0x9910, RZ ;  /* 0x0000991004007816 */ /* 0x004fc800000000ff */
        /* <DEDUP_REMOVED lines=12> */
[----:B0-----:R-:W-:Y:S01]  /*2890*/  F2FP.F16.F32.PACK_AB R0, RZ, R0 ;  /* 0x00000000ff00723e */ /* 0x001fe200000000ff */
[----:B------:R-:W-:Y:S06]  /*28a0*/  BRA `(.L_x_900) ;  /* 0x0000000c00987947 */ /* 0x000fec0003800000 */
.L_x_898:
[----:B------:R-:W2:Y:S02]  /*28b0*/  LDG.E.U8 R2, desc[UR36][R2.64] ;  /* 0x0000002402027981 */ /* 0x000ea4000c1e1100 */
[----:B--2---:R-:W-:-:S04]  /*28c0*/  I2FP.F32.U32 R0, R2 ;  /* 0x0000000200007245 */ /* 0x004fc80000201000 */
[----:B------:R-:W-:Y:S01]  /*28d0*/  F2FP.F16.F32.PACK_AB R0, RZ, R0 ;  /* 0x00000000ff00723e */ /* 0x000fe200000000ff */
[----:B------:R-:W-:Y:S06]  /*28e0*/  BRA `(.L_x_900) ;  /* 0x0000000c00887947 */ /* 0x000fec0003800000 */
.L_x_897:
        /* <DEDUP_REMOVED lines=8> */
[----:B0-----:R-:W-:Y:S01]  /*2970*/  F2FP.F16.F32.PACK_AB R0, RZ, R0 ;  /* 0x00000000ff00723e */ /* 0x001fe200000000ff */
[----:B------:R-:W-:Y:S06]  /*2980*/  BRA `(.L_x_900) ;  /* 0x0000000c00607947 */ /* 0x000fec0003800000 */
.L_x_902:
[----:B------:R-:W2:Y:S02]  /*2990*/  LDG.E R2, desc[UR36][R2.64] ;  /* 0x0000002402027981 */ /* 0x000ea4000c1e1900 */
[----:B--2---:R-:W-:-:S04]  /*29a0*/  I2FP.F32.S32 R0, R2 ;  /* 0x0000000200007245 */ /* 0x004fc80000201400 */
[----:B------:R-:W-:Y:S01]  /*29b0*/  F2FP.F16.F32.PACK_AB R0, RZ, R0 ;  /* 0x00000000ff00723e */ /* 0x000fe200000000ff */
[----:B------:R-:W-:Y:S06]  /*29c0*/  BRA `(.L_x_900) ;  /* 0x0000000c00507947 */ /* 0x000fec0003800000 */
.L_x_901:
[----:B------:R-:W2:Y:S02]  /*29d0*/  LDG.E.U16 R2, desc[UR36][R2.64] ;  /* 0x0000002402027981 */ /* 0x000ea4000c1e1500 */
[----:B--2---:R-:W0:Y:S02]  /*29e0*/  I2F.S16 R0, R2 ;  /* 0x0000000200007306 */ /* 0x004e240000101400 */
[----:B0-----:R-:W-:Y:S01]  /*29f0*/  F2FP.F16.F32.PACK_AB R0, RZ, R0 ;  /* 0x00000000ff00723e */ /* 0x001fe200000000ff */
[----:B------:R-:W-:Y:S06]  /*2a00*/  BRA `(.L_x_900) ;  /* 0x0000000c00407947 */ /* 0x000fec0003800000 */
.L_x_896:
        /* <DEDUP_REMOVED lines=9> */
.L_x_904:
[----:B------:R1:W5:Y:S01]  /*2aa0*/  LDG.E.U16 R0, desc[UR36][R2.64] ;  /* 0x0000002402007981 */ /* 0x000362000c1e1500 */
[----:B------:R-:W-:Y:S05]  /*2ab0*/  BRA `(.L_x_900) ;  /* 0x0000000c00147947 */ /* 0x000fea0003800000 */
.L_x_903:
        /* <DEDUP_REMOVED lines=9> */
.L_x_906:
[----:B------:R0:W5:Y:S01]  /*2b50*/  LDG.E.U16 R0, desc[UR36][R2.64] ;  /* 0x0000002402007981 */ /* 0x000162000c1e1500 */
[----:B------:R-:W-:Y:S05]  /*2b60*/  BRA `(.L_x_900) ;  /* 0x0000000800e87947 */ /* 0x000fea0003800000 */
.L_x_905:
[----:B------:R-:W2:Y:S01]  /*2b70*/  LDG.E.64 R2, desc[UR36][R2.64] ;  /* 0x0000002402027981 */ /* 0x000ea2000c1e1b00 */
[----:B------:R-:W-:Y:S01]  /*2b80*/  UMOV UR4, 0xf0000000 ;  /* 0xf000000000047882 */ /* 0x000fe20000000000 */
[----:B------:R-:W-:Y:S01]  /*2b90*/  UMOV UR5, 0x380fffff ;  /* 0x380fffff00057882 */ /* 0x000fe20000000000 */
[----:B--2---:R-:W0:Y:S01]  /*2ba0*/  F2F.F32.F64 R0, R2 ;  /* 0x0000000200007310 */ /* 0x004e220000301000 */
[----:B------:R-:W-:-:S14]  /*2bb0*/  DSETP.GEU.AND P0, PT, |R2|, UR4, PT ;  /* 0x0000000402007e2a */ /* 0x000fdc000bf0e200 */
[----:B0-----:R-:W-:-:S05]  /*2bc0*/  @!P0 FMUL R0, R0, 1.175494350822287508e-38 ;  /* 0x0080000000008820 */ /* 0x001fca0000400000 */
[----:B------:R-:W-:Y:S01]  /*2bd0*/  F2FP.F16.F32.PACK_AB R0, RZ, R0 ;  /* 0x00000000ff00723e */ /* 0x000fe200000000ff */
[----:B------:R-:W-:Y:S06]  /*2be0*/  BRA `(.L_x_900) ;  /* 0x0000000800c87947 */ /* 0x000fec0003800000 */
.L_x_895:
        /* <DEDUP_REMOVED lines=11> */
[----:B------:R-:W-:Y:S01]  /*2ca0*/  F2FP.F16.F32.PACK_AB R0, RZ, R0 ;  /* 0x00000000ff00723e */ /* 0x000fe200000000ff */
[----:B------:R-:W-:Y:S06]  /*2cb0*/  BRA `(.L_x_900) ;  /* 0x0000000800947947 */ /* 0x000fec0003800000 */
.L_x_909:
        /* <DEDUP_REMOVED lines=8> */
.L_x_908:
        /* <DEDUP_REMOVED lines=28> */
.L_x_911:
        /* <DEDUP_REMOVED lines=15> */
.L_x_910:
[----:B------:R-:W2:Y:S02]  /*2ff0*/  LDG.E.U16 R0, desc[UR36][R2.64] ;  /* 0x0000002402007981 */ /* 0x000ea4000c1e1500 */
[----:B--2---:R-:W-:-:S05]  /*3000*/  IMAD.U32 R0, R0, 0x10000, RZ ;  /* 0x0001000000007824 */ /* 0x004fca00078e00ff */
[----:B------:R-:W-:Y:S01]  /*3010*/  F2FP.F16.F32.PACK_AB R0, RZ, R0 ;  /* 0x00000000ff00723e */ /* 0x000fe200000000ff */
[----:B------:R-:W-:Y:S06]  /*3020*/  BRA `(.L_x_900) ;  /* 0x0000000400b87947 */ /* 0x000fec0003800000 */
.L_x_907:
        /* <DEDUP_REMOVED lines=10> */
[----:B------:R-:W-:Y:S01]  /*30d0*/  F2FP.F16.F32.PACK_AB R0, RZ, R0 ;  /* 0x00000000ff00723e */ /* 0x000fe200000000ff */
[----:B------:R-:W-:Y:S06]  /*30e0*/  BRA `(.L_x_900) ;  /* 0x0000000400887947 */ /* 0x000fec0003800000 */
.L_x_914:
        /* <DEDUP_REMOVED lines=21> */
.L_x_918:
[----:B------:R-:W-:Y:S05]  /*3240*/  BSYNC B1 ;  /* 0x0000000000017941 */ /* 0x000fea0003800000 */
.L_x_917:
[----:B------:R-:W-:Y:S01]  /*3250*/  LEA R3, R0, 0x3b800000, 0x17 ;  /* 0x3b80000000037811 */ /* 0x000fe200078eb8ff */
[----:B------:R-:W-:-:S05]  /*3260*/  IMAD.SHL.U32 R0, R2, 0x100000, RZ ;  /* 0x0010000002007824 */ /* 0x000fca00078e00ff */
[----:B------:R-:W-:-:S07]  /*3270*/  LOP3.LUT R0, R3, R0, R4, 0xfe, !PT ;  /* 0x0000000003007212 */ /* 0x000fce00078efe04 */
.L_x_916:
[----:B------:R-:W-:Y:S05]  /*3280*/  BSYNC B0 ;  /* 0x0000000000007941 */ /* 0x000fea0003800000 */
.L_x_915:
[----:B------:R-:W-:Y:S01]  /*3290*/  F2FP.F16.F32.PACK_AB R0, RZ, R0 ;  /* 0x00000000ff00723e */ /* 0x000fe200000000ff */
[----:B------:R-:W-:Y:S06]  /*32a0*/  BRA `(.L_x_900) ;  /* 0x0000000400187947 */ /* 0x000fec0003800000 */
.L_x_913:
        /* <DEDUP_REMOVED lines=21> */
.L_x_922:
[----:B------:R-:W-:Y:S05]  /*3400*/  BSYNC B1 ;  /* 0x0000000000017941 */ /* 0x000fea0003800000 */
.L_x_921:
[----:B------:R-:W-:Y:S01]  /*3410*/  LEA R3, R0, 0x37800000, 0x17 ;  /* 0x3780000000037811 */ /* 0x000fe200078eb8ff */
[----:B------:R-:W-:-:S05]  /*3420*/  IMAD.SHL.U32 R0, R2, 0x200000, RZ ;  /* 0x0020000002007824 */ /* 0x000fca00078e00ff */
[----:B------:R-:W-:-:S07]  /*3430*/  LOP3.LUT R0, R3, R0, R4, 0xfe, !PT ;  /* 0x0000000003007212 */ /* 0x000fce00078efe04 */
.L_x_920:
[----:B------:R-:W-:Y:S05]  /*3440*/  BSYNC B0 ;  /* 0x0000000000007941 */ /* 0x000fea0003800000 */
.L_x_919:
[----:B------:R-:W-:Y:S01]  /*3450*/  F2FP.F16.F32.PACK_AB R0, RZ, R0 ;  /* 0x00000000ff00723e */ /* 0x000fe200000000ff */
[----:B------:R-:W-:Y:S06]  /*3460*/  BRA `(.L_x_900) ;  /* 0x0000000000a87947 */ /* 0x000fec0003800000 */
.L_x_912:
        /* <DEDUP_REMOVED lines=14> */
.L_x_926:
[----:B------:R-:W-:Y:S05]  /*3550*/  BSYNC B0 ;  /* 0x0000000000007941 */ /* 0x000fea0003800000 */
.L_x_925:
[----:B------:R-:W-:Y:S01]  /*3560*/  F2FP.F16.F32.PACK_AB R0, RZ, R0 ;  /* 0x00000000ff00723e */ /* 0x000fe200000000ff */
[----:B------:R-:W-:Y:S06]  /*3570*/  BRA `(.L_x_900) ;  /* 0x0000000000647947 */ /* 0x000fec0003800000 */
.L_x_899:
        /* <DEDUP_REMOVED lines=16> */
.L_x_927:
[----:B------:R-:W-:Y:S01]  /*3680*/  PRMT R0, RZ, 0x7610, R0 ;  /* 0x00007610ff007816 */ /* 0x000fe20000000000 */
[----:B------:R-:W-:Y:S06]  /*3690*/  BRA `(.L_x_900) ;  /* 0x00000000001c7947 */ /* 0x000fec0003800000 */
.L_x_924:
[----:B------:R-:W2:Y:S02]  /*36a0*/  LDG.E.64 R2, desc[UR36][R2.64] ;  /* 0x0000002402027981 */ /* 0x000ea4000c1e1b00 */
[----:B--2---:R-:W0:Y:S02]  /*36b0*/  I2F.U64 R0, R2 ;  /* 0x0000000200007312 */ /* 0x004e240000301000 */
[----:B0-----:R-:W-:Y:S01]  /*36c0*/  F2FP.F16.F32.PACK_AB R0, RZ, R0 ;  /* 0x00000000ff00723e */ /* 0x001fe200000000ff */
[----:B------:R-:W-:Y:S06]  /*36d0*/  BRA `(.L_x_900) ;  /* 0x00000000000c7947 */ /* 0x000fec0003800000 */
.L_x_923:
[----:B------:R-:W2:Y:S02]  /*36e0*/  LDG.E R2, desc[UR36][R2.64] ;  /* 0x0000002402027981 */ /* 0x000ea4000c1e1900 */
[----:B--2---:R-:W-:-:S04]  /*36f0*/  I2FP.F32.U32 R0, R2 ;  /* 0x0000000200007245 */ /* 0x004fc80000201000 */
[----:B------:R-:W-:-:S07]  /*3700*/  F2FP.F16.F32.PACK_AB R0, RZ, R0 ;  /* 0x00000000ff00723e */ /* 0x000fce00000000ff */
.L_x_900:
[----:B01----:R-:W0:Y:S01]  /*3710*/  LDC.U8 R3, c[0x0][0x4a0] ;  /* 0x00012800ff037b82 */ /* 0x003e220000000000 */
[----:B-----5:R-:W-:Y:S01]  /*3720*/  HADD2.F32 R19, -RZ, R19.H0_H0 ;  /* 0x20000013ff137230 */ /* 0x020fe20000004100 */
[----:B------:R-:W-:Y:S01]  /*3730*/  ULDC UR4, c[0x0][0x490] ;  /* 0x0001240000047ab9 */ /* 0x000fe20000000800 */
[----:B------:R-:W-:-:S03]  /*3740*/  HADD2.F32 R0, -RZ, R0.H0_H0 ;  /* 0x20000000ff007230 */ /* 0x000fc60000004100 */
[----:B------:R-:W-:-:S13]  /*3750*/  FSETP.GT.FTZ.AND P0, PT, R19, RZ, PT ;  /* 0x000000ff1300720b */ /* 0x000fda0003f14000 */
[----:B------:R-:W-:Y:S01]  /*3760*/  @!P0 FMUL.FTZ R0, R0, UR4 ;  /* 0x0000000400008c20 */ /* 0x000fe20008410000 */
[----:B0-----:R-:W-:-:S04]  /*3770*/  PRMT R2, R3, 0x9910, RZ ;  /* 0x0000991003027816 */ /* 0x001fc800000000ff */
[----:B------:R-:W-:Y:S02]  /*3780*/  F2FP.F16.F32.PACK_AB R0, RZ, R0 ;  /* 0x00000000ff00723e */ /* 0x000fe400000000ff */
        /* <DEDUP_REMOVED lines=10> */
[----:B------:R-:W-:-:S04]  /*3830*/  HADD2.F32 R0, -RZ, R0.H0_H0 ;  /* 0x20000000ff007230 */ /* 0x000fc80000004100 */
[----:B------:R-:W0:Y:S02]  /*3840*/  F2I.FTZ.TRUNC.NTZ R3, R0 ;  /* 0x0000000000037305 */ /* 0x000e24000021f100 */
[----:B0-----:R0:W-:Y:S01]  /*3850*/  STG.E.U8 desc[UR36][R16.64], R3 ;  /* 0x0000000310007986 */ /* 0x0011e2000c101124 */
[----:B------:R-:W-:Y:S05]  /*3860*/  BRA `(.L_x_933) ;  /* 0x0000000c00947947 */ /* 0x000fea0003800000 */
.L_x_931:
[----:B------:R-:W-:-:S06]  /*3870*/  HADD2.F32 R3, -RZ, R0.H0_H0 ;  /* 0x20000000ff037230 */ /* 0x000fcc0000004100 */
[----:B------:R-:W0:Y:S02]  /*3880*/  F2I.S64.TRUNC R2, R3 ;  /* 0x0000000300027311 */ /* 0x000e24000020d900 */
[----:B0-----:R1:W-:Y:S01]  /*3890*/  STG.E.U8 desc[UR36][R16.64], R2 ;  /* 0x0000000210007986 */ /* 0x0013e2000c101124 */
[----:B------:R-:W-:Y:S05]  /*38a0*/  BRA `(.L_x_933) ;  /* 0x0000000c00847947 */ /* 0x000fea0003800000 */
.L_x_930:
[----:B------:R-:W-:-:S13]  /*38b0*/  ISETP.NE.AND P0, PT, R2, 0x2, PT ;  /* 0x000000020200780c */ /* 0x000fda0003f05270 */
[----:B------:R-:W-:Y:S05]  /*38c0*/  @!P0 BRA `(.L_x_934) ;  /* 0x0000000000308947 */ /* 0x000fea0003800000 */
[----:B------:R-:W-:-:S13]  /*38d0*/  ISETP.NE.AND P0, PT, R2, 0x3, PT ;  /* 0x000000030200780c */ /* 0x000fda0003f05270 */
[----:B------:R-:W-:Y:S05]  /*38e0*/  @!P0 BRA `(.L_x_935) ;  /* 0x0000000000188947 */ /* 0x000fea0003800000 */
[----:B------:R-:W-:-:S13]  /*38f0*/  ISETP.NE.AND P0, PT, R2, 0x4, PT ;  /* 0x000000040200780c */ /* 0x000fda0003f05270 */
[----:B------:R-:W-:Y:S05]  /*3900*/  @P0 BRA `(.L_x_932) ;  /* 0x0000000c000c0947 */ /* 0x000fea0003800000 */
[----:B------:R-:W-:-:S06]  /*3910*/  HADD2.F32 R2, -RZ, R0.H0_H0 ;  /* 0x20000000ff027230 */ /* 0x000fcc0000004100 */
[----:B------:R-:W0:Y:S02]  /*3920*/  F2I.S64.TRUNC R2, R2 ;  /* 0x0000000200027311 */ /* 0x000e24000020d900 */
[----:B0-----:R4:W-:Y:S01]  /*3930*/  STG.E.64 desc[UR36][R16.64], R2 ;  /* 0x0000000210007986 */ /* 0x0019e2000c101b24 */
[----:B------:R-:W-:Y:S05]  /*3940*/  BRA `(.L_x_933) ;  /* 0x0000000c005c7947 */ /* 0x000fea0003800000 */
.L_x_935:
[----:B------:R-:W-:-:S04]  /*3950*/  HADD2.F32 R0, -RZ, R0.H0_H0 ;  /* 0x20000000ff007230 */ /* 0x000fc80000004100 */
[----:B------:R-:W0:Y:S02]  /*3960*/  F2I.FTZ.TRUNC.NTZ R3, R0 ;  /* 0x0000000000037305 */ /* 0x000e24000021f100 */
[----:B0-----:R3:W-:Y:S01]  /*3970*/  STG.E desc[UR36][R16.64], R3 ;  /* 0x0000000310007986 */ /* 0x0017e2000c101924 */
[----:B------:R-:W-:Y:S05]  /*3980*/  BRA `(.L_x_933) ;  /* 0x0000000c004c7947 */ /* 0x000fea0003800000 */
.L_x_934:
[----:B------:R-:W-:-:S04]  /*3990*/  HADD2.F32 R0, -RZ, R0.H0_H0 ;  /* 0x20000000ff007230 */ /* 0x000fc80000004100 */
[----:B------:R-:W0:Y:S02]  /*39a0*/  F2I.FTZ.TRUNC.NTZ R3, R0 ;  /* 0x0000000000037305 */ /* 0x000e24000021f100 */
[----:B0-----:R2:W-:Y:S01]  /*39b0*/  STG.E.U16 desc[UR36][R16.64], R3 ;  /* 0x0000000310007986 */ /* 0x0015e2000c101524 */
[----:B------:R-:W-:Y:S05]  /*39c0*/  BRA `(.L_x_933) ;  /* 0x0000000c003c7947 */ /* 0x000fea0003800000 */
.L_x_929:
[----:B------:R-:W-:-:S13]  /*39d0*/  ISETP.GT.AND P0, PT, R2, 0x6, PT ;  /* 0x000000060200780c */ /* 0x000fda0003f04270 */
[----:B------:R-:W-:Y:S05]  /*39e0*/  @P0 BRA `(.L_x_936) ;  /* 0x0000000000240947 */ /* 0x000fea0003800000 */
[----:B------:R-:W-:-:S13]  /*39f0*/  ISETP.NE.AND P0, PT, R2, 0x5, PT ;  /* 0x000000050200780c */ /* 0x000fda0003f05270 */
[----:B------:R-:W-:Y:S05]  /*3a00*/  @!P0 BRA `(.L_x_937) ;  /* 0x0000000000148947 */ /* 0x000fea0003800000 */
[----:B------:R-:W-:-:S13]  /*3a10*/  ISETP.NE.AND P0, PT, R2, 0x6, PT ;  /* 0x000000060200780c */ /* 0x000fda0003f05270 */
[----:B------:R-:W-:Y:S05]  /*3a20*/  @P0 BRA `(.L_x_932) ;  /* 0x0000000800c40947 */ /* 0x000fea0003800000 */
[----:B------:R-:W-:-:S05]  /*3a30*/  HADD2.F32 R3, -RZ, R0.H0_H0 ;  /* 0x20000000ff037230 */ /* 0x000fca0000004100 */
[----:B------:R0:W-:Y:S01]  /*3a40*/  STG.E desc[UR36][R16.64], R3 ;  /* 0x0000000310007986 */ /* 0x0001e2000c101924 */
[----:B------:R-:W-:Y:S05]  /*3a50*/  BRA `(.L_x_933) ;  /* 0x0000000c00187947 */ /* 0x000fea0003800000 */
.L_x_937:
[----:B------:R0:W-:Y:S01]  /*3a60*/  STG.E.U16 desc[UR36][R16.64], R0 ;  /* 0x0000000010007986 */ /* 0x0001e2000c101524 */
[----:B------:R-:W-:Y:S05]  /*3a70*/  BRA `(.L_x_933) ;  /* 0x0000000c00107947 */ /* 0x000fea0003800000 */
.L_x_936:
[----:B------:R-:W-:-:S13]  /*3a80*/  ISETP.NE.AND P0, PT, R2, 0x7, PT ;  /* 0x000000070200780c */ /* 0x000fda0003f05270 */
[----:B------:R-:W-:Y:S05]  /*3a90*/  @!P0 BRA `(.L_x_938) ;  /* 0x0000000000348947 */ /* 0x000fea0003800000 */
[----:B------:R-:W-:-:S13]  /*3aa0*/  ISETP.NE.AND P0, PT, R2, 0x8, PT ;  /* 0x000000080200780c */ /* 0x000fda0003f05270 */
[----:B------:R-:W-:Y:S05]  /*3ab0*/  @!P0 BRA `(.L_x_939) ;  /* 0x0000000000188947 */ /* 0x000fea0003800000 */
[----:B------:R-:W-:-:S13]  /*3ac0*/  ISETP.NE.AND P0, PT, R2, 0x9, PT ;  /* 0x000000090200780c */ /* 0x000fda0003f05270 */
[----:B------:R-:W-:Y:S05]  /*3ad0*/  @P0 BRA `(.L_x_932) ;  /* 0x0000000800980947 */ /* 0x000fea0003800000 */
[----:B------:R-:W-:Y:S02]  /*3ae0*/  HADD2.F32 R2, -RZ, R0.H0_H0 ;  /* 0x20000000ff027230 */ /* 0x000fe40000004100 */
[----:B------:R-:W-:-:S05]  /*3af0*/  IMAD.MOV.U32 R3, RZ, RZ, RZ ;  /* 0x000000ffff037224 */ /* 0x000fca00078e00ff */
[----:B------:R0:W-:Y:S01]  /*3b00*/  STG.E.64 desc[UR36][R16.64], R2 ;  /* 0x0000000210007986 */ /* 0x0001e2000c101b24 */
[----:B------:R-:W-:Y:S05]  /*3b10*/  BRA `(.L_x_933) ;  /* 0x0000000800e87947 */ /* 0x000fea0003800000 */
.L_x_939:
[----:B------:R-:W-:-:S05]  /*3b20*/  HADD2.F32 R0, -RZ, R0.H0_H0 ;  /* 0x20000000ff007230 */ /* 0x000fca0000004100 */
[----:B------:R-:W-:-:S04]  /*3b30*/  F2FP.F16.F32.PACK_AB R0, RZ, R0 ;  /* 0x00000000ff00723e */ /* 0x000fc800000000ff */
[----:B------:R-:W-:-:S05]  /*3b40*/  PRMT R0, R0, 0x5410, RZ ;  /* 0x0000541000007816 */ /* 0x000fca00000000ff */
[----:B------:R0:W-:Y:S01]  /*3b50*/  STG.E desc[UR36][R16.64], R0 ;  /* 0x0000000010007986 */ /* 0x0001e2000c101924 */
[----:B------:R-:W-:Y:S05]  /*3b60*/  BRA `(.L_x_933) ;  /* 0x0000000800d47947 */ /* 0x000fea0003800000 */
.L_x_938:
[----:B------:R-:W-:-:S05]  /*3b70*/  HADD2.F32 R2, -RZ, R0.H0_H0 ;  /* 0x20000000ff027230 */ /* 0x000fca0000004100 */
[----:B------:R-:W-:-:S06]  /*3b80*/  FMUL.FTZ R2, R2, 1 ;  /* 0x3f80000002027820 */ /* 0x000fcc0000410000 */
[----:B------:R-:W0:Y:S02]  /*3b90*/  F2F.F64.F32 R2, R2 ;  /* 0x0000000200027310 */ /* 0x000e240000201800 */
[----:B0-----:R0:W-:Y:S01]  /*3ba0*/  STG.E.64 desc[UR36][R16.64], R2 ;  /* 0x0000000210007986 */ /* 0x0011e2000c101b24 */
[----:B------:R-:W-:Y:S05]  /*3bb0*/  BRA `(.L_x_933) ;  /* 0x0000000800c07947 */ /* 0x000fea0003800000 */
.L_x_928:
        /* <DEDUP_REMOVED lines=8> */
[----:B------:R-:W-:-:S05]  /*3c40*/  HADD2.F32 R0, -RZ, R0.H0_H0 ;  /* 0x20000000ff007230 */ /* 0x000fca0000004100 */
[----:B------:R-:W-:-:S04]  /*3c50*/  FSETP.NEU.FTZ.AND P0, PT, R0, RZ, PT ;  /* 0x000000ff0000720b */ /* 0x000fc80003f1d000 */
[----:B------:R-:W-:-:S05]  /*3c60*/  SEL R3, RZ, 0x1, !P0 ;  /* 0x00000001ff037807 */ /* 0x000fca0004000000 */
[----:B------:R0:W-:Y:S01]  /*3c70*/  STG.E.U8 desc[UR36][R16.64], R3 ;  /* 0x0000000310007986 */ /* 0x0001e2000c101124 */
[----:B------:R-:W-:Y:S05]  /*3c80*/  BRA `(.L_x_933) ;  /* 0x00000008008c7947 */ /* 0x000fea0003800000 */
.L_x_942:
[----:B------:R-:W-:Y:S01]  /*3c90*/  HADD2.F32 R0, -RZ, R0.H0_H0 ;  /* 0x20000000ff007230 */ /* 0x000fe20000004100 */
[----:B------:R-:W-:-:S04]  /*3ca0*/  CS2R R6, SRZ ;  /* 0x0000000000067805 */ /* 0x000fc8000001ff00 */
[----:B------:R-:W-:-:S04]  /*3cb0*/  FMUL.FTZ R0, R0, 1 ;  /* 0x3f80000000007820 */ /* 0x000fc80000410000 */
[----:B------:R-:W0:Y:S02]  /*3cc0*/  F2F.F64.F32 R4, R0 ;  /* 0x0000000000047310 */ /* 0x000e240000201800 */
[----:B0-----:R0:W-:Y:S01]  /*3cd0*/  STG.E.128 desc[UR36][R16.64], R4 ;  /* 0x0000000410007986 */ /* 0x0011e2000c101d24 */
[----:B------:R-:W-:Y:S05]  /*3ce0*/  BRA `(.L_x_933) ;  /* 0x0000000800747947 */ /* 0x000fea0003800000 */
.L_x_941:
[----:B------:R-:W-:-:S13]  /*3cf0*/  ISETP.NE.AND P0, PT, R2, 0xf, PT ;  /* 0x0000000f0200780c */ /* 0x000fda0003f05270 */
[----:B------:R-:W-:Y:S05]  /*3d00*/  @!P0 BRA `(.L_x_943) ;  /* 0x0000000000b48947 */ /* 0x000fea0003800000 */
[----:B------:R-:W-:-:S13]  /*3d10*/  ISETP.NE.AND P0, PT, R2, 0x17, PT ;  /* 0x000000170200780c */ /* 0x000fda0003f05270 */
[----:B------:R-:W-:Y:S05]  /*3d20*/  @!P0 BRA `(.L_x_944) ;  /* 0x0000000000548947 */ /* 0x000fea0003800000 */
[----:B------:R-:W-:-:S13]  /*3d30*/  ISETP.NE.AND P0, PT, R2, 0x18, PT ;  /* 0x000000180200780c */ /* 0x000fda0003f05270 */
[----:B------:R-:W-:Y:S05]  /*3d40*/  @P0 BRA `(.L_x_932) ;  /* 0x0000000400fc0947 */ /* 0x000fea0003800000 */
[----:B------:R-:W-:Y:S01]  /*3d50*/  HADD2.F32 R5, -RZ, R0.H0_H0 ;  /* 0x20000000ff057230 */ /* 0x000fe20000004100 */
        /* <DEDUP_REMOVED lines=14> */
.L_x_946:
[----:B------:R-:W-:Y:S05]  /*3e40*/  BSYNC B0 ;  /* 0x0000000000007941 */ /* 0x000fea0003800000 */
.L_x_945:
[----:B------:R-:W-:-:S05]  /*3e50*/  LOP3.LUT R3, R0, R3, RZ, 0xfc, !PT ;  /* 0x0000000300037212 */ /* 0x000fca00078efcff */
[----:B------:R0:W-:Y:S01]  /*3e60*/  STG.E.U8 desc[UR36][R16.64], R3 ;  /* 0x0000000310007986 */ /* 0x0001e2000c101124 */
[----:B------:R-:W-:Y:S05]  /*3e70*/  BRA `(.L_x_933) ;  /* 0x0000000800107947 */ /* 0x000fea0003800000 */
.L_x_944:
[----:B------:R-:W-:Y:S01]  /*3e80*/  HADD2.F32 R3, -RZ, R0.H0_H0 ;  /* 0x20000000ff037230 */ /* 0x000fe20000004100 */
        /* <DEDUP_REMOVED lines=12> */
.L_x_948:
[----:B------:R-:W-:Y:S01]  /*3f50*/  IMAD.MOV.U32 R0, RZ, RZ, 0x7f ;  /* 0x0000007fff007424 */ /* 0x000fe200078e00ff */
[----:B------:R-:W-:-:S04]  /*3f60*/  ISETP.GT.U32.AND P0, PT, R2, 0x7f800000, PT ;  /* 0x7f8000000200780c */ /* 0x000fc80003f04070 */
[----:B------:R-:W-:-:S09]  /*3f70*/  SEL R0, R0, 0x7c, P0 ;  /* 0x0000007c00007807 */ /* 0x000fd20000000000 */
.L_x_949:
[----:B------:R-:W-:Y:S05]  /*3f80*/  BSYNC B0 ;  /* 0x0000000000007941 */ /* 0x000fea0003800000 */
.L_x_947:
[----:B------:R-:W-:-:S04]  /*3f90*/  LOP3.LUT R2, R3, 0x80000000, RZ, 0xc0, !PT ;  /* 0x8000000003027812 */ /* 0x000fc800078ec0ff */
[----:B------:R-:W-:-:S04]  /*3fa0*/  SHF.R.U32.HI R3, RZ, 0x18, R2 ;  /* 0x00000018ff037819 */ /* 0x000fc80000011602 */
[----:B------:R-:W-:-:S05]  /*3fb0*/  LOP3.LUT R3, R0, R3, RZ, 0xfc, !PT ;  /* 0x0000000300037212 */ /* 0x000fca00078efcff */
[----:B------:R0:W-:Y:S01]  /*3fc0*/  STG.E.U8 desc[UR36][R16.64], R3 ;  /* 0x0000000310007986 */ /* 0x0001e2000c101124 */
[----:B------:R-:W-:Y:S05]  /*3fd0*/  BRA `(.L_x_933) ;  /* 0x0000000400b87947 */ /* 0x000fea0003800000 */
.L_x_943:
[----:B------:R-:W-:-:S05]  /*3fe0*/  HADD2.F32 R0, -RZ, R0.H0_H0 ;  /* 0x20000000ff007230 */ /* 0x000fca0000004100 */
[----:B------:R-:W-:-:S05]  /*3ff0*/  F2FP.BF16.F32.PACK_AB R0, RZ, R0 ;  /* 0x00000000ff00723e */ /* 0x000fca00000010ff */
[----:B------:R0:W-:Y:S01]  /*4000*/  STG.E.U16 desc[UR36][R16.64], R0 ;  /* 0x0000000010007986 */ /* 0x0001e2000c101524 */
[----:B------:R-:W-:Y:S05]  /*4010*/  BRA `(.L_x_933) ;  /* 0x0000000400a87947 */ /* 0x000fea0003800000 */
.L_x_940:
        /* <DEDUP_REMOVED lines=8> */
[----:B------:R-:W-:-:S06]  /*40a0*/  HADD2.F32 R3, -RZ, R0.H0_H0 ;  /* 0x20000000ff037230 */ /* 0x000fcc0000004100 */
[----:B------:R-:W0:Y:S02]  /*40b0*/  F2I.FTZ.U32.TRUNC.NTZ R3, R3 ;  /* 0x0000000300037305 */ /* 0x000e24000021f000 */
[----:B0-----:R0:W-:Y:S01]  /*40c0*/  STG.E.U16 desc[UR36][R16.64], R3 ;  /* 0x0000000310007986 */ /* 0x0011e2000c101524 */
[----:B------:R-:W-:Y:S05]  /*40d0*/  BRA `(.L_x_933) ;  /* 0x0000000400787947 */ /* 0x000fea0003800000 */
.L_x_952:
[----:B------:R-:W-:Y:S01]  /*40e0*/  HADD2.F32 R3, -RZ, R0.H0_H0 ;  /* 0x20000000ff037230 */ /* 0x000fe20000004100 */
        /* <DEDUP_REMOVED lines=16> */
.L_x_955:
[----:B------:R-:W-:-:S04]  /*41f0*/  LOP3.LUT R2, R3, 0x80000000, RZ, 0xc0, !PT ;  /* 0x8000000003027812 */ /* 0x000fc800078ec0ff */
[----:B------:R-:W-:-:S04]  /*4200*/  SHF.R.U32.HI R3, RZ, 0x18, R2 ;  /* 0x00000018ff037819 */ /* 0x000fc80000011602 */
[----:B------:R-:W-:-:S04]  /*4210*/  LOP3.LUT R0, R0, R3, RZ, 0xfc, !PT ;  /* 0x0000000300007212 */ /* 0x000fc800078efcff */
[----:B------:R-:W-:-:S07]  /*4220*/  PRMT R8, R0, 0x7610, R8 ;  /* 0x0000761000087816 */ /* 0x000fce0000000008 */
.L_x_954:
[----:B------:R-:W-:Y:S05]  /*4230*/  BSYNC B0 ;  /* 0x0000000000007941 */ /* 0x000fea0003800000 */
.L_x_953:
[----:B------:R0:W-:Y:S01]  /*4240*/  STG.E.U8 desc[UR36][R16.64], R8 ;  /* 0x0000000810007986 */ /* 0x0001e2000c101124 */
[----:B------:R-:W-:Y:S05]  /*4250*/  BRA `(.L_x_933) ;  /* 0x0000000400187947 */ /* 0x000fea0003800000 */
.L_x_951:
        /* <DEDUP_REMOVED lines=17> */
.L_x_958:
[----:B------:R-:W-:-:S04]  /*4370*/  LOP3.LUT R2, R3, 0x80000000, RZ, 0xc0, !PT ;  /* 0x8000000003027812 */ /* 0x000fc800078ec0ff */
[----:B------:R-:W-:-:S04]  /*4380*/  SHF.R.U32.HI R3, RZ, 0x18, R2 ;  /* 0x00000018ff037819 */ /* 0x000fc80000011602 */
[----:B------:R-:W-:-:S04]  /*4390*/  LOP3.LUT R0, R0, R3, RZ, 0xfc, !PT ;  /* 0x0000000300007212 */ /* 0x000fc800078efcff */
[----:B------:R-:W-:-:S07]  /*43a0*/  PRMT R8, R0, 0x7610, R8 ;  /* 0x0000761000087816 */ /* 0x000fce0000000008 */
.L_x_957:
[----:B------:R-:W-:Y:S05]  /*43b0*/  BSYNC B0 ;  /* 0x0000000000007941 */ /* 0x000fea0003800000 */
.L_x_956:
[----:B------:R0:W-:Y:S01]  /*43c0*/  STG.E.U8 desc[UR36][R16.64], R8 ;  /* 0x0000000810007986 */ /* 0x0001e2000c101124 */
[----:B------:R-:W-:Y:S05]  /*43d0*/  BRA `(.L_x_933) ;  /* 0x0000000000b87947 */ /* 0x000fea0003800000 */
.L_x_950:
[----:B------:R-:W-:-:S13]  /*43e0*/  ISETP.NE.AND P0, PT, R2, 0x1c, PT ;  /* 0x0000001c0200780c */ /* 0x000fda0003f05270 */
[----:B------:R-:W-:Y:S05]  /*43f0*/  @!P0 BRA `(.L_x_959) ;  /* 0x0000000000a48947 */ /* 0x000fea0003800000 */
[----:B------:R-:W-:-:S13]  /*4400*/  ISETP.NE.AND P0, PT, R2, 0x1d, PT ;  /* 0x0000001d0200780c */ /* 0x000fda0003f05270 */
[----:B------:R-:W-:Y:S05]  /*4410*/  @!P0 BRA `(.L_x_960) ;  /* 0x00000000008c8947 */ /* 0x000fea0003800000 */
[----:B------:R-:W-:-:S13]  /*4420*/  ISETP.NE.AND P0, PT, R2, 0x2c, PT ;  /* 0x0000002c0200780c */ /* 0x000fda0003f05270 */
[----:B------:R-:W-:Y:S05]  /*4430*/  @P0 BRA `(.L_x_932) ;  /* 0x0000000000400947 */ /* 0x000fea0003800000 */
[----:B------:R-:W-:-:S05]  /*4440*/  HADD2.F32 R3, -RZ, R0.H0_H0 ;  /* 0x20000000ff037230 */ /* 0x000fca0000004100 */
        /* <DEDUP_REMOVED lines=15> */
.L_x_932:
        /* <DEDUP_REMOVED lines=16> */
.L_x_961:
[----:B------:R-:W-:Y:S05]  /*4640*/  BRA `(.L_x_933) ;  /* 0x00000000001c7947 */ /* 0x000fea0003800000 */
.L_x_960:
[----:B------:R-:W-:-:S06]  /*4650*/  HADD2.F32 R2, -RZ, R0.H0_H0 ;  /* 0x20000000ff027230 */ /* 0x000fcc0000004100 */
[----:B------:R-:W0:Y:S02]  /*4660*/  F2I.U64.TRUNC R2, R2 ;  /* 0x0000000200027311 */ /* 0x000e24000020d800 */
[----:B0-----:R0:W-:Y:S01]  /*4670*/  STG.E.64 desc[UR36][R16.64], R2 ;  /* 0x0000000210007986 */ /* 0x0011e2000c101b24 */
[----:B------:R-:W-:Y:S05]  /*4680*/  BRA `(.L_x_933) ;  /* 0x00000000000c7947 */ /* 0x000fea0003800000 */
.L_x_959:
[----:B------:R-:W-:-:S04]  /*4690*/  HADD2.F32 R0, -RZ, R0.H0_H0 ;  /* 0x20000000ff007230 */ /* 0x000fc80000004100 */
[----:B------:R-:W0:Y:S02]  /*46a0*/  F2I.FTZ.U32.TRUNC.NTZ R3, R0 ;  /* 0x0000000000037305 */ /* 0x000e24000021f000 */
[----:B0-----:R0:W-:Y:S02]  /*46b0*/  STG.E desc[UR36][R16.64], R3 ;  /* 0x0000000310007986 */ /* 0x0011e4000c101924 */
.L_x_933:
[----:B------:R-:W-:-:S04]  /*46c0*/  IMAD R18, R18, 0x200, R23 ;  /* 0x0000020012127824 */ /* 0x000fc800078e0217 */
[----:B------:R-:W-:-:S07]  /*46d0*/  VIADD R19, R18, 0x80 ;  /* 0x0000008012137836 */ /* 0x000fce0000000000 */
.L_x_860:
[----:B------:R-:W-:Y:S05]  /*46e0*/  BSYNC B6 ;  /* 0x0000000000067941 */ /* 0x000fea0003800000 */
.L_x_859:
        /* <DEDUP_REMOVED lines=358> */
.L_x_964:
        /* <DEDUP_REMOVED lines=23> */
.L_x_968:
[----:B------:R-:W2:Y:S02]  /*5ec0*/  LDG.E.U8 R2, desc[UR36][R2.64] ;  /* 0x0000002402027981 */ /* 0x000ea4000c1e1100 */
[----:B--2---:R-:W-:-:S04]  /*5ed0*/  I2FP.F32.U32 R0, R2 ;  /* 0x0000000200007245 */ /* 0x004fc80000201000 */
[----:B------:R-:W-:-:S04]  /*5ee0*/  F2FP.F16.F32.PACK_AB R0, RZ, R0 ;  /* 0x00000000ff00723e */ /* 0x000fc800000000ff */
[----:B------:R-:W-:Y:S01]  /*5ef0*/  PRMT R22, R0, 0x7610, R22 ;  /* 0x0000761000167816 */ /* 0x000fe20000000016 */
[----:B------:R-:W-:Y:S06]  /*5f00*/  BRA `(.L_x_970) ;  /* 0x0000000c00bc7947 */ /* 0x000fec0003800000 */
.L_x_967:
        /* <DEDUP_REMOVED lines=11> */
.L_x_972:
[----:B------:R-:W2:Y:S02]  /*5fc0*/  LDG.E R2, desc[UR36][R2.64] ;  /* 0x0000002402027981 */ /* 0x000ea4000c1e1900 */
[----:B--2---:R-:W-:-:S04]  /*5fd0*/  I2FP.F32.S32 R0, R2 ;  /* 0x0000000200007245 */ /* 0x004fc80000201400 */
[----:B------:R-:W-:-:S04]  /*5fe0*/  F2FP.F16.F32.PACK_AB R0, RZ, R0 ;  /* 0x00000000ff00723e */ /* 0x000fc800000000ff */
[----:B------:R-:W-:Y:S01]  /*5ff0*/  PRMT R22, R0, 0x7610, R22 ;  /* 0x0000761000167816 */ /* 0x000fe20000000016 */
[----:B------:R-:W-:Y:S06]  /*6000*/  BRA `(.L_x_970) ;  /* 0x0000000c007c7947 */ /* 0x000fec0003800000 */
.L_x_971:
[----:B------:R-:W2:Y:S02]  /*6010*/  LDG.E.U16 R2, desc[UR36][R2.64] ;  /* 0x0000002402027981 */ /* 0x000ea4000c1e1500 */
[----:B--2---:R-:W0:Y:S02]  /*6020*/  I2F.S16 R0, R2 ;  /* 0x0000000200007306 */ /* 0x004e240000101400 */
[----:B0-----:R-:W-:-:S04]  /*6030*/  F2FP.F16.F32.PACK_AB R0, RZ, R0 ;  /* 0x00000000ff00723e */ /* 0x001fc800000000ff */
[----:B------:R-:W-:Y:S01]  /*6040*/  PRMT R22, R0, 0x7610, R22 ;  /* 0x0000761000167816 */ /* 0x000fe20000000016 */
[----:B------:R-:W-:Y:S06]  /*6050*/  BRA `(.L_x_970) ;  /* 0x0000000c00687947 */ /* 0x000fec0003800000 */
.L_x_966:
        /* <DEDUP_REMOVED lines=9> */
.L_x_974:
[----:B------:R1:W5:Y:S01]  /*60f0*/  LDG.E.U16 R22, desc[UR36][R2.64] ;  /* 0x0000002402167981 */ /* 0x000362000c1e1500 */
[----:B------:R-:W-:Y:S05]  /*6100*/  BRA `(.L_x_970) ;  /* 0x0000000c003c7947 */ /* 0x000fea0003800000 */
.L_x_973:
        /* <DEDUP_REMOVED lines=9> */
.L_x_976:
[----:B------:R0:W5:Y:S01]  /*61a0*/  LDG.E.U16 R22, desc[UR36][R2.64] ;  /* 0x0000002402167981 */ /* 0x000162000c1e1500 */
[----:B------:R-:W-:Y:S05]  /*61b0*/  BRA `(.L_x_970) ;  /* 0x0000000c00107947 */ /* 0x000fea0003800000 */
.L_x_975:
        /* <DEDUP_REMOVED lines=9> */
.L_x_965:
        /* <DEDUP_REMOVED lines=14> */
.L_x_979:
        /* <DEDUP_REMOVED lines=9> */
.L_x_978:
        /* <DEDUP_REMOVED lines=28> */
.L_x_981:
        /* <DEDUP_REMOVED lines=15> */
.L_x_980:
[----:B------:R-:W2:Y:S02]  /*6670*/  LDG.E.U16 R0, desc[UR36][R2.64] ;  /* 0x0000002402007981 */ /* 0x000ea4000c1e1500 */
[----:B--2---:R-:W-:-:S05]  /*6680*/  IMAD.U32 R0, R0, 0x10000, RZ ;  /* 0x0001000000007824 */ /* 0x004fca00078e00ff */
[----:B------:R-:W-:-:S04]  /*6690*/  F2FP.F16.F32.PACK_AB R0, RZ, R0 ;  /* 0x00000000ff00723e */ /* 0x000fc800000000ff */
[----:B------:R-:W-:Y:S01]  /*66a0*/  PRMT R22, R0, 0x7610, R22 ;  /* 0x0000761000167816 */ /* 0x000fe20000000016 */
[----:B------:R-:W-:Y:S06]  /*66b0*/  BRA `(.L_x_970) ;  /* 0x0000000400d07947 */ /* 0x000fec0003800000 */
.L_x_977:
        /* <DEDUP_REMOVED lines=13> */
.L_x_984:
        /* <DEDUP_REMOVED lines=21> */
.L_x_988:
[----:B------:R-:W-:Y:S05]  /*68e0*/  BSYNC B1 ;  /* 0x0000000000017941 */ /* 0x000fea0003800000 */
.L_x_987:
[----:B------:R-:W-:Y:S01]  /*68f0*/  LEA R3, R0, 0x3b800000, 0x17 ;  /* 0x3b80000000037811 */ /* 0x000fe200078eb8ff */
[----:B------:R-:W-:-:S05]  /*6900*/  IMAD.SHL.U32 R0, R2, 0x100000, RZ ;  /* 0x0010000002007824 */ /* 0x000fca00078e00ff */
[----:B------:R-:W-:-:S07]  /*6910*/  LOP3.LUT R0, R3, R0, R4, 0xfe, !PT ;  /* 0x0000000003007212 */ /* 0x000fce00078efe04 */
.L_x_986:
[----:B------:R-:W-:Y:S05]  /*6920*/  BSYNC B0 ;  /* 0x0000000000007941 */ /* 0x000fea0003800000 */
.L_x_985:
[----:B------:R-:W-:-:S04]  /*6930*/  F2FP.F16.F32.PACK_AB R0, RZ, R0 ;  /* 0x00000000ff00723e */ /* 0x000fc800000000ff */
[----:B------:R-:W-:Y:S01]  /*6940*/  PRMT R22, R0, 0x7610, R22 ;  /* 0x0000761000167816 */ /* 0x000fe20000000016 */
[----:B------:R-:W-:Y:S06]  /*6950*/  BRA `(.L_x_970) ;  /* 0x0000000400287947 */ /* 0x000fec0003800000 */
.L_x_983:
        /* <DEDUP_REMOVED lines=21> */
.L_x_992:
[----:B------:R-:W-:Y:S05]  /*6ab0*/  BSYNC B1 ;  /* 0x0000000000017941 */ /* 0x000fea0003800000 */
.L_x_991:
[----:B------:R-:W-:Y:S01]  /*6ac0*/  LEA R3, R0, 0x37800000, 0x17 ;  /* 0x3780000000037811 */ /* 0x000fe200078eb8ff */
[----:B------:R-:W-:-:S05]  /*6ad0*/  IMAD.SHL.U32 R0, R2, 0x200000, RZ ;  /* 0x0020000002007824 */ /* 0x000fca00078e00ff */
[----:B------:R-:W-:-:S07]  /*6ae0*/  LOP3.LUT R0, R3, R0, R4, 0xfe, !PT ;  /* 0x0000000003007212 */ /* 0x000fce00078efe04 */
.L_x_990:
[----:B------:R-:W-:Y:S05]  /*6af0*/  BSYNC B0 ;  /* 0x0000000000007941 */ /* 0x000fea0003800000 */
.L_x_989:
[----:B------:R-:W-:-:S04]  /*6b00*/  F2FP.F16.F32.PACK_AB R0, RZ, R0 ;  /* 0x00000000ff00723e */ /* 0x000fc800000000ff */
[----:B------:R-:W-:Y:S01]  /*6b10*/  PRMT R22, R0, 0x7610, R22 ;  /* 0x0000761000167816 */ /* 0x000fe20000000016 */
[----:B------:R-:W-:Y:S06]  /*6b20*/  BRA `(.L_x_970) ;  /* 0x0000000000b47947 */ /* 0x000fec0003800000 */
.L_x_982:
        /* <DEDUP_REMOVED lines=14> */
.L_x_996:
[----:B------:R-:W-:Y:S05]  /*6c10*/  BSYNC B0 ;  /* 0x0000000000007941 */ /* 0x000fea0003800000 */
.L_x_995:
[----:B------:R-:W-:-:S04]  /*6c20*/  F2FP.F16.F32.PACK_AB R0, RZ, R0 ;  /* 0x00000000ff00723e */ /* 0x000fc800000000ff */
[----:B------:R-:W-:Y:S01]  /*6c30*/  PRMT R22, R0, 0x7610, R22 ;  /* 0x0000761000167816 */ /* 0x000fe20000000016 */
[----:B------:R-:W-:Y:S06]  /*6c40*/  BRA `(.L_x_970) ;  /* 0x00000000006c7947 */ /* 0x000fec0003800000 */
.L_x_969:
        /* <DEDUP_REMOVED lines=16> */
.L_x_997:
[----:B------:R-:W-:Y:S01]  /*6d50*/  PRMT R22, RZ, 0x7610, R22 ;  /* 0x00007610ff167816 */ /* 0x000fe20000000016 */
[----:B------:R-:W-:Y:S06]  /*6d60*/  BRA `(.L_x_970) ;  /* 0x0000000000247947 */ /* 0x000fec0003800000 */
.L_x_994:
[----:B------:R-:W2:Y:S02]  /*6d70*/  LDG.E.64 R2, desc[UR36][R2.64] ;  /* 0x0000002402027981 */ /* 0x000ea4000c1e1b00 */
[----:B--2---:R-:W0:Y:S02]  /*6d80*/  I2F.U64 R0, R2 ;  /* 0x0000000200007312 */ /* 0x004e240000301000 */
[----:B0-----:R-:W-:-:S04]  /*6d90*/  F2FP.F16.F32.PACK_AB R0, RZ, R0 ;  /* 0x00000000ff00723e */ /* 0x001fc800000000ff */
[----:B------:R-:W-:Y:S01]  /*6da0*/  PRMT R22, R0, 0x7610, R22 ;  /* 0x0000761000167816 */ /* 0x000fe20000000016 */
[----:B------:R-:W-:Y:S06]  /*6db0*/  BRA `(.L_x_970) ;  /* 0x0000000000107947 */ /* 0x000fec0003800000 */
.L_x_993:
[----:B------:R-:W2:Y:S02]  /*6dc0*/  LDG.E R2, desc[UR36][R2.64] ;  /* 0x0000002402027981 */ /* 0x000ea4000c1e1900 */
[----:B--2---:R-:W-:-:S04]  /*6dd0*/  I2FP.F32.U32 R0, R2 ;  /* 0x0000000200007245 */ /* 0x004fc80000201000 */
[----:B------:R-:W-:-:S04]  /*6de0*/  F2FP.F16.F32.PACK_AB R0, RZ, R0 ;  /* 0x00000000ff00723e */ /* 0x000fc800000000ff */
[----:B------:R-:W-:-:S07]  /*6df0*/  PRMT R22, R0, 0x7610, R22 ;  /* 0x0000761000167816 */ /* 0x000fce0000000016 */
.L_x_970:
        /* <DEDUP_REMOVED lines=19> */
.L_x_1001:
[----:B------:R-:W2:Y:S02]  /*6f30*/  LDG.E.U8 R2, desc[UR36][R2.64] ;  /* 0x0000002402027981 */ /* 0x000ea4000c1e1100 */
[----:B--2---:R-:W-:-:S04]  /*6f40*/  I2FP.F32.U32 R0, R2 ;  /* 0x0000000200007245 */ /* 0x004fc80000201000 */
[----:B------:R-:W-:Y:S01]  /*6f50*/  F2FP.F16.F32.PACK_AB R0, RZ, R0 ;  /* 0x00000000ff00723e */ /* 0x000fe200000000ff */
[----:B------:R-:W-:Y:S06]  /*6f60*/  BRA `(.L_x_1003) ;  /* 0x0000000c00887947 */ /* 0x000fec0003800000 */
.L_x_1000:
        /* <DEDUP_REMOVED lines=10> */
.L_x_1005:
[----:B------:R-:W2:Y:S02]  /*7010*/  LDG.E R2, desc[UR36][R2.64] ;  /* 0x0000002402027981 */ /* 0x000ea4000c1e1900 */
[----:B--2---:R-:W-:-:S04]  /*7020*/  I2FP.F32.S32 R0, R2 ;  /* 0x0000000200007245 */ /* 0x004fc80000201400 */
[----:B------:R-:W-:Y:S01]  /*7030*/  F2FP.F16.F32.PACK_AB R0, RZ, R0 ;  /* 0x00000000ff00723e */ /* 0x000fe200000000ff */
[----:B------:R-:W-:Y:S06]  /*7040*/  BRA `(.L_x_1003) ;  /* 0x0000000c00507947 */ /* 0x000fec0003800000 */
.L_x_1004:
[----:B------:R-:W2:Y:S02]  /*7050*/  LDG.E.U16 R2, desc[UR36][R2.64] ;  /* 0x0000002402027981 */ /* 0x000ea4000c1e1500 */
[----:B--2---:R-:W0:Y:S02]  /*7060*/  I2F.S16 R0, R2 ;  /* 0x0000000200007306 */ /* 0x004e240000101400 */
[----:B0-----:R-:W-:Y:S01]  /*7070*/  F2FP.F16.F32.PACK_AB R0, RZ, R0 ;  /* 0x00000000ff00723e */ /* 0x001fe200000000ff */
[----:B------:R-:W-:Y:S06]  /*7080*/  BRA `(.L_x_1003) ;  /* 0x0000000c00407947 */ /* 0x000fec0003800000 */
.L_x_999:
        /* <DEDUP_REMOVED lines=9> */
.L_x_1007:
[----:B------:R1:W5:Y:S01]  /*7120*/  LDG.E.U16 R0, desc[UR36][R2.64] ;  /* 0x0000002402007981 */ /* 0x000362000c1e1500 */
[----:B------:R-:W-:Y:S05]  /*7130*/  BRA `(.L_x_1003) ;  /* 0x0000000c00147947 */ /* 0x000fea0003800000 */
.L_x_1006:
        /* <DEDUP_REMOVED lines=9> */
.L_x_1009:
[----:B------:R0:W5:Y:S01]  /*71d0*/  LDG.E.U16 R0, desc[UR36][R2.64] ;  /* 0x0000002402007981 */ /* 0x000162000c1e1500 */
[----:B------:R-:W-:Y:S05]  /*71e0*/  BRA `(.L_x_1003) ;  /* 0x0000000800e87947 */ /* 0x000fea0003800000 */
.L_x_1008:
        /* <DEDUP_REMOVED lines=8> */
.L_x_998:
        /* <DEDUP_REMOVED lines=13> */
.L_x_1012:
        /* <DEDUP_REMOVED lines=8> */
.L_x_1011:
        /* <DEDUP_REMOVED lines=28> */
.L_x_1014:
        /* <DEDUP_REMOVED lines=15> */
.L_x_1013:
[----:B------:R-:W2:Y:S02]  /*7670*/  LDG.E.U16 R0, desc[UR36][R2.64] ;  /* 0x0000002402007981 */ /* 0x000ea4000c1e1500 */
[----:B--2---:R-:W-:-:S05]  /*7680*/  IMAD.U32 R0, R0, 0x10000, RZ ;  /* 0x0001000000007824 */ /* 0x004fca00078e00ff */
[----:B------:R-:W-:Y:S01]  /*7690*/  F2FP.F16.F32.PACK_AB R0, RZ, R0 ;  /* 0x00000000ff00723e */ /* 0x000fe200000000ff */
[----:B------:R-:W-:Y:S06]  /*76a0*/  BRA `(.L_x_1003) ;  /* 0x0000000400b87947 */ /* 0x000fec0003800000 */
.L_x_1010:
        /* <DEDUP_REMOVED lines=12> */
.L_x_1017:
        /* <DEDUP_REMOVED lines=21> */
.L_x_1021:
[----:B------:R-:W-:Y:S05]  /*78c0*/  BSYNC B1 ;  /* 0x0000000000017941 */ /* 0x000fea0003800000 */
.L_x_1020:
[----:B------:R-:W-:Y:S01]  /*78d0*/  LEA R3, R0, 0x3b800000, 0x17 ;  /* 0x3b80000000037811 */ /* 0x000fe200078eb8ff */
[----:B------:R-:W-:-:S05]  /*78e0*/  IMAD.SHL.U32 R0, R2, 0x100000, RZ ;  /* 0x0010000002007824 */ /* 0x000fca00078e00ff */
[----:B------:R-:W-:-:S07]  /*78f0*/  LOP3.LUT R0, R3, R0, R4, 0xfe, !PT ;  /* 0x0000000003007212 */ /* 0x000fce00078efe04 */
.L_x_1019:
[----:B------:R-:W-:Y:S05]  /*7900*/  BSYNC B0 ;  /* 0x0000000000007941 */ /* 0x000fea0003800000 */
.L_x_1018:
[----:B------:R-:W-:Y:S01]  /*7910*/  F2FP.F16.F32.PACK_AB R0, RZ, R0 ;  /* 0x00000000ff00723e */ /* 0x000fe200000000ff */
[----:B------:R-:W-:Y:S06]  /*7920*/  BRA `(.L_x_1003) ;  /* 0x0000000400187947 */ /* 0x000fec0003800000 */
.L_x_1016:
        /* <DEDUP_REMOVED lines=21> */
.L_x_1025:
[----:B------:R-:W-:Y:S05]  /*7a80*/  BSYNC B1 ;  /* 0x0000000000017941 */ /* 0x000fea0003800000 */
.L_x_1024:
[----:B------:R-:W-:Y:S01]  /*7a90*/  LEA R3, R0, 0x37800000, 0x17 ;  /* 0x3780000000037811 */ /* 0x000fe200078eb8ff */
[----:B------:R-:W-:-:S05]  /*7aa0*/  IMAD.SHL.U32 R0, R2, 0x200000, RZ ;  /* 0x0020000002007824 */ /* 0x000fca00078e00ff */
[----:B------:R-:W-:-:S07]  /*7ab0*/  LOP3.LUT R0, R3, R0, R4, 0xfe, !PT ;  /* 0x0000000003007212 */ /* 0x000fce00078efe04 */
.L_x_1023:
[----:B------:R-:W-:Y:S05]  /*7ac0*/  BSYNC B0 ;  /* 0x0000000000007941 */ /* 0x000fea0003800000 */
.L_x_1022:
[----:B------:R-:W-:Y:S01]  /*7ad0*/  F2FP.F16.F32.PACK_AB R0, RZ, R0 ;  /* 0x00000000ff00723e */ /* 0x000fe200000000ff */
[----:B------:R-:W-:Y:S06]  /*7ae0*/  BRA `(.L_x_1003) ;  /* 0x0000000000a87947 */ /* 0x000fec0003800000 */
.L_x_1015:
        /* <DEDUP_REMOVED lines=14> */
.L_x_1029:
[----:B------:R-:W-:Y:S05]  /*7bd0*/  BSYNC B0 ;  /* 0x0000000000007941 */ /* 0x000fea0003800000 */
.L_x_1028:
[----:B------:R-:W-:Y:S01]  /*7be0*/  F2FP.F16.F32.PACK_AB R0, RZ, R0 ;  /* 0x00000000ff00723e */ /* 0x000fe200000000ff */
[----:B------:R-:W-:Y:S06]  /*7bf0*/  BRA `(.L_x_1003) ;  /* 0x0000000000647947 */ /* 0x000fec0003800000 */
.L_x_1002:
        /* <DEDUP_REMOVED lines=16> */
.L_x_1030:
[----:B------:R-:W-:Y:S01]  /*7d00*/  PRMT R0, RZ, 0x7610, R0 ;  /* 0x00007610ff007816 */ /* 0x000fe20000000000 */
[----:B------:R-:W-:Y:S06]  /*7d10*/  BRA `(.L_x_1003) ;  /* 0x00000000001c7947 */ /* 0x000fec0003800000 */
.L_x_1027:
[----:B------:R-:W2:Y:S02]  /*7d20*/  LDG.E.64 R2, desc[UR36][R2.64] ;  /* 0x0000002402027981 */ /* 0x000ea4000c1e1b00 */
[----:B--2---:R-:W0:Y:S02]  /*7d30*/  I2F.U64 R0, R2 ;  /* 0x0000000200007312 */ /* 0x004e240000301000 */
[----:B0-----:R-:W-:Y:S01]  /*7d40*/  F2FP.F16.F32.PACK_AB R0, RZ, R0 ;  /* 0x00000000ff00723e */ /* 0x001fe200000000ff */
[----:B------:R-:W-:Y:S06]  /*7d50*/  BRA `(.L_x_1003) ;  /* 0x00000000000c7947 */ /* 0x000fec0003800000 */
.L_x_1026:
[----:B------:R-:W2:Y:S02]  /*7d60*/  LDG.E R2, desc[UR36][R2.64] ;  /* 0x0000002402027981 */ /* 0x000ea4000c1e1900 */
[----:B--2---:R-:W-:-:S04]  /*7d70*/  I2FP.F32.U32 R0, R2 ;  /* 0x0000000200007245 */ /* 0x004fc80000201000 */
[----:B------:R-:W-:-:S07]  /*7d80*/  F2FP.F16.F32.PACK_AB R0, RZ, R0 ;  /* 0x00000000ff00723e */ /* 0x000fce00000000ff */
.L_x_1003:
        /* <DEDUP_REMOVED lines=22> */
.L_x_1034:
[----:B------:R-:W-:-:S06]  /*7ef0*/  HADD2.F32 R3, -RZ, R0.H0_H0 ;  /* 0x20000000ff037230 */ /* 0x000fcc0000004100 */
[----:B------:R-:W0:Y:S02]  /*7f00*/  F2I.S64.TRUNC R2, R3 ;  /* 0x0000000300027311 */ /* 0x000e24000020d900 */
[----:B0-----:R0:W-:Y:S01]  /*7f10*/  STG.E.U8 desc[UR36][R16.64], R2 ;  /* 0x0000000210007986 */ /* 0x0011e2000c101124 */
[----:B------:R-:W-:Y:S05]  /*7f20*/  BRA `(.L_x_1036) ;  /* 0x0000000c00847947 */ /* 0x000fea0003800000 */
.L_x_1033:
        /* <DEDUP_REMOVED lines=10> */
.L_x_1038:
[----:B------:R-:W-:-:S04]  /*7fd0*/  HADD2.F32 R0, -RZ, R0.H0_H0 ;  /* 0x20000000ff007230 */ /* 0x000fc80000004100 */
[----:B------:R-:W0:Y:S02]  /*7fe0*/  F2I.FTZ.TRUNC.NTZ R3, R0 ;  /* 0x0000000000037305 */ /* 0x000e24000021f100 */
[----:B0-----:R3:W-:Y:S01]  /*7ff0*/  STG.E desc[UR36][R16.64], R3 ;  /* 0x0000000310007986 */ /* 0x0017e2000c101924 */
[----:B------:R-:W-:Y:S05]  /*8000*/  BRA `(.L_x_1036) ;  /* 0x0000000c004c7947 */ /* 0x000fea0003800000 */
.L_x_1037:
[----:B------:R-:W-:-:S04]  /*8010*/  HADD2.F32 R0, -RZ, R0.H0_H0 ;  /* 0x20000000ff007230 */ /* 0x000fc80000004100 */
[----:B------:R-:W0:Y:S02]  /*8020*/  F2I.FTZ.TRUNC.NTZ R3, R0 ;  /* 0x0000000000037305 */ /* 0x000e24000021f100 */
[----:B0-----:R2:W-:Y:S01]  /*8030*/  STG.E.U16 desc[UR36][R16.64], R3 ;  /* 0x0000000310007986 */ /* 0x0015e2000c101524 */
[----:B------:R-:W-:Y:S05]  /*8040*/  BRA `(.L_x_1036) ;  /* 0x0000000c003c7947 */ /* 0x000fea0003800000 */
.L_x_1032:
        /* <DEDUP_REMOVED lines=9> */
.L_x_1040:
[----:B------:R0:W-:Y:S01]  /*80e0*/  STG.E.U16 desc[UR36][R16.64], R0 ;  /* 0x0000000010007986 */ /* 0x0001e2000c101524 */
[----:B------:R-:W-:Y:S05]  /*80f0*/  BRA `(.L_x_1036) ;  /* 0x0000000c00107947 */ /* 0x000fea0003800000 */
.L_x_1039:
        /* <DEDUP_REMOVED lines=10> */
.L_x_1042:
[----:B------:R-:W-:-:S05]  /*81a0*/  HADD2.F32 R0, -RZ, R0.H0_H0 ;  /* 0x20000000ff007230 */ /* 0x000fca0000004100 */
[----:B------:R-:W-:-:S04]  /*81b0*/  F2FP.F16.F32.PACK_AB R0, RZ, R0 ;  /* 0x00000000ff00723e */ /* 0x000fc800000000ff */
[----:B------:R-:W-:-:S05]  /*81c0*/  PRMT R0, R0, 0x5410, RZ ;  /* 0x0000541000007816 */ /* 0x000fca00000000ff */
[----:B------:R0:W-:Y:S01]  /*81d0*/  STG.E desc[UR36][R16.64], R0 ;  /* 0x0000000010007986 */ /* 0x0001e2000c101924 */
[----:B------:R-:W-:Y:S05]  /*81e0*/  BRA `(.L_x_1036) ;  /* 0x0000000800d47947 */ /* 0x000fea0003800000 */
.L_x_1041:
[----:B------:R-:W-:-:S05]  /*81f0*/  HADD2.F32 R2, -RZ, R0.H0_H0 ;  /* 0x20000000ff027230 */ /* 0x000fca0000004100 */
[----:B------:R-:W-:-:S06]  /*8200*/  FMUL.FTZ R2, R2, 1 ;  /* 0x3f80000002027820 */ /* 0x000fcc0000410000 */
[----:B------:R-:W0:Y:S02]  /*8210*/  F2F.F64.F32 R2, R2 ;  /* 0x0000000200027310 */ /* 0x000e240000201800 */
[----:B0-----:R0:W-:Y:S01]  /*8220*/  STG.E.64 desc[UR36][R16.64], R2 ;  /* 0x0000000210007986 */ /* 0x0011e2000c101b24 */
[----:B------:R-:W-:Y:S05]  /*8230*/  BRA `(.L_x_1036) ;  /* 0x0000000800c07947 */ /* 0x000fea0003800000 */
.L_x_1031:
        /* <DEDUP_REMOVED lines=13> */
.L_x_1045:
[----:B------:R-:W-:Y:S01]  /*8310*/  HADD2.F32 R0, -RZ, R0.H0_H0 ;  /* 0x20000000ff007230 */ /* 0x000fe20000004100 */
[----:B------:R-:W-:-:S04]  /*8320*/  CS2R R6, SRZ ;  /* 0x0000000000067805 */ /* 0x000fc8000001ff00 */
[----:B------:R-:W-:-:S04]  /*8330*/  FMUL.FTZ R0, R0, 1 ;  /* 0x3f80000000007820 */ /* 0x000fc80000410000 */
[----:B------:R-:W0:Y:S02]  /*8340*/  F2F.F64.F32 R4, R0 ;  /* 0x0000000000047310 */ /* 0x000e240000201800 */
[----:B0-----:R0:W-:Y:S01]  /*8350*/  STG.E.128 desc[UR36][R16.64], R4 ;  /* 0x0000000410007986 */ /* 0x0011e2000c101d24 */
[----:B------:R-:W-:Y:S05]  /*8360*/  BRA `(.L_x_1036) ;  /* 0x0000000800747947 */ /* 0x000fea0003800000 */
.L_x_1044:
        /* <DEDUP_REMOVED lines=21> */
.L_x_1049:
[----:B------:R-:W-:Y:S05]  /*84c0*/  BSYNC B0 ;  /* 0x0000000000007941 */ /* 0x000fea0003800000 */
.L_x_1048:
[----:B------:R-:W-:-:S05]  /*84d0*/  LOP3.LUT R3, R0, R3, RZ, 0xfc, !PT ;  /* 0x0000000300037212 */ /* 0x000fca00078efcff */
[----:B------:R0:W-:Y:S01]  /*84e0*/  STG.E.U8 desc[UR36][R16.64], R3 ;  /* 0x0000000310007986 */ /* 0x0001e2000c101124 */
[----:B------:R-:W-:Y:S05]  /*84f0*/  BRA `(.L_x_1036) ;  /* 0x0000000800107947 */ /* 0x000fea0003800000 */
.L_x_1047:
        /* <DEDUP_REMOVED lines=13> */
.L_x_1051:
[----:B------:R-:W-:Y:S01]  /*85d0*/  IMAD.MOV.U32 R0, RZ, RZ, 0x7f ;  /* 0x0000007fff007424 */ /* 0x000fe200078e00ff */
[----:B------:R-:W-:-:S04]  /*85e0*/  ISETP.GT.U32.AND P0, PT, R2, 0x7f800000, PT ;  /* 0x7f8000000200780c */ /* 0x000fc80003f04070 */
[----:B------:R-:W-:-:S09]  /*85f0*/  SEL R0, R0, 0x7c, P0 ;  /* 0x0000007c00007807 */ /* 0x000fd20000000000 */
.L_x_1052:
[----:B------:R-:W-:Y:S05]  /*8600*/  BSYNC B0 ;  /* 0x0000000000007941 */ /* 0x000fea0003800000 */
.L_x_1050:
[----:B------:R-:W-:-:S04]  /*8610*/  LOP3.LUT R2, R3, 0x80000000, RZ, 0xc0, !PT ;  /* 0x8000000003027812 */ /* 0x000fc800078ec0ff */
[----:B------:R-:W-:-:S04]  /*8620*/  SHF.R.U32.HI R3, RZ, 0x18, R2 ;  /* 0x00000018ff037819 */ /* 0x000fc80000011602 */
[----:B------:R-:W-:-:S05]  /*8630*/  LOP3.LUT R3, R0, R3, RZ, 0xfc, !PT ;  /* 0x0000000300037212 */ /* 0x000fca00078efcff */
[----:B------:R0:W-:Y:S01]  /*8640*/  STG.E.U8 desc[UR36][R16.64], R3 ;  /* 0x0000000310007986 */ /* 0x0001e2000c101124 */
[----:B------:R-:W-:Y:S05]  /*8650*/  BRA `(.L_x_1036) ;  /* 0x0000000400b87947 */ /* 0x000fea0003800000 */
.L_x_1046:
[----:B------:R-:W-:-:S05]  /*8660*/  HADD2.F32 R0, -RZ, R0.H0_H0 ;  /* 0x20000000ff007230 */ /* 0x000fca0000004100 */
[----:B------:R-:W-:-:S05]  /*8670*/  F2FP.BF16.F32.PACK_AB R0, RZ, R0 ;  /* 0x00000000ff00723e */ /* 0x000fca00000010ff */
[----:B------:R0:W-:Y:S01]  /*8680*/  STG.E.U16 desc[UR36][R16.64], R0 ;  /* 0x0000000010007986 */ /* 0x0001e2000c101524 */
[----:B------:R-:W-:Y:S05]  /*8690*/  BRA `(.L_x_1036) ;  /* 0x0000000400a87947 */ /* 0x000fea0003800000 */
.L_x_1043:
        /* <DEDUP_REMOVED lines=12> */
.L_x_1055:
        /* <DEDUP_REMOVED lines=17> */
.L_x_1058:
[----:B------:R-:W-:-:S04]  /*8870*/  LOP3.LUT R2, R3, 0x80000000, RZ, 0xc0, !PT ;  /* 0x8000000003027812 */ /* 0x000fc800078ec0ff */
[----:B------:R-:W-:-:S04]  /*8880*/  SHF.R.U32.HI R3, RZ, 0x18, R2 ;  /* 0x00000018ff037819 */ /* 0x000fc80000011602 */
[----:B------:R-:W-:-:S04]  /*8890*/  LOP3.LUT R0, R0, R3, RZ, 0xfc, !PT ;  /* 0x0000000300007212 */ /* 0x000fc800078efcff */
[----:B------:R-:W-:-:S07]  /*88a0*/  PRMT R8, R0, 0x7610, R8 ;  /* 0x0000761000087816 */ /* 0x000fce0000000008 */
.L_x_1057:
[----:B------:R-:W-:Y:S05]  /*88b0*/  BSYNC B0 ;  /* 0x0000000000007941 */ /* 0x000fea0003800000 */
.L_x_1056:
[----:B------:R0:W-:Y:S01]  /*88c0*/  STG.E.U8 desc[UR36][R16.64], R8 ;  /* 0x0000000810007986 */ /* 0x0001e2000c101124 */
[----:B------:R-:W-:Y:S05]  /*88d0*/  BRA `(.L_x_1036) ;  /* 0x0000000400187947 */ /* 0x000fea0003800000 */
.L_x_1054:
        /* <DEDUP_REMOVED lines=17> */
.L_x_1061:
[----:B------:R-:W-:-:S04]  /*89f0*/  LOP3.LUT R2, R3, 0x80000000, RZ, 0xc0, !PT ;  /* 0x8000000003027812 */ /* 0x000fc800078ec0ff */
[----:B------:R-:W-:-:S04]  /*8a00*/  SHF.R.U32.HI R3, RZ, 0x18, R2 ;  /* 0x00000018ff037819 */ /* 0x000fc80000011602 */
[----:B------:R-:W-:-:S04]  /*8a10*/  LOP3.LUT R0, R0, R3, RZ, 0xfc, !PT ;  /* 0x0000000300007212 */ /* 0x000fc800078efcff */
[----:B------:R-:W-:-:S07]  /*8a20*/  PRMT R8, R0, 0x7610, R8 ;  /* 0x0000761000087816 */ /* 0x000fce0000000008 */
.L_x_1060:
[----:B------:R-:W-:Y:S05]  /*8a30*/  BSYNC B0 ;  /* 0x0000000000007941 */ /* 0x000fea0003800000 */
.L_x_1059:
[----:B------:R0:W-:Y:S01]  /*8a40*/  STG.E.U8 desc[UR36][R16.64], R8 ;  /* 0x0000000810007986 */ /* 0x0001e2000c101124 */
[----:B------:R-:W-:Y:S05]  /*8a50*/  BRA `(.L_x_1036) ;  /* 0x0000000000b87947 */ /* 0x000fea0003800000 */
.L_x_1053:
        /* <DEDUP_REMOVED lines=22> */
.L_x_1035:
        /* <DEDUP_REMOVED lines=16> */
.L_x_1064:
[----:B------:R-:W-:Y:S05]  /*8cc0*/  BRA `(.L_x_1036) ;  /* 0x00000000001c7947 */ /* 0x000fea0003800000 */
.L_x_1063:
[----:B------:R-:W-:-:S06]  /*8cd0*/  HADD2.F32 R2, -RZ, R0.H0_H0 ;  /* 0x20000000ff027230 */ /* 0x000fcc0000004100 */
[----:B------:R-:W0:Y:S02]  /*8ce0*/  F2I.U64.TRUNC R2, R2 ;  /* 0x0000000200027311 */ /* 0x000e24000020d800 */
[----:B0-----:R0:W-:Y:S01]  /*8cf0*/  STG.E.64 desc[UR36][R16.64], R2 ;  /* 0x0000000210007986 */ /* 0x0011e2000c101b24 */
[----:B------:R-:W-:Y:S05]  /*8d00*/  BRA `(.L_x_1036) ;  /* 0x00000000000c7947 */ /* 0x000fea0003800000 */
.L_x_1062:
[----:B------:R-:W-:-:S04]  /*8d10*/  HADD2.F32 R0, -RZ, R0.H0_H0 ;  /* 0x20000000ff007230 */ /* 0x000fc80000004100 */
[----:B------:R-:W0:Y:S02]  /*8d20*/  F2I.FTZ.U32.TRUNC.NTZ R3, R0 ;  /* 0x0000000000037305 */ /* 0x000e24000021f000 */
[----:B0-----:R0:W-:Y:S02]  /*8d30*/  STG.E desc[UR36][R16.64], R3 ;  /* 0x0000000310007986 */ /* 0x0011e4000c101924 */
.L_x_1036:
[----:B------:R-:W-:-:S07]  /*8d40*/  VIADD R19, R19, 0x80 ;  /* 0x0000008013137836 */ /* 0x000fce0000000000 */
.L_x_963:
[----:B------:R-:W-:Y:S05]  /*8d50*/  BSYNC B6 ;  /* 0x0000000000067941 */ /* 0x000fea0003800000 */
.L_x_962:
        /* <DEDUP_REMOVED lines=358> */
.L_x_1067:
        /* <DEDUP_REMOVED lines=23> */
.L_x_1071:
[----:B------:R-:W2:Y:S02]  /*a530*/  LDG.E.U8 R2, desc[UR36][R2.64] ;  /* 0x0000002402027981 */ /* 0x000ea4000c1e1100 */
[----:B--2---:R-:W-:-:S04]  /*a540*/  I2FP.F32.U32 R0, R2 ;  /* 0x0000000200007245 */ /* 0x004fc80000201000 */
[----:B------:R-:W-:-:S04]  /*a550*/  F2FP.F16.F32.PACK_AB R0, RZ, R0 ;  /* 0x00000000ff00723e */ /* 0x000fc800000000ff */
[----:B------:R-:W-:Y:S01]  /*a560*/  PRMT R22, R0, 0x7610, R22 ;  /* 0x0000761000167816 */ /* 0x000fe20000000016 */
[----:B------:R-:W-:Y:S06]  /*a570*/  BRA `(.L_x_1073) ;  /* 0x0000000c00bc7947 */ /* 0x000fec0003800000 */
.L_x_1070:
        /* <DEDUP_REMOVED lines=11> */
.L_x_1075:
[----:B------:R-:W2:Y:S02]  /*a630*/  LDG.E R2, desc[UR36][R2.64] ;  /* 0x0000002402027981 */ /* 0x000ea4000c1e1900 */
[----:B--2---:R-:W-:-:S04]  /*a640*/  I2FP.F32.S32 R0, R2 ;  /* 0x0000000200007245 */ /* 0x004fc80000201400 */
[----:B------:R-:W-:-:S04]  /*a650*/  F2FP.F16.F32.PACK_AB R0, RZ, R0 ;  /* 0x00000000ff00723e */ /* 0x000fc800000000ff */
[----:B------:R-:W-:Y:S01]  /*a660*/  PRMT R22, R0, 0x7610, R22 ;  /* 0x0000761000167816 */ /* 0x000fe20000000016 */
[----:B------:R-:W-:Y:S06]  /*a670*/  BRA `(.L_x_1073) ;  /* 0x0000000c007c7947 */ /* 0x000fec0003800000 */
.L_x_1074:
[----:B------:R-:W2:Y:S02]  /*a680*/  LDG.E.U16 R2, desc[UR36][R2.64] ;  /* 0x0000002402027981 */ /* 0x000ea4000c1e1500 */
[----:B--2---:R-:W0:Y:S02]  /*a690*/  I2F.S16 R0, R2 ;  /* 0x0000000200007306 */ /* 0x004e240000101400 */
[----:B0-----:R-:W-:-:S04]  /*a6a0*/  F2FP.F16.F32.PACK_AB R0, RZ, R0 ;  /* 0x00000000ff00723e */ /* 0x001fc800000000ff */
[----:B------:R-:W-:Y:S01]  /*a6b0*/  PRMT R22, R0, 0x7610, R22 ;  /* 0x0000761000167816 */ /* 0x000fe20000000016 */
[----:B------:R-:W-:Y:S06]  /*a6c0*/  BRA `(.L_x_1073) ;  /* 0x0000000c00687947 */ /* 0x000fec0003800000 */
.L_x_1069:
        /* <DEDUP_REMOVED lines=9> */
.L_x_1077:
[----:B------:R0:W5:Y:S01]  /*a760*/  LDG.E.U16 R22, desc[UR36][R2.64] ;  /* 0x0000002402167981 */ /* 0x000162000c1e1500 */
[----:B------:R-:W-:Y:S05]  /*a770*/  BRA `(.L_x_1073) ;  /* 0x0000000c003c7947 */ /* 0x000fea0003800000 */
.L_x_1076:
        /* <DEDUP_REMOVED lines=9> */
.L_x_1079:
[----:B------:R1:W5:Y:S01]  /*a810*/  LDG.E.U16 R22, desc[UR36][R2.64] ;  /* 0x0000002402167981 */ /* 0x000362000c1e1500 */
[----:B------:R-:W-:Y:S05]  /*a820*/  BRA `(.L_x_1073) ;  /* 0x0000000c00107947 */ /* 0x000fea0003800000 */
.L_x_1078:
        /* <DEDUP_REMOVED lines=9> */
.L_x_1068:
        /* <DEDUP_REMOVED lines=14> */
.L_x_1082:
        /* <DEDUP_REMOVED lines=9> */
.L_x_1081:
        /* <DEDUP_REMOVED lines=28> */
.L_x_1084:
        /* <DEDUP_REMOVED lines=15> */
.L_x_1083:
[----:B------:R-:W2:Y:S02]  /*ace0*/  LDG.E.U16 R0, desc[UR36][R2.64] ;  /* 0x0000002402007981 */ /* 0x000ea4000c1e1500 */
[----:B--2---:R-:W-:-:S05]  /*acf0*/  IMAD.U32 R0, R0, 0x10000, RZ ;  /* 0x0001000000007824 */ /* 0x004fca00078e00ff */
[----:B------:R-:W-:-:S04]  /*ad00*/  F2FP.F16.F32.PACK_AB R0, RZ, R0 ;  /* 0x00000000ff00723e */ /* 0x000fc800000000ff */
[----:B------:R-:W-:Y:S01]  /*ad10*/  PRMT R22, R0, 0x7610, R22 ;  /* 0x0000761000167816 */ /* 0x000fe20000000016 */
[----:B------:R-:W-:Y:S06]  /*ad20*/  BRA `(.L_x_1073) ;  /* 0x0000000400d07947 */ /* 0x000fec0003800000 */
.L_x_1080:
        /* <DEDUP_REMOVED lines=13> */
.L_x_1087:
        /* <DEDUP_REMOVED lines=21> */
.L_x_1091:
[----:B------:R-:W-:Y:S05]  /*af50*/  BSYNC B1 ;  /* 0x0000000000017941 */ /* 0x000fea0003800000 */
.L_x_1090:
[----:B------:R-:W-:Y:S01]  /*af60*/  LEA R3, R0, 0x3b800000, 0x17 ;  /* 0x3b80000000037811 */ /* 0x000fe200078eb8ff */
[----:B------:R-:W-:-:S05]  /*af70*/  IMAD.SHL.U32 R0, R2, 0x100000, RZ ;  /* 0x0010000002007824 */ /* 0x000fca00078e00ff */
[----:B------:R-:W-:-:S07]  /*af80*/  LOP3.LUT R0, R3, R0, R4, 0xfe, !PT ;  /* 0x0000000003007212 */ /* 0x000fce00078efe04 */
.L_x_1089:
[----:B------:R-:W-:Y:S05]  /*af90*/  BSYNC B0 ;  /* 0x0000000000007941 */ /* 0x000fea0003800000 */
.L_x_1088:
[----:B------:R-:W-:-:S04]  /*afa0*/  F2FP.F16.F32.PACK_AB R0, RZ, R0 ;  /* 0x00000000ff00723e */ /* 0x000fc800000000ff */
[----:B------:R-:W-:Y:S01]  /*afb0*/  PRMT R22, R0, 0x7610, R22 ;  /* 0x0000761000167816 */ /* 0x000fe20000000016 */
[----:B------:R-:W-:Y:S06]  /*afc0*/  BRA `(.L_x_1073) ;  /* 0x0000000400287947 */ /* 0x000fec0003800000 */
.L_x_1086:
        /* <DEDUP_REMOVED lines=21> */
.L_x_1095:
[----:B------:R-:W-:Y:S05]  /*b120*/  BSYNC B1 ;  /* 0x0000000000017941 */ /* 0x000fea0003800000 */
.L_x_1094:
[----:B------:R-:W-:Y:S01]  /*b130*/  LEA R3, R0, 0x37800000, 0x17 ;  /* 0x3780000000037811 */ /* 0x000fe200078eb8ff */
[----:B------:R-:W-:-:S05]  /*b140*/  IMAD.SHL.U32 R0, R2, 0x200000, RZ ;  /* 0x0020000002007824 */ /* 0x000fca00078e00ff */
[----:B------:R-:W-:-:S07]  /*b150*/  LOP3.LUT R0, R3, R0, R4, 0xfe, !PT ;  /* 0x0000000003007212 */ /* 0x000fce00078efe04 */
.L_x_1093:
[----:B------:R-:W-:Y:S05]  /*b160*/  BSYNC B0 ;  /* 0x0000000000007941 */ /* 0x000fea0003800000 */
.L_x_1092:
[----:B------:R-:W-:-:S04]  /*b170*/  F2FP.F16.F32.PACK_AB R0, RZ, R0 ;  /* 0x00000000ff00723e */ /* 0x000fc800000000ff */
[----:B------:R-:W-:Y:S01]  /*b180*/  PRMT R22, R0, 0x7610, R22 ;  /* 0x0000761000167816 */ /* 0x000fe20000000016 */
[----:B------:R-:W-:Y:S06]  /*b190*/  BRA `(.L_x_1073) ;  /* 0x0000000000b47947 */ /* 0x000fec0003800000 */
.L_x_1085:
        /* <DEDUP_REMOVED lines=14> */
.L_x_1099:
[----:B------:R-:W-:Y:S05]  /*b280*/  BSYNC B0 ;  /* 0x0000000000007941 */ /* 0x000fea0003800000 */
.L_x_1098:
[----:B------:R-:W-:-:S04]  /*b290*/  F2FP.F16.F32.PACK_AB R0, RZ, R0 ;  /* 0x00000000ff00723e */ /* 0x000fc800000000ff */
[----:B------:R-:W-:Y:S01]  /*b2a0*/  PRMT R22, R0, 0x7610, R22 ;  /* 0x0000761000167816 */ /* 0x000fe20000000016 */
[----:B------:R-:W-:Y:S06]  /*b2b0*/  BRA `(.L_x_1073) ;  /* 0x00000000006c7947 */ /* 0x000fec0003800000 */
.L_x_1072:
        /* <DEDUP_REMOVED lines=16> */
.L_x_1100:
[----:B------:R-:W-:Y:S01]  /*b3c0*/  PRMT R22, RZ, 0x7610, R22 ;  /* 0x00007610ff167816 */ /* 0x000fe20000000016 */
[----:B------:R-:W-:Y:S06]  /*b3d0*/  BRA `(.L_x_1073) ;  /* 0x0000000000247947 */ /* 0x000fec0003800000 */
.L_x_1097:
[----:B------:R-:W2:Y:S02]  /*b3e0*/  LDG.E.64 R2, desc[UR36][R2.64] ;  /* 0x0000002402027981 */ /* 0x000ea4000c1e1b00 */
[----:B--2---:R-:W0:Y:S02]  /*b3f0*/  I2F.U64 R0, R2 ;  /* 0x0000000200007312 */ /* 0x004e240000301000 */
[----:B0-----:R-:W-:-:S04]  /*b400*/  F2FP.F16.F32.PACK_AB R0, RZ, R0 ;  /* 0x00000000ff00723e */ /* 0x001fc800000000ff */
[----:B------:R-:W-:Y:S01]  /*b410*/  PRMT R22, R0, 0x7610, R22 ;  /* 0x0000761000167816 */ /* 0x000fe20000000016 */
[----:B------:R-:W-:Y:S06]  /*b420*/  BRA `(.L_x_1073) ;  /* 0x0000000000107947 */ /* 0x000fec0003800000 */
.L_x_1096:
[----:B------:R-:W2:Y:S02]  /*b430*/  LDG.E R2, desc[UR36][R2.64] ;  /* 0x0000002402027981 */ /* 0x000ea4000c1e1900 */
[----:B--2---:R-:W-:-:S04]  /*b440*/  I2FP.F32.U32 R0, R2 ;  /* 0x0000000200007245 */ /* 0x004fc80000201000 */
[----:B------:R-:W-:-:S04]  /*b450*/  F2FP.F16.F32.PACK_AB R0, RZ, R0 ;  /* 0x00000000ff00723e */ /* 0x000fc800000000ff */
[----:B------:R-:W-:-:S07]  /*b460*/  PRMT R22, R0, 0x7610, R22 ;  /* 0x0000761000167816 */ /* 0x000fce0000000016 */
.L_x_1073:
        /* <DEDUP_REMOVED lines=19> */
.L_x_1104:
[----:B------:R-:W2:Y:S02]  /*b5a0*/  LDG.E.U8 R2, desc[UR36][R2.64] ;  /* 0x0000002402027981 */ /* 0x000ea4000c1e1100 */
[----:B--2---:R-:W-:-:S04]  /*b5b0*/  I2FP.F32.U32 R0, R2 ;  /* 0x0000000200007245 */ /* 0x004fc80000201000 */
[----:B------:R-:W-:Y:S01]  /*b5c0*/  F2FP.F16.F32.PACK_AB R0, RZ, R0 ;  /* 0x00000000ff00723e */ /* 0x000fe200000000ff */
[----:B------:R-:W-:Y:S06]  /*b5d0*/  BRA `(.L_x_1106) ;  /* 0x0000000c00887947 */ /* 0x000fec0003800000 */
.L_x_1103:
        /* <DEDUP_REMOVED lines=10> */
.L_x_1108:
[----:B------:R-:W2:Y:S02]  /*b680*/  LDG.E R2, desc[UR36][R2.64] ;  /* 0x0000002402027981 */ /* 0x000ea4000c1e1900 */
[----:B--2---:R-:W-:-:S04]  /*b690*/  I2FP.F32.S32 R0, R2 ;  /* 0x0000000200007245 */ /* 0x004fc80000201400 */
[----:B------:R-:W-:Y:S01]  /*b6a0*/  F2FP.F16.F32.PACK_AB R0, RZ, R0 ;  /* 0x00000000ff00723e */ /* 0x000fe200000000ff */
[----:B------:R-:W-:Y:S06]  /*b6b0*/  BRA `(.L_x_1106) ;  /* 0x0000000c00507947 */ /* 0x000fec0003800000 */
.L_x_1107:
[----:B------:R-:W2:Y:S02]  /*b6c0*/  LDG.E.U16 R2, desc[UR36][R2.64] ;  /* 0x0000002402027981 */ /* 0x000ea4000c1e1500 */
[----:B--2---:R-:W0:Y:S02]  /*b6d0*/  I2F.S16 R0, R2 ;  /* 0x0000000200007306 */ /* 0x004e240000101400 */
[----:B0-----:R-:W-:Y:S01]  /*b6e0*/  F2FP.F16.F32.PACK_AB R0, RZ, R0 ;  /* 0x00000000ff00723e */ /* 0x001fe200000000ff */
[----:B------:R-:W-:Y:S06]  /*b6f0*/  BRA `(.L_x_1106) ;  /* 0x0000000c00407947 */ /* 0x000fec0003800000 */
.L_x_1102:
        /* <DEDUP_REMOVED lines=9> */
.L_x_1110:
[----:B------:R0:W5:Y:S01]  /*b790*/  LDG.E.U16 R0, desc[UR36][R2.64] ;  /* 0x0000002402007981 */ /* 0x000162000c1e1500 */
[----:B------:R-:W-:Y:S05]  /*b7a0*/  BRA `(.L_x_1106) ;  /* 0x0000000c00147947 */ /* 0x000fea0003800000 */
.L_x_1109:
        /* <DEDUP_REMOVED lines=9> */
.L_x_1112:
[----:B------:R1:W5:Y:S01]  /*b840*/  LDG.E.U16 R0, desc[UR36][R2.64] ;  /* 0x0000002402007981 */ /* 0x000362000c1e1500 */
[----:B------:R-:W-:Y:S05]  /*b850*/  BRA `(.L_x_1106) ;  /* 0x0000000800e87947 */ /* 0x000fea0003800000 */
.L_x_1111:
        /* <DEDUP_REMOVED lines=8> */
.L_x_1101:
        /* <DEDUP_REMOVED lines=13> */
.L_x_1115:
        /* <DEDUP_REMOVED lines=8> */
.L_x_1114:
        /* <DEDUP_REMOVED lines=28> */
.L_x_1117:
        /* <DEDUP_REMOVED lines=15> */
.L_x_1116:
[----:B------:R-:W2:Y:S02]  /*bce0*/  LDG.E.U16 R0, desc[UR36][R2.64] ;  /* 0x0000002402007981 */ /* 0x000ea4000c1e1500 */
[----:B--2---:R-:W-:-:S05]  /*bcf0*/  IMAD.U32 R0, R0, 0x10000, RZ ;  /* 0x0001000000007824 */ /* 0x004fca00078e00ff */
[----:B------:R-:W-:Y:S01]  /*bd00*/  F2FP.F16.F32.PACK_AB R0, RZ, R0 ;  /* 0x00000000ff00723e */ /* 0x000fe200000000ff */
[----:B------:R-:W-:Y:S06]  /*bd10*/  BRA `(.L_x_1106) ;  /* 0x0000000400b87947 */ /* 0x000fec0003800000 */
.L_x_1113:
        /* <DEDUP_REMOVED lines=12> */
.L_x_1120:
        /* <DEDUP_REMOVED lines=21> */
.L_x_1124:
[----:B------:R-:W-:Y:S05]  /*bf30*/  BSYNC B1 ;  /* 0x0000000000017941 */ /* 0x000fea0003800000 */
.L_x_1123:
[----:B------:R-:W-:Y:S01]  /*bf40*/  LEA R3, R0, 0x3b800000, 0x17 ;  /* 0x3b80000000037811 */ /* 0x000fe200078eb8ff */
[----:B------:R-:W-:-:S05]  /*bf50*/  IMAD.SHL.U32 R0, R2, 0x100000, RZ ;  /* 0x0010000002007824 */ /* 0x000fca00078e00ff */
[----:B------:R-:W-:-:S07]  /*bf60*/  LOP3.LUT R0, R3, R0, R4, 0xfe, !PT ;  /* 0x0000000003007212 */ /* 0x000fce00078efe04 */
.L_x_1122:
[----:B------:R-:W-:Y:S05]  /*bf70*/  BSYNC B0 ;  /* 0x0000000000007941 */ /* 0x000fea0003800000 */
.L_x_1121:
[----:B------:R-:W-:Y:S01]  /*bf80*/  F2FP.F16.F32.PACK_AB R0, RZ, R0 ;  /* 0x00000000ff00723e */ /* 0x000fe200000000ff */
[----:B------:R-:W-:Y:S06]  /*bf90*/  BRA `(.L_x_1106) ;  /* 0x0000000400187947 */ /* 0x000fec0003800000 */
.L_x_1119:
        /* <DEDUP_REMOVED lines=21> */
.L_x_1128:
[----:B------:R-:W-:Y:S05]  /*c0f0*/  BSYNC B1 ;  /* 0x0000000000017941 */ /* 0x000fea0003800000 */
.L_x_1127:
[----:B------:R-:W-:Y:S01]  /*c100*/  LEA R3, R0, 0x37800000, 0x17 ;  /* 0x3780000000037811 */ /* 0x000fe200078eb8ff */
[----:B------:R-:W-:-:S05]  /*c110*/  IMAD.SHL.U32 R0, R2, 0x200000, RZ ;  /* 0x0020000002007824 */ /* 0x000fca00078e00ff */
[----:B------:R-:W-:-:S07]  /*c120*/  LOP3.LUT R0, R3, R0, R4, 0xfe, !PT ;  /* 0x0000000003007212 */ /* 0x000fce00078efe04 */
.L_x_1126:
[----:B------:R-:W-:Y:S05]  /*c130*/  BSYNC B0 ;  /* 0x0000000000007941 */ /* 0x000fea0003800000 */
.L_x_1125:
[----:B------:R-:W-:Y:S01]  /*c140*/  F2FP.F16.F32.PACK_AB R0, RZ, R0 ;  /* 0x00000000ff00723e */ /* 0x000fe200000000ff */
[----:B------:R-:W-:Y:S06]  /*c150*/  BRA `(.L_x_1106) ;  /* 0x0000000000a87947 */ /* 0x000fec0003800000 */
.L_x_1118:
        /* <DEDUP_REMOVED lines=14> */
.L_x_1132:
[----:B------:R-:W-:Y:S05]  /*c240*/  BSYNC B0 ;  /* 0x0000000000007941 */ /* 0x000fea0003800000 */
.L_x_1131:
[----:B------:R-:W-:Y:S01]  /*c250*/  F2FP.F16.F32.PACK_AB R0, RZ, R0 ;  /* 0x00000000ff00723e */ /* 0x000fe200000000ff */
[----:B------:R-:W-:Y:S06]  /*c260*/  BRA `(.L_x_1106) ;  /* 0x0000000000647947 */ /* 0x000fec0003800000 */
.L_x_1105:
        /* <DEDUP_REMOVED lines=16> */
.L_x_1133:
[----:B------:R-:W-:Y:S01]  /*c370*/  PRMT R0, RZ, 0x7610, R0 ;  /* 0x00007610ff007816 */ /* 0x000fe20000000000 */
[----:B------:R-:W-:Y:S06]  /*c380*/  BRA `(.L_x_1106) ;  /* 0x00000000001c7947 */ /* 0x000fec0003800000 */
.L_x_1130:
[----:B------:R-:W2:Y:S02]  /*c390*/  LDG.E.64 R2, desc[UR36][R2.64] ;  /* 0x0000002402027981 */ /* 0x000ea4000c1e1b00 */
[----:B--2---:R-:W0:Y:S02]  /*c3a0*/  I2F.U64 R0, R2 ;  /* 0x0000000200007312 */ /* 0x004e240000301000 */
[----:B0-----:R-:W-:Y:S01]  /*c3b0*/  F2FP.F16.F32.PACK_AB R0, RZ, R0 ;  /* 0x00000000ff00723e */ /* 0x001fe200000000ff */
[----:B------:R-:W-:Y:S06]  /*c3c0*/  BRA `(.L_x_1106) ;  /* 0x00000000000c7947 */ /* 0x000fec0003800000 */
.L_x_1129:
[----:B------:R-:W2:Y:S02]  /*c3d0*/  LDG.E R2, desc[UR36][R2.64] ;  /* 0x0000002402027981 */ /* 0x000ea4000c1e1900 */
[----:B--2---:R-:W-:-:S04]  /*c3e0*/  I2FP.F32.U32 R0, R2 ;  /* 0x0000000200007245 */ /* 0x004fc80000201000 */
[----:B------:R-:W-:-:S07]  /*c3f0*/  F2FP.F16.F32.PACK_AB R0, RZ, R0 ;  /* 0x00000000ff00723e */ /* 0x000fce00000000ff */
.L_x_1106:
        /* <DEDUP_REMOVED lines=22> */
.L_x_1137:
[----:B------:R-:W-:-:S06]  /*c560*/  HADD2.F32 R3, -RZ, R0.H0_H0 ;  /* 0x20000000ff037230 */ /* 0x000fcc0000004100 */
[----:B------:R-:W0:Y:S02]  /*c570*/  F2I.S64.TRUNC R2, R3 ;  /* 0x0000000300027311 */ /* 0x000e24000020d900 */
[----:B0-----:R0:W-:Y:S01]  /*c580*/  STG.E.U8 desc[UR36][R16.64], R2 ;  /* 0x0000000210007986 */ /* 0x0011e2000c101124 */
[----:B------:R-:W-:Y:S05]  /*c590*/  BRA `(.L_x_1139) ;  /* 0x0000000c00847947 */ /* 0x000fea0003800000 */
.L_x_1136:
        /* <DEDUP_REMOVED lines=10> */
.L_x_1141:
[----:B------:R-:W-:-:S04]  /*c640*/  HADD2.F32 R0, -RZ, R0.H0_H0 ;  /* 0x20000000ff007230 */ /* 0x000fc80000004100 */
[----:B------:R-:W0:Y:S02]  /*c650*/  F2I.FTZ.TRUNC.NTZ R3, R0 ;  /* 0x0000000000037305 */ /* 0x000e24000021f100 */
[----:B0-----:R0:W-:Y:S01]  /*c660*/  STG.E desc[UR36][R16.64], R3 ;  /* 0x0000000310007986 */ /* 0x0011e2000c101924 */
[----:B------:R-:W-:Y:S05]  /*c670*/  BRA `(.L_x_1139) ;  /* 0x0000000c004c7947 */ /* 0x000fea0003800000 */
.L_x_1140:
[----:B------:R-:W-:-:S04]  /*c680*/  HADD2.F32 R0, -RZ, R0.H0_H0 ;  /* 0x20000000ff007230 */ /* 0x000fc80000004100 */
[----:B------:R-:W0:Y:S02]  /*c690*/  F2I.FTZ.TRUNC.NTZ R3, R0 ;  /* 0x0000000000037305 */ /* 0x000e24000021f100 */
[----:B0-----:R0:W-:Y:S01]  /*c6a0*/  STG.E.U16 desc[UR36][R16.64], R3 ;  /* 0x0000000310007986 */ /* 0x0011e2000c101524 */
[----:B------:R-:W-:Y:S05]  /*c6b0*/  BRA `(.L_x_1139) ;  /* 0x0000000c003c7947 */ /* 0x000fea0003800000 */
.L_x_1135:
        /* <DEDUP_REMOVED lines=9> */
.L_x_1143:
[----:B------:R0:W-:Y:S01]  /*c750*/  STG.E.U16 desc[UR36][R16.64], R0 ;  /* 0x0000000010007986 */ /* 0x0001e2000c101524 */
[----:B------:R-:W-:Y:S05]  /*c760*/  BRA `(.L_x_1139) ;  /* 0x0000000c00107947 */ /* 0x000fea0003800000 */
.L_x_1142:
        /* <DEDUP_REMOVED lines=10> */
.L_x_1145:
[----:B------:R-:W-:-:S05]  /*c810*/  HADD2.F32 R0, -RZ, R0.H0_H0 ;  /* 0x20000000ff007230 */ /* 0x000fca0000004100 */
[----:B------:R-:W-:-:S04]  /*c820*/  F2FP.F16.F32.PACK_AB R0, RZ, R0 ;  /* 0x00000000ff00723e */ /* 0x000fc800000000ff */
[----:B------:R-:W-:-:S05]  /*c830*/  PRMT R0, R0, 0x5410, RZ ;  /* 0x0000541000007816 */ /* 0x000fca00000000ff */
[----:B------:R0:W-:Y:S01]  /*c840*/  STG.E desc[UR36][R16.64], R0 ;  /* 0x0000000010007986 */ /* 0x0001e2000c101924 */
[----:B------:R-:W-:Y:S05]  /*c850*/  BRA `(.L_x_1139) ;  /* 0x0000000800d47947 */ /* 0x000fea0003800000 */
.L_x_1144:
[----:B------:R-:W-:-:S05]  /*c860*/  HADD2.F32 R2, -RZ, R0.H0_H0 ;  /* 0x20000000ff027230 */ /* 0x000fca0000004100 */
[----:B------:R-:W-:-:S06]  /*c870*/  FMUL.FTZ R2, R2, 1 ;  /* 0x3f80000002027820 */ /* 0x000fcc0000410000 */
[----:B------:R-:W0:Y:S02]  /*c880*/  F2F.F64.F32 R2, R2 ;  /* 0x0000000200027310 */ /* 0x000e240000201800 */
[----:B0-----:R0:W-:Y:S01]  /*c890*/  STG.E.64 desc[UR36][R16.64], R2 ;  /* 0x0000000210007986 */ /* 0x0011e2000c101b24 */
[----:B------:R-:W-:Y:S05]  /*c8a0*/  BRA `(.L_x_1139) ;  /* 0x0000000800c07947 */ /* 0x000fea0003800000 */
.L_x_1134:
        /* <DEDUP_REMOVED lines=13> */
.L_x_1148:
[----:B------:R-:W-:Y:S01]  /*c980*/  HADD2.F32 R0, -RZ, R0.H0_H0 ;  /* 0x20000000ff007230 */ /* 0x000fe20000004100 */
[----:B------:R-:W-:-:S04]  /*c990*/  CS2R R6, SRZ ;  /* 0x0000000000067805 */ /* 0x000fc8000001ff00 */
[----:B------:R-:W-:-:S04]  /*c9a0*/  FMUL.FTZ R0, R0, 1 ;  /* 0x3f80000000007820 */ /* 0x000fc80000410000 */
[----:B------:R-:W0:Y:S02]  /*c9b0*/  F2F.F64.F32 R4, R0 ;  /* 0x0000000000047310 */ /* 0x000e240000201800 */
[----:B0-----:R0:W-:Y:S01]  /*c9c0*/  STG.E.128 desc[UR36][R16.64], R4 ;  /* 0x0000000410007986 */ /* 0x0011e2000c101d24 */
[----:B------:R-:W-:Y:S05]  /*c9d0*/  BRA `(.L_x_1139) ;  /* 0x0000000800747947 */ /* 0x000fea0003800000 */
.L_x_1147:
        /* <DEDUP_REMOVED lines=21> */
.L_x_1152:
[----:B------:R-:W-:Y:S05]  /*cb30*/  BSYNC B0 ;  /* 0x0000000000007941 */ /* 0x000fea0003800000 */
.L_x_1151:
[----:B------:R-:W-:-:S05]  /*cb40*/  LOP3.LUT R3, R0, R3, RZ, 0xfc, !PT ;  /* 0x0000000300037212 */ /* 0x000fca00078efcff */
[----:B------:R0:W-:Y:S01]  /*cb50*/  STG.E.U8 desc[UR36][R16.64], R3 ;  /* 0x0000000310007986 */ /* 0x0001e2000c101124 */
[----:B------:R-:W-:Y:S05]  /*cb60*/  BRA `(.L_x_1139) ;  /* 0x0000000800107947 */ /* 0x000fea0003800000 */
.L_x_1150:
        /* <DEDUP_REMOVED lines=13> */
.L_x_1154:
[----:B------:R-:W-:Y:S01]  /*cc40*/  IMAD.MOV.U32 R0, RZ, RZ, 0x7f ;  /* 0x0000007fff007424 */ /* 0x000fe200078e00ff */
[----:B------:R-:W-:-:S04]  /*cc50*/  ISETP.GT.U32.AND P0, PT, R2, 0x7f800000, PT ;  /* 0x7f8000000200780c */ /* 0x000fc80003f04070 */
[----:B------:R-:W-:-:S09]  /*cc60*/  SEL R0, R0, 0x7c, P0 ;  /* 0x0000007c00007807 */ /* 0x000fd20000000000 */
.L_x_1155:
[----:B------:R-:W-:Y:S05]  /*cc70*/  BSYNC B0 ;  /* 0x0000000000007941 */ /* 0x000fea0003800000 */
.L_x_1153:
[----:B------:R-:W-:-:S04]  /*cc80*/  LOP3.LUT R2, R3, 0x80000000, RZ, 0xc0, !PT ;  /* 0x8000000003027812 */ /* 0x000fc800078ec0ff */
[----:B------:R-:W-:-:S04]  /*cc90*/  SHF.R.U32.HI R3, RZ, 0x18, R2 ;  /* 0x00000018ff037819 */ /* 0x000fc80000011602 */
[----:B------:R-:W-:-:S05]  /*cca0*/  LOP3.LUT R3, R0, R3, RZ, 0xfc, !PT ;  /* 0x0000000300037212 */ /* 0x000fca00078efcff */
[----:B------:R0:W-:Y:S01]  /*ccb0*/  STG.E.U8 desc[UR36][R16.64], R3 ;  /* 0x0000000310007986 */ /* 0x0001e2000c101124 */
[----:B------:R-:W-:Y:S05]  /*ccc0*/  BRA `(.L_x_1139) ;  /* 0x0000000400b87947 */ /* 0x000fea0003800000 */
.L_x_1149:
[----:B------:R-:W-:-:S05]  /*ccd0*/  HADD2.F32 R0, -RZ, R0.H0_H0 ;  /* 0x20000000ff007230 */ /* 0x000fca0000004100 */
[----:B------:R-:W-:-:S05]  /*cce0*/  F2FP.BF16.F32.PACK_AB R0, RZ, R0 ;  /* 0x00000000ff00723e */ /* 0x000fca00000010ff */
[----:B------:R0:W-:Y:S01]  /*ccf0*/  STG.E.U16 desc[UR36][R16.64], R0 ;  /* 0x0000000010007986 */ /* 0x0001e2000c101524 */
[----:B------:R-:W-:Y:S05]  /*cd00*/  BRA `(.L_x_1139) ;  /* 0x0000000400a87947 */ /* 0x000fea0003800000 */
.L_x_1146:
        /* <DEDUP_REMOVED lines=12> */
.L_x_1158:
        /* <DEDUP_REMOVED lines=17> */
.L_x_1161:
[----:B------:R-:W-:-:S04]  /*cee0*/  LOP3.LUT R2, R3, 0x80000000, RZ, 0xc0, !PT ;  /* 0x8000000003027812 */ /* 0x000fc800078ec0ff */
[----:B------:R-:W-:-:S04]  /*cef0*/  SHF.R.U32.HI R3, RZ, 0x18, R2 ;  /* 0x00000018ff037819 */ /* 0x000fc80000011602 */
[----:B------:R-:W-:-:S04]  /*cf00*/  LOP3.LUT R0, R0, R3, RZ, 0xfc, !PT ;  /* 0x0000000300007212 */ /* 0x000fc800078efcff */
[----:B------:R-:W-:-:S07]  /*cf10*/  PRMT R8, R0, 0x7610, R8 ;  /* 0x0000761000087816 */ /* 0x000fce0000000008 */
.L_x_1160:
[----:B------:R-:W-:Y:S05]  /*cf20*/  BSYNC B0 ;  /* 0x0000000000007941 */ /* 0x000fea0003800000 */
.L_x_1159:
[----:B------:R3:W-:Y:S01]  /*cf30*/  STG.E.U8 desc[UR36][R16.64], R8 ;  /* 0x0000000810007986 */ /* 0x0007e2000c101124 */
[----:B------:R-:W-:Y:S05]  /*cf40*/  BRA `(.L_x_1139) ;  /* 0x0000000400187947 */ /* 0x000fea0003800000 */
.L_x_1157:
        /* <DEDUP_REMOVED lines=17> */
.L_x_1164:
[----:B------:R-:W-:-:S04]  /*d060*/  LOP3.LUT R2, R3, 0x80000000, RZ, 0xc0, !PT ;  /* 0x8000000003027812 */ /* 0x000fc800078ec0ff */
[----:B------:R-:W-:-:S04]  /*d070*/  SHF.R.U32.HI R3, RZ, 0x18, R2 ;  /* 0x00000018ff037819 */ /* 0x000fc80000011602 */
[----:B------:R-:W-:-:S04]  /*d080*/  LOP3.LUT R0, R0, R3, RZ, 0xfc, !PT ;  /* 0x0000000300007212 */ /* 0x000fc800078efcff */
[----:B------:R-:W-:-:S07]  /*d090*/  PRMT R8, R0, 0x7610, R8 ;  /* 0x0000761000087816 */ /* 0x000fce0000000008 */
.L_x_1163:
[----:B------:R-:W-:Y:S05]  /*d0a0*/  BSYNC B0 ;  /* 0x0000000000007941 */ /* 0x000fea0003800000 */
.L_x_1162:
[----:B------:R0:W-:Y:S01]  /*d0b0*/  STG.E.U8 desc[UR36][R16.64], R8 ;  /* 0x0000000810007986 */ /* 0x0001e2000c101124 */
[----:B------:R-:W-:Y:S05]  /*d0c0*/  BRA `(.L_x_1139) ;  /* 0x0000000000b87947 */ /* 0x000fea0003800000 */
.L_x_1156:
        /* <DEDUP_REMOVED lines=22> */
.L_x_1138:
        /* <DEDUP_REMOVED lines=16> */
.L_x_1167:
[----:B------:R-:W-:Y:S05]  /*d330*/  BRA `(.L_x_1139) ;  /* 0x00000000001c7947 */ /* 0x000fea0003800000 */
.L_x_1166:
[----:B------:R-:W-:-:S06]  /*d340*/  HADD2.F32 R2, -RZ, R0.H0_H0 ;  /* 0x20000000ff027230 */ /* 0x000fcc0000004100 */
[----:B------:R-:W0:Y:S02]  /*d350*/  F2I.U64.TRUNC R2, R2 ;  /* 0x0000000200027311 */ /* 0x000e24000020d800 */
[----:B0-----:R1:W-:Y:S01]  /*d360*/  STG.E.64 desc[UR36][R16.64], R2 ;  /* 0x0000000210007986 */ /* 0x0013e2000c101b24 */
[----:B------:R-:W-:Y:S05]  /*d370*/  BRA `(.L_x_1139) ;  /* 0x00000000000c7947 */ /* 0x000fea0003800000 */
.L_x_1165:
[----:B------:R-:W-:-:S04]  /*d380*/  HADD2.F32 R0, -RZ, R0.H0_H0 ;  /* 0x20000000ff007230 */ /* 0x000fc80000004100 */
[----:B------:R-:W0:Y:S02]  /*d390*/  F2I.FTZ.U32.TRUNC.NTZ R3, R0 ;  /* 0x0000000000037305 */ /* 0x000e24000021f000 */
[----:B0-----:R0:W-:Y:S02]  /*d3a0*/  STG.E desc[UR36][R16.64], R3 ;  /* 0x0000000310007986 */ /* 0x0011e4000c101924 */
.L_x_1139:
[----:B------:R-:W-:-:S07]  /*d3b0*/  VIADD R19, R19, 0x80 ;  /* 0x0000008013137836 */ /* 0x000fce0000000000 */
.L_x_1066:
[----:B------:R-:W-:Y:S05]  /*d3c0*/  BSYNC B6 ;  /* 0x0000000000067941 */ /* 0x000fea0003800000 */
.L_x_1065:
        /* <DEDUP_REMOVED lines=357> */
.L_x_1168:
        /* <DEDUP_REMOVED lines=23> */
.L_x_1172:
[----:B------:R-:W2:Y:S02]  /*eb90*/  LDG.E.U8 R2, desc[UR36][R2.64] ;  /* 0x0000002402027981 */ /* 0x000ea4000c1e1100 */
[----:B--2---:R-:W-:-:S04]  /*eba0*/  I2FP.F32.U32 R0, R2 ;  /* 0x0000000200007245 */ /* 0x004fc80000201000 */
[----:B------:R-:W-:-:S04]  /*ebb0*/  F2FP.F16.F32.PACK_AB R0, RZ, R0 ;  /* 0x00000000ff00723e */ /* 0x000fc800000000ff */
[----:B------:R-:W-:Y:S01]  /*ebc0*/  PRMT R19, R0, 0x7610, R19 ;  /* 0x0000761000137816 */ /* 0x000fe20000000013 */
[----:B------:R-:W-:Y:S06]  /*ebd0*/  BRA `(.L_x_1174) ;  /* 0x0000000c00bc7947 */ /* 0x000fec0003800000 */
.L_x_1171:
        /* <DEDUP_REMOVED lines=11> */
.L_x_1176:
[----:B------:R-:W2:Y:S02]  /*ec90*/  LDG.E R2, desc[UR36][R2.64] ;  /* 0x0000002402027981 */ /* 0x000ea4000c1e1900 */
[----:B--2---:R-:W-:-:S04]  /*eca0*/  I2FP.F32.S32 R0, R2 ;  /* 0x0000000200007245 */ /* 0x004fc80000201400 */
[----:B------:R-:W-:-:S04]  /*ecb0*/  F2FP.F16.F32.PACK_AB R0, RZ, R0 ;  /* 0x00000000ff00723e */ /* 0x000fc800000000ff */
[----:B------:R-:W-:Y:S01]  /*ecc0*/  PRMT R19, R0, 0x7610, R19 ;  /* 0x0000761000137816 */ /* 0x000fe20000000013 */
[----:B------:R-:W-:Y:S06]  /*ecd0*/  BRA `(.L_x_1174) ;  /* 0x0000000c007c7947 */ /* 0x000fec0003800000 */
.L_x_1175:
[----:B------:R-:W2:Y:S02]  /*ece0*/  LDG.E.U16 R2, desc[UR36][R2.64] ;  /* 0x0000002402027981 */ /* 0x000ea4000c1e1500 */
[----:B--2---:R-:W0:Y:S02]  /*ecf0*/  I2F.S16 R0, R2 ;  /* 0x0000000200007306 */ /* 0x004e240000101400 */
[----:B0-----:R-:W-:-:S04]  /*ed00*/  F2FP.F16.F32.PACK_AB R0, RZ, R0 ;  /* 0x00000000ff00723e */ /* 0x001fc800000000ff */
[----:B------:R-:W-:Y:S01]  /*ed10*/  PRMT R19, R0, 0x7610, R19 ;  /* 0x0000761000137816 */ /* 0x000fe20000000013 */
[----:B------:R-:W-:Y:S06]  /*ed20*/  BRA `(.L_x_1174) ;  /* 0x0000000c00687947 */ /* 0x000fec0003800000 */
.L_x_1170:
        /* <DEDUP_REMOVED lines=9> */
.L_x_1178:
[----:B------:R1:W5:Y:S01]  /*edc0*/  LDG.E.U16 R19, desc[UR36][R2.64] ;  /* 0x0000002402137981 */ /* 0x000362000c1e1500 */
[----:B------:R-:W-:Y:S05]  /*edd0*/  BRA `(.L_x_1174) ;  /* 0x0000000c003c7947 */ /* 0x000fea0003800000 */
.L_x_1177:
        /* <DEDUP_REMOVED lines=9> */
.L_x_1180:
[----:B------:R0:W5:Y:S01]  /*ee70*/  LDG.E.U16 R19, desc[UR36][R2.64] ;  /* 0x0000002402137981 */ /* 0x000162000c1e1500 */
[----:B------:R-:W-:Y:S05]  /*ee80*/  BRA `(.L_x_1174) ;  /* 0x0000000c00107947 */ /* 0x000fea0003800000 */
.L_x_1179:
        /* <DEDUP_REMOVED lines=9> */
.L_x_1169:
        /* <DEDUP_REMOVED lines=14> */
.L_x_1183:
        /* <DEDUP_REMOVED lines=9> */
.L_x_1182:
        /* <DEDUP_REMOVED lines=28> */
.L_x_1185:
        /* <DEDUP_REMOVED lines=15> */
.L_x_1184:
[----:B------:R-:W2:Y:S02]  /*f340*/  LDG.E.U16 R0, desc[UR36][R2.64] ;  /* 0x0000002402007981 */ /* 0x000ea4000c1e1500 */
[----:B--2---:R-:W-:-:S05]  /*f350*/  IMAD.U32 R0, R0, 0x10000, RZ ;  /* 0x0001000000007824 */ /* 0x004fca00078e00ff */
[----:B------:R-:W-:-:S04]  /*f360*/  F2FP.F16.F32.PACK_AB R0, RZ, R0 ;  /* 0x00000000ff00723e */ /* 0x000fc800000000ff */
[----:B------:R-:W-:Y:S01]  /*f370*/  PRMT R19, R0, 0x7610, R19 ;  /* 0x0000761000137816 */ /* 0x000fe20000000013 */
[----:B------:R-:W-:Y:S06]  /*f380*/  BRA `(.L_x_1174) ;  /* 0x0000000400d07947 */ /* 0x000fec0003800000 */
.L_x_1181:
        /* <DEDUP_REMOVED lines=13> */
.L_x_1188:
        /* <DEDUP_REMOVED lines=21> */
.L_x_1192:
[----:B------:R-:W-:Y:S05]  /*f5b0*/  BSYNC B1 ;  /* 0x0000000000017941 */ /* 0x000fea0003800000 */
.L_x_1191:
[----:B------:R-:W-:Y:S01]  /*f5c0*/  LEA R3, R0, 0x3b800000, 0x17 ;  /* 0x3b80000000037811 */ /* 0x000fe200078eb8ff */
[----:B------:R-:W-:-:S05]  /*f5d0*/  IMAD.SHL.U32 R0, R2, 0x100000, RZ ;  /* 0x0010000002007824 */ /* 0x000fca00078e00ff */
[----:B------:R-:W-:-:S07]  /*f5e0*/  LOP3.LUT R0, R3, R0, R4, 0xfe, !PT ;  /* 0x0000000003007212 */ /* 0x000fce00078efe04 */
.L_x_1190:
[----:B------:R-:W-:Y:S05]  /*f5f0*/  BSYNC B0 ;  /* 0x0000000000007941 */ /* 0x000fea0003800000 */
.L_x_1189:
[----:B------:R-:W-:-:S04]  /*f600*/  F2FP.F16.F32.PACK_AB R0, RZ, R0 ;  /* 0x00000000ff00723e */ /* 0x000fc800000000ff */
[----:B------:R-:W-:Y:S01]  /*f610*/  PRMT R19, R0, 0x7610, R19 ;  /* 0x0000761000137816 */ /* 0x000fe20000000013 */
[----:B------:R-:W-:Y:S06]  /*f620*/  BRA `(.L_x_1174) ;  /* 0x0000000400287947 */ /* 0x000fec0003800000 */
.L_x_1187:
        /* <DEDUP_REMOVED lines=21> */
.L_x_1196:
[----:B------:R-:W-:Y:S05]  /*f780*/  BSYNC B1 ;  /* 0x0000000000017941 */ /* 0x000fea0003800000 */
.L_x_1195:
[----:B------:R-:W-:Y:S01]  /*f790*/  LEA R3, R0, 0x37800000, 0x17 ;  /* 0x3780000000037811 */ /* 0x000fe200078eb8ff */
[----:B------:R-:W-:-:S05]  /*f7a0*/  IMAD.SHL.U32 R0, R2, 0x200000, RZ ;  /* 0x0020000002007824 */ /* 0x000fca00078e00ff */
[----:B------:R-:W-:-:S07]  /*f7b0*/  LOP3.LUT R0, R3, R0, R4, 0xfe, !PT ;  /* 0x0000000003007212 */ /* 0x000fce00078efe04 */
.L_x_1194:
[----:B------:R-:W-:Y:S05]  /*f7c0*/  BSYNC B0 ;  /* 0x0000000000007941 */ /* 0x000fea0003800000 */
.L_x_1193:
[----:B------:R-:W-:-:S04]  /*f7d0*/  F2FP.F16.F32.PACK_AB R0, RZ, R0 ;  /* 0x00000000ff00723e */ /* 0x000fc800000000ff */
[----:B------:R-:W-:Y:S01]  /*f7e0*/  PRMT R19, R0, 0x7610, R19 ;  /* 0x0000761000137816 */ /* 0x000fe20000000013 */
[----:B------:R-:W-:Y:S06]  /*f7f0*/  BRA `(.L_x_1174) ;  /* 0x0000000000b47947 */ /* 0x000fec0003800000 */
.L_x_1186:
        /* <DEDUP_REMOVED lines=14> */
.L_x_1200:
[----:B------:R-:W-:Y:S05]  /*f8e0*/  BSYNC B0 ;  /* 0x0000000000007941 */ /* 0x000fea0003800000 */
.L_x_1199:
[----:B------:R-:W-:-:S04]  /*f8f0*/  F2FP.F16.F32.PACK_AB R0, RZ, R0 ;  /* 0x00000000ff00723e */ /* 0x000fc800000000ff */
[----:B------:R-:W-:Y:S01]  /*f900*/  PRMT R19, R0, 0x7610, R19 ;  /* 0x0000761000137816 */ /* 0x000fe20000000013 */
[----:B------:R-:W-:Y:S06]  /*f910*/  BRA `(.L_x_1174) ;  /* 0x00000000006c7947 */ /* 0x000fec0003800000 */
.L_x_1173:
        /* <DEDUP_REMOVED lines=16> */
.L_x_1201:
[----:B------:R-:W-:Y:S01]  /*fa20*/  PRMT R19, RZ, 0x7610, R19 ;  /* 0x00007610ff137816 */ /* 0x000fe20000000013 */
[----:B------:R-:W-:Y:S06]  /*fa30*/  BRA `(.L_x_1174) ;  /* 0x0000000000247947 */ /* 0x000fec0003800000 */
.L_x_1198:
[----:B------:R-:W2:Y:S02]  /*fa40*/  LDG.E.64 R2, desc[UR36][R2.64] ;  /* 0x0000002402027981 */ /* 0x000ea4000c1e1b00 */
[----:B--2---:R-:W0:Y:S02]  /*fa50*/  I2F.U64 R0, R2 ;  /* 0x0000000200007312 */ /* 0x004e240000301000 */
[----:B0-----:R-:W-:-:S04]  /*fa60*/  F2FP.F16.F32.PACK_AB R0, RZ, R0 ;  /* 0x00000000ff00723e */ /* 0x001fc800000000ff */
[----:B------:R-:W-:Y:S01]  /*fa70*/  PRMT R19, R0, 0x7610, R19 ;  /* 0x0000761000137816 */ /* 0x000fe20000000013 */
[----:B------:R-:W-:Y:S06]  /*fa80*/  BRA `(.L_x_1174) ;  /* 0x0000000000107947 */ /* 0x000fec0003800000 */
.L_x_1197:
[----:B------:R-:W2:Y:S02]  /*fa90*/  LDG.E R2, desc[UR36][R2.64] ;  /* 0x0000002402027981 */ /* 0x000ea4000c1e1900 */
[----:B--2---:R-:W-:-:S04]  /*faa0*/  I2FP.F32.U32 R0, R2 ;  /* 0x0000000200007245 */ /* 0x004fc80000201000 */
[----:B------:R-:W-:-:S04]  /*fab0*/  F2FP.F16.F32.PACK_AB R0, RZ, R0 ;  /* 0x00000000ff00723e */ /* 0x000fc800000000ff */
[----:B------:R-:W-:-:S07]  /*fac0*/  PRMT R19, R0, 0x7610, R19 ;  /* 0x0000761000137816 */ /* 0x000fce0000000013 */
.L_x_1174:
        /* <DEDUP_REMOVED lines=19> */
.L_x_1205:
[----:B------:R-:W2:Y:S02]  /*fc00*/  LDG.E.U8 R2, desc[UR36][R2.64] ;  /* 0x0000002402027981 */ /* 0x000ea4000c1e1100 */
[----:B--2---:R-:W-:-:S04]  /*fc10*/  I2FP.F32.U32 R0, R2 ;  /* 0x0000000200007245 */ /* 0x004fc80000201000 */
[----:B------:R-:W-:Y:S01]  /*fc20*/  F2FP.F16.F32.PACK_AB R0, RZ, R0 ;  /* 0x00000000ff00723e */ /* 0x000fe200000000ff */
[----:B------:R-:W-:Y:S06]  /*fc30*/  BRA `(.L_x_1207) ;  /* 0x0000000c00887947 */ /* 0x000fec0003800000 */
.L_x_1204:
        /* <DEDUP_REMOVED lines=10> */
.L_x_1209:
[----:B------:R-:W2:Y:S02]  /*fce0*/  LDG.E R2, desc[UR36][R2.64] ;  /* 0x0000002402027981 */ /* 0x000ea4000c1e1900 */
[----:B--2---:R-:W-:-:S04]  /*fcf0*/  I2FP.F32.S32 R0, R2 ;  /* 0x0000000200007245 */ /* 0x004fc80000201400 */
[----:B------:R-:W-:Y:S01]  /*fd00*/  F2FP.F16.F32.PACK_AB R0, RZ, R0 ;  /* 0x00000000ff00723e */ /* 0x000fe200000000ff */
[----:B------:R-:W-:Y:S06]  /*fd10*/  BRA `(.L_x_1207) ;  /* 0x0000000c00507947 */ /* 0x000fec0003800000 */
.L_x_1208:
[----:B------:R-:W2:Y:S02]  /*fd20*/  LDG.E.U16 R2, desc[UR36][R2.64] ;  /* 0x0000002402027981 */ /* 0x000ea4000c1e1500 */
[----:B--2---:R-:W0:Y:S02]  /*fd30*/  I2F.S16 R0, R2 ;  /* 0x0000000200007306 */ /* 0x004e240000101400 */
[----:B0-----:R-:W-:Y:S01]  /*fd40*/  F2FP.F16.F32.PACK_AB R0, RZ, R0 ;  /* 0x00000000ff00723e */ /* 0x001fe200000000ff */
[----:B------:R-:W-:Y:S06]  /*fd50*/  BRA `(.L_x_1207) ;  /* 0x0000000c00407947 */ /* 0x000fec0003800000 */
.L_x_1203:
        /* <DEDUP_REMOVED lines=9> */
.L_x_1211:
[----:B------:R1:W5:Y:S01]  /*fdf0*/  LDG.E.U16 R0, desc[UR36][R2.64] ;  /* 0x0000002402007981 */ /* 0x000362000c1e1500 */
[----:B------:R-:W-:Y:S05]  /*fe00*/  BRA `(.L_x_1207) ;  /* 0x0000000c00147947 */ /* 0x000fea0003800000 */
.L_x_1210:
        /* <DEDUP_REMOVED lines=9> */
.L_x_1213:
[----:B------:R0:W5:Y:S01]  /*fea0*/  LDG.E.U16 R0, desc[UR36][R2.64] ;  /* 0x0000002402007981 */ /* 0x000162000c1e1500 */
[----:B------:R-:W-:Y:S05]  /*feb0*/  BRA `(.L_x_1207) ;  /* 0x0000000800e87947 */ /* 0x000fea0003800000 */
.L_x_1212:
        /* <DEDUP_REMOVED lines=8> */
.L_x_1202:
        /* <DEDUP_REMOVED lines=13> */
.L_x_1216:
        /* <DEDUP_REMOVED lines=8> */
.L_x_1215:
        /* <DEDUP_REMOVED lines=28> */
.L_x_1218:
        /* <DEDUP_REMOVED lines=15> */
.L_x_1217:
[----:B------:R-:W2:Y:S02]  /*10340*/  LDG.E.U16 R0, desc[UR36][R2.64] ;  /* 0x0000002402007981 */ /* 0x000ea4000c1e1500 */
[----:B--2---:R-:W-:-:S05]  /*10350*/  IMAD.U32 R0, R0, 0x10000, RZ ;  /* 0x0001000000007824 */ /* 0x004fca00078e00ff */
[----:B------:R-:W-:Y:S01]  /*10360*/  F2FP.F16.F32.PACK_AB R0, RZ, R0 ;  /* 0x00000000ff00723e */ /* 0x000fe200000000ff */
[----:B------:R-:W-:Y:S06]  /*10370*/  BRA `(.L_x_1207) ;  /* 0x0000000400b87947 */ /* 0x000fec0003800000 */
.L_x_1214:
        /* <DEDUP_REMOVED lines=12> */
.L_x_1221:
        /* <DEDUP_REMOVED lines=21> */
.L_x_1225:
[----:B------:R-:W-:Y:S05]  /*10590*/  BSYNC B1 ;  /* 0x0000000000017941 */ /* 0x000fea0003800000 */
.L_x_1224:
[----:B------:R-:W-:Y:S01]  /*105a0*/  LEA R3, R0, 0x3b800000, 0x17 ;  /* 0x3b80000000037811 */ /* 0x000fe200078eb8ff */
[----:B------:R-:W-:-:S05]  /*105b0*/  IMAD.SHL.U32 R0, R2, 0x100000, RZ ;  /* 0x0010000002007824 */ /* 0x000fca00078e00ff */
[----:B------:R-:W-:-:S07]  /*105c0*/  LOP3.LUT R0, R3, R0, R4, 0xfe, !PT ;  /* 0x0000000003007212 */ /* 0x000fce00078efe04 */
.L_x_1223:
[----:B------:R-:W-:Y:S05]  /*105d0*/  BSYNC B0 ;  /* 0x0000000000007941 */ /* 0x000fea0003800000 */
.L_x_1222:
[----:B------:R-:W-:Y:S01]  /*105e0*/  F2FP.F16.F32.PACK_AB R0, RZ, R0 ;  /* 0x00000000ff00723e */ /* 0x000fe200000000ff */
[----:B------:R-:W-:Y:S06]  /*105f0*/  BRA `(.L_x_1207) ;  /* 0x0000000400187947 */ /* 0x000fec0003800000 */
.L_x_1220:
        /* <DEDUP_REMOVED lines=21> */
.L_x_1229:
[----:B------:R-:W-:Y:S05]  /*10750*/  BSYNC B1 ;  /* 0x0000000000017941 */ /* 0x000fea0003800000 */
.L_x_1228:
[----:B------:R-:W-:Y:S01]  /*10760*/  LEA R3, R0, 0x37800000, 0x17 ;  /* 0x3780000000037811 */ /* 0x000fe200078eb8ff */
[----:B------:R-:W-:-:S05]  /*10770*/  IMAD.SHL.U32 R0, R2, 0x200000, RZ ;  /* 0x0020000002007824 */ /* 0x000fca00078e00ff */
[----:B------:R-:W-:-:S07]  /*10780*/  LOP3.LUT R0, R3, R0, R4, 0xfe, !PT ;  /* 0x0000000003007212 */ /* 0x000fce00078efe04 */
.L_x_1227:
[----:B------:R-:W-:Y:S05]  /*10790*/  BSYNC B0 ;  /* 0x0000000000007941 */ /* 0x000fea0003800000 */
.L_x_1226:
[----:B------:R-:W-:Y:S01]  /*107a0*/  F2FP.F16.F32.PACK_AB R0, RZ, R0 ;  /* 0x00000000ff00723e */ /* 0x000fe200000000ff */
[----:B------:R-:W-:Y:S06]  /*107b0*/  BRA `(.L_x_1207) ;  /* 0x0000000000a87947 */ /* 0x000fec0003800000 */
.L_x_1219:
        /* <DEDUP_REMOVED lines=14> */
.L_x_1233:
[----:B------:R-:W-:Y:S05]  /*108a0*/  BSYNC B0 ;  /* 0x0000000000007941 */ /* 0x000fea0003800000 */
.L_x_1232:
[----:B------:R-:W-:Y:S01]  /*108b0*/  F2FP.F16.F32.PACK_AB R0, RZ, R0 ;  /* 0x00000000ff00723e */ /* 0x000fe200000000ff */
[----:B------:R-:W-:Y:S06]  /*108c0*/  BRA `(.L_x_1207) ;  /* 0x0000000000647947 */ /* 0x000fec0003800000 */
.L_x_1206:
        /* <DEDUP_REMOVED lines=16> */
.L_x_1234:
[----:B------:R-:W-:Y:S01]  /*109d0*/  PRMT R0, RZ, 0x7610, R0 ;  /* 0x00007610ff007816 */ /* 0x000fe20000000000 */
[----:B------:R-:W-:Y:S06]  /*109e0*/  BRA `(.L_x_1207) ;  /* 0x00000000001c7947 */ /* 0x000fec0003800000 */
.L_x_1231:
[----:B------:R-:W2:Y:S02]  /*109f0*/  LDG.E.64 R2, desc[UR36][R2.64] ;  /* 0x0000002402027981 */ /* 0x000ea4000c1e1b00 */
[----:B--2---:R-:W0:Y:S02]  /*10a00*/  I2F.U64 R0, R2 ;  /* 0x0000000200007312 */ /* 0x004e240000301000 */
[----:B0-----:R-:W-:Y:S01]  /*10a10*/  F2FP.F16.F32.PACK_AB R0, RZ, R0 ;  /* 0x00000000ff00723e */ /* 0x001fe200000000ff */
[----:B------:R-:W-:Y:S06]  /*10a20*/  BRA `(.L_x_1207) ;  /* 0x00000000000c7947 */ /* 0x000fec0003800000 */
.L_x_1230:
[----:B------:R-:W2:Y:S02]  /*10a30*/  LDG.E R2, desc[UR36][R2.64] ;  /* 0x0000002402027981 */ /* 0x000ea4000c1e1900 */
[----:B--2---:R-:W-:-:S04]  /*10a40*/  I2FP.F32.U32 R0, R2 ;  /* 0x0000000200007245 */ /* 0x004fc80000201000 */
[----:B------:R-:W-:-:S07]  /*10a50*/  F2FP.F16.F32.PACK_AB R0, RZ, R0 ;  /* 0x00000000ff00723e */ /* 0x000fce00000000ff */
.L_x_1207:
        /* <DEDUP_REMOVED lines=20> */
[----:B0-----:R-:W-:Y:S01]  /*10ba0*/  STG.E.U8 desc[UR36][R16.64], R3 ;  /* 0x0000000310007986 */ /* 0x001fe2000c101124 */
[----:B------:R-:W-:Y:S05]  /*10bb0*/  EXIT ;  /* 0x000000000000794d */ /* 0x000fea0003800000 */
.L_x_1238:
[----:B------:R-:W-:-:S06]  /*10bc0*/  HADD2.F32 R3, -RZ, R0.H0_H0 ;  /* 0x20000000ff037230 */ /* 0x000fcc0000004100 */
[----:B------:R-:W0:Y:S02]  /*10bd0*/  F2I.S64.TRUNC R2, R3 ;  /* 0x0000000300027311 */ /* 0x000e24000020d900 */
[----:B0-----:R-:W-:Y:S01]  /*10be0*/  STG.E.U8 desc[UR36][R16.64], R2 ;  /* 0x0000000210007986 */ /* 0x001fe2000c101124 */
[----:B------:R-:W-:Y:S05]  /*10bf0*/  EXIT ;  /* 0x000000000000794d */ /* 0x000fea0003800000 */
.L_x_1237:
        /* <DEDUP_REMOVED lines=8> */
[----:B0-----:R-:W-:Y:S01]  /*10c80*/  STG.E.64 desc[UR36][R16.64], R2 ;  /* 0x0000000210007986 */ /* 0x001fe2000c101b24 */
[----:B------:R-:W-:Y:S05]  /*10c90*/  EXIT ;  /* 0x000000000000794d */ /* 0x000fea0003800000 */
.L_x_1241:
[----:B------:R-:W-:-:S04]  /*10ca0*/  HADD2.F32 R0, -RZ, R0.H0_H0 ;  /* 0x20000000ff007230 */ /* 0x000fc80000004100 */
[----:B------:R-:W0:Y:S02]  /*10cb0*/  F2I.FTZ.TRUNC.NTZ R3, R0 ;  /* 0x0000000000037305 */ /* 0x000e24000021f100 */
[----:B0-----:R-:W-:Y:S01]  /*10cc0*/  STG.E desc[UR36][R16.64], R3 ;  /* 0x0000000310007986 */ /* 0x001fe2000c101924 */
[----:B------:R-:W-:Y:S05]  /*10cd0*/  EXIT ;  /* 0x000000000000794d */ /* 0x000fea0003800000 */
.L_x_1240:
[----:B------:R-:W-:-:S04]  /*10ce0*/  HADD2.F32 R0, -RZ, R0.H0_H0 ;  /* 0x20000000ff007230 */ /* 0x000fc80000004100 */
[----:B------:R-:W0:Y:S02]  /*10cf0*/  F2I.FTZ.TRUNC.NTZ R3, R0 ;  /* 0x0000000000037305 */ /* 0x000e24000021f100 */
[----:B0-----:R-:W-:Y:S01]  /*10d00*/  STG.E.U16 desc[UR36][R16.64], R3 ;  /* 0x0000000310007986 */ /* 0x001fe2000c101524 */
[----:B------:R-:W-:Y:S05]  /*10d10*/  EXIT ;  /* 0x000000000000794d */ /* 0x000fea0003800000 */
.L_x_1236:
[----:B------:R-:W-:-:S13]  /*10d20*/  ISETP.GT.AND P0, PT, R2, 0x6, PT ;  /* 0x000000060200780c */ /* 0x000fda0003f04270 */
[----:B------:R-:W-:Y:S05]  /*10d30*/  @P0 BRA `(.L_x_1242) ;  /* 0x0000000000240947 */ /* 0x000fea0003800000 */
[----:B------:R-:W-:-:S13]  /*10d40*/  ISETP.NE.AND P0, PT, R2, 0x5, PT ;  /* 0x000000050200780c */ /* 0x000fda0003f05270 */
[----:B------:R-:W-:Y:S05]  /*10d50*/  @!P0 BRA `(.L_x_1243) ;  /* 0x0000000000148947 */ /* 0x000fea0003800000 */
[----:B------:R-:W-:-:S13]  /*10d60*/  ISETP.NE.AND P0, PT, R2, 0x6, PT ;  /* 0x000000060200780c */ /* 0x000fda0003f05270 */
[----:B------:R-:W-:Y:S05]  /*10d70*/  @P0 BRA `(.L_x_1239) ;  /* 0x0000000800c40947 */ /* 0x000fea0003800000 */
[----:B------:R-:W-:-:S05]  /*10d80*/  HADD2.F32 R3, -RZ, R0.H0_H0 ;  /* 0x20000000ff037230 */ /* 0x000fca0000004100 */
[----:B------:R-:W-:Y:S01]  /*10d90*/  STG.E desc[UR36][R16.64], R3 ;  /* 0x0000000310007986 */ /* 0x000fe2000c101924 */
[----:B------:R-:W-:Y:S05]  /*10da0*/  EXIT ;  /* 0x000000000000794d */ /* 0x000fea0003800000 */
.L_x_1243:
[----:B------:R-:W-:Y:S01]  /*10db0*/  STG.E.U16 desc[UR36][R16.64], R0 ;  /* 0x0000000010007986 */ /* 0x000fe2000c101524 */
[----:B------:R-:W-:Y:S05]  /*10dc0*/  EXIT ;  /* 0x000000000000794d */ /* 0x000fea0003800000 */
.L_x_1242:
        /* <DEDUP_REMOVED lines=8> */
[----:B------:R-:W-:Y:S01]  /*10e50*/  STG.E.64 desc[UR36][R16.64], R2 ;  /* 0x0000000210007986 */ /* 0x000fe2000c101b24 */
[----:B------:R-:W-:Y:S05]  /*10e60*/  EXIT ;  /* 0x000000000000794d */ /* 0x000fea0003800000 */
.L_x_1245:
[----:B------:R-:W-:-:S05]  /*10e70*/  HADD2.F32 R0, -RZ, R0.H0_H0 ;  /* 0x20000000ff007230 */ /* 0x000fca0000004100 */
[----:B------:R-:W-:-:S04]  /*10e80*/  F2FP.F16.F32.PACK_AB R0, RZ, R0 ;  /* 0x00000000ff00723e */ /* 0x000fc800000000ff */
[----:B------:R-:W-:-:S05]  /*10e90*/  PRMT R0, R0, 0x5410, RZ ;  /* 0x0000541000007816 */ /* 0x000fca00000000ff */
[----:B------:R-:W-:Y:S01]  /*10ea0*/  STG.E desc[UR36][R16.64], R0 ;  /* 0x0000000010007986 */ /* 0x000fe2000c101924 */
[----:B------:R-:W-:Y:S05]  /*10eb0*/  EXIT ;  /* 0x000000000000794d */ /* 0x000fea0003800000 */
.L_x_1244:
[----:B------:R-:W-:-:S05]  /*10ec0*/  HADD2.F32 R2, -RZ, R0.H0_H0 ;  /* 0x20000000ff027230 */ /* 0x000fca0000004100 */
[----:B------:R-:W-:-:S06]  /*10ed0*/  FMUL.FTZ R2, R2, 1 ;  /* 0x3f80000002027820 */ /* 0x000fcc0000410000 */
[----:B------:R-:W0:Y:S02]  /*10ee0*/  F2F.F64.F32 R2, R2 ;  /* 0x0000000200027310 */ /* 0x000e240000201800 */
[----:B0-----:R-:W-:Y:S01]  /*10ef0*/  STG.E.64 desc[UR36][R16.64], R2 ;  /* 0x0000000210007986 */ /* 0x001fe2000c101b24 */
[----:B------:R-:W-:Y:S05]  /*10f00*/  EXIT ;  /* 0x000000000000794d */ /* 0x000fea0003800000 */
.L_x_1235:
        /* <DEDUP_REMOVED lines=11> */
[----:B------:R-:W-:Y:S01]  /*10fc0*/  STG.E.U8 desc[UR36][R16.64], R3 ;  /* 0x0000000310007986 */ /* 0x000fe2000c101124 */
[----:B------:R-:W-:Y:S05]  /*10fd0*/  EXIT ;  /* 0x000000000000794d */ /* 0x000fea0003800000 */
.L_x_1248:
[----:B------:R-:W-:Y:S01]  /*10fe0*/  HADD2.F32 R0, -RZ, R0.H0_H0 ;  /* 0x20000000ff007230 */ /* 0x000fe20000004100 */
[----:B------:R-:W-:-:S04]  /*10ff0*/  CS2R R6, SRZ ;  /* 0x0000000000067805 */ /* 0x000fc8000001ff00 */
[----:B------:R-:W-:-:S04]  /*11000*/  FMUL.FTZ R0, R0, 1 ;  /* 0x3f80000000007820 */ /* 0x000fc80000410000 */
[----:B------:R-:W0:Y:S02]  /*11010*/  F2F.F64.F32 R4, R0 ;  /* 0x0000000000047310 */ /* 0x000e240000201800 */
[----:B0-----:R-:W-:Y:S01]  /*11020*/  STG.E.128 desc[UR36][R16.64], R4 ;  /* 0x0000000410007986 */ /* 0x001fe2000c101d24 */
[----:B------:R-:W-:Y:S05]  /*11030*/  EXIT ;  /* 0x000000000000794d */ /* 0x000fea0003800000 */
.L_x_1247:
        /* <DEDUP_REMOVED lines=21> */
.L_x_1252:
[----:B------:R-:W-:Y:S05]  /*11190*/  BSYNC B0 ;  /* 0x0000000000007941 */ /* 0x000fea0003800000 */
.L_x_1251:
[----:B------:R-:W-:-:S05]  /*111a0*/  LOP3.LUT R3, R0, R3, RZ, 0xfc, !PT ;  /* 0x0000000300037212 */ /* 0x000fca00078efcff */
[----:B------:R-:W-:Y:S01]  /*111b0*/  STG.E.U8 desc[UR36][R16.64], R3 ;  /* 0x0000000310007986 */ /* 0x000fe2000c101124 */
[----:B------:R-:W-:Y:S05]  /*111c0*/  EXIT ;  /* 0x000000000000794d */ /* 0x000fea0003800000 */
.L_x_1250:
        /* <DEDUP_REMOVED lines=13> */
.L_x_1254:
[----:B------:R-:W-:Y:S01]  /*112a0*/  IMAD.MOV.U32 R0, RZ, RZ, 0x7f ;  /* 0x0000007fff007424 */ /* 0x000fe200078e00ff */
[----:B------:R-:W-:-:S04]  /*112b0*/  ISETP.GT.U32.AND P0, PT, R2, 0x7f800000, PT ;  /* 0x7f8000000200780c */ /* 0x000fc80003f04070 */
[----:B------:R-:W-:-:S09]  /*112c0*/  SEL R0, R0, 0x7c, P0 ;  /* 0x0000007c00007807 */ /* 0x000fd20000000000 */
.L_x_1255:
[----:B------:R-:W-:Y:S05]  /*112d0*/  BSYNC B0 ;  /* 0x0000000000007941 */ /* 0x000fea0003800000 */
.L_x_1253:
[----:B------:R-:W-:-:S04]  /*112e0*/  LOP3.LUT R2, R3, 0x80000000, RZ, 0xc0, !PT ;  /* 0x8000000003027812 */ /* 0x000fc800078ec0ff */
[----:B------:R-:W-:-:S04]  /*112f0*/  SHF.R.U32.HI R3, RZ, 0x18, R2 ;  /* 0x00000018ff037819 */ /* 0x000fc80000011602 */
[----:B------:R-:W-:-:S05]  /*11300*/  LOP3.LUT R3, R0, R3, RZ, 0xfc, !PT ;  /* 0x0000000300037212 */ /* 0x000fca00078efcff */
[----:B------:R-:W-:Y:S01]  /*11310*/  STG.E.U8 desc[UR36][R16.64], R3 ;  /* 0x0000000310007986 */ /* 0x000fe2000c101124 */
[----:B------:R-:W-:Y:S05]  /*11320*/  EXIT ;  /* 0x000000000000794d */ /* 0x000fea0003800000 */
.L_x_1249:
[----:B------:R-:W-:-:S05]  /*11330*/  HADD2.F32 R0, -RZ, R0.H0_H0 ;  /* 0x20000000ff007230 */ /* 0x000fca0000004100 */
[----:B------:R-:W-:-:S05]  /*11340*/  F2FP.BF16.F32.PACK_AB R0, RZ, R0 ;  /* 0x00000000ff00723e */ /* 0x000fca00000010ff */
[----:B------:R-:W-:Y:S01]  /*11350*/  STG.E.U16 desc[UR36][R16.64], R0 ;  /* 0x0000000010007986 */ /* 0x000fe2000c101524 */
[----:B------:R-:W-:Y:S05]  /*11360*/  EXIT ;  /* 0x000000000000794d */ /* 0x000fea0003800000 */
.L_x_1246:
        /* <DEDUP_REMOVED lines=10> */
[----:B0-----:R-:W-:Y:S01]  /*11410*/  STG.E.U16 desc[UR36][R16.64], R3 ;  /* 0x0000000310007986 */ /* 0x001fe2000c101524 */
[----:B------:R-:W-:Y:S05]  /*11420*/  EXIT ;  /* 0x000000000000794d */ /* 0x000fea0003800000 */
.L_x_1258:
        /* <DEDUP_REMOVED lines=17> */
.L_x_1261:
[----:B------:R-:W-:-:S04]  /*11540*/  LOP3.LUT R2, R3, 0x80000000, RZ, 0xc0, !PT ;  /* 0x8000000003027812 */ /* 0x000fc800078ec0ff */
[----:B------:R-:W-:-:S04]  /*11550*/  SHF.R.U32.HI R3, RZ, 0x18, R2 ;  /* 0x00000018ff037819 */ /* 0x000fc80000011602 */
[----:B------:R-:W-:-:S04]  /*11560*/  LOP3.LUT R0, R0, R3, RZ, 0xfc, !PT ;  /* 0x0000000300007212 */ /* 0x000fc800078efcff */
[----:B------:R-:W-:-:S07]  /*11570*/  PRMT R8, R0, 0x7610, R8 ;  /* 0x0000761000087816 */ /* 0x000fce0000000008 */
.L_x_1260:
[----:B------:R-:W-:Y:S05]  /*11580*/  BSYNC B0 ;  /* 0x0000000000007941 */ /* 0x000fea0003800000 */
.L_x_1259:
[----:B------:R-:W-:Y:S01]  /*11590*/  STG.E.U8 desc[UR36][R16.64], R8 ;  /* 0x0000000810007986 */ /* 0x000fe2000c101124 */
[----:B------:R-:W-:Y:S05]  /*115a0*/  EXIT ;  /* 0x000000000000794d */ /* 0x000fea0003800000 */
.L_x_1257:
        /* <DEDUP_REMOVED lines=17> */
.L_x_1264:
[----:B------:R-:W-:-:S04]  /*116c0*/  LOP3.LUT R2, R3, 0x80000000, RZ, 0xc0, !PT ;  /* 0x8000000003027812 */ /* 0x000fc800078ec0ff */
[----:B------:R-:W-:-:S04]  /*116d0*/  SHF.R.U32.HI R3, RZ, 0x18, R2 ;  /* 0x00000018ff037819 */ /* 0x000fc80000011602 */
[----:B------:R-:W-:-:S04]  /*116e0*/  LOP3.LUT R0, R0, R3, RZ, 0xfc, !PT ;  /* 0x0000000300007212 */ /* 0x000fc800078efcff */
[----:B------:R-:W-:-:S07]  /*116f0*/  PRMT R8, R0, 0x7610, R8 ;  /* 0x0000761000087816 */ /* 0x000fce0000000008 */
.L_x_1263:
[----:B------:R-:W-:Y:S05]  /*11700*/  BSYNC B0 ;  /* 0x0000000000007941 */ /* 0x000fea0003800000 */
.L_x_1262:
[----:B------:R-:W-:Y:S01]  /*11710*/  STG.E.U8 desc[UR36][R16.64], R8 ;  /* 0x0000000810007986 */ /* 0x000fe2000c101124 */
[----:B------:R-:W-:Y:S05]  /*11720*/  EXIT ;  /* 0x000000000000794d */ /* 0x000fea0003800000 */
.L_x_1256:
        /* <DEDUP_REMOVED lines=22> */
.L_x_1239:
        /* <DEDUP_REMOVED lines=16> */
.L_x_1267:
[----:B------:R-:W-:Y:S05]  /*11990*/  EXIT ;  /* 0x000000000000794d */ /* 0x000fea0003800000 */
.L_x_1266:
[----:B------:R-:W-:-:S06]  /*119a0*/  HADD2.F32 R2, -RZ, R0.H0_H0 ;  /* 0x20000000ff027230 */ /* 0x000fcc0000004100 */
[----:B------:R-:W0:Y:S02]  /*119b0*/  F2I.U64.TRUNC R2, R2 ;  /* 0x0000000200027311 */ /* 0x000e24000020d800 */
[----:B0-----:R-:W-:Y:S01]  /*119c0*/  STG.E.64 desc[UR36][R16.64], R2 ;  /* 0x0000000210007986 */ /* 0x001fe2000c101b24 */
[----:B------:R-:W-:Y:S05]  /*119d0*/  EXIT ;  /* 0x000000000000794d */ /* 0x000fea0003800000 */
.L_x_1265:
[----:B------:R-:W-:-:S04]  /*119e0*/  HADD2.F32 R0, -RZ, R0.H0_H0 ;  /* 0x20000000ff007230 */ /* 0x000fc80000004100 */
[----:B------:R-:W0:Y:S02]  /*119f0*/  F2I.FTZ.U32.TRUNC.NTZ R3, R0 ;  /* 0x0000000000037305 */ /* 0x000e24000021f000 */
[----:B0-----:R-:W-:Y:S01]  /*11a00*/  STG.E desc[UR36][R16.64], R3 ;  /* 0x0000000310007986 */ /* 0x001fe2000c101924 */
[----:B------:R-:W-:Y:S05]  /*11a10*/  EXIT ;  /* 0x000000000000794d */ /* 0x000fea0003800000 */
.L_x_1268:
        /* <DEDUP_REMOVED lines=14> */
.L_x_5685:


//--------------------- .text._ZN2at6native27unrolled_elementwise_kernelIZZZNS0_66_GLOBAL__N__d53a5ca4_28_ActivationLeakyReluKernel_cu_9e10b42f_310426leaky_relu_backward_kernelERNS_18TensorIteratorBaseERKN3c106ScalarEENKUlvE_clEvENKUlvE1_clEvEUlNS5_4HalfESB_E_St5arrayIPcLm3EELi4E23TrivialOffsetCalculatorILi2EjESG_ILi1EjENS0_6memory12LoadWithCastILi2EEENSJ_13StoreWithCastILi1EEEEEviT_T0_T2_T3_T4_T5_ --------------------------
	.section	.text._ZN2at6native27unrolled_elementwise_kernelIZZZNS0_66_GLOBAL__N__d53a5ca4_28_ActivationLeakyReluKernel_cu_9e10b42f_310426leaky_relu_backward_kernelERNS_18TensorIteratorBaseERKN3c106ScalarEENKUlvE_clEvENKUlvE1_clEvEUlNS5_4HalfESB_E_St5arrayIPcLm3EELi4E23TrivialOffsetCalculatorILi2EjESG_ILi1EjENS0_6memory12LoadWithCastILi2EEENSJ_13StoreWithCastILi1EEEEEviT_T0_T2_T3_T4_T5_,"ax",@progbits
	.align	128
        .global         _ZN2at6native27unrolled_elementwise_kernelIZZZNS0_66_GLOBAL__N__d53a5ca4_28_ActivationLeakyReluKernel_cu_9e10b42f_310426leaky_relu_backward_kernelERNS_18TensorIteratorBaseERKN3c106ScalarEENKUlvE_clEvENKUlvE1_clEvEUlNS5_4HalfESB_E_St5arrayIPcLm3EELi4E23TrivialOffsetCalculatorILi2EjESG_ILi1EjENS0_6memory12LoadWithCastILi2EEENSJ_13StoreWithCastILi1EEEEEviT_T0_T2_T3_T4_T5_
        .type           _ZN2at6native27unrolled_elementwise_kernelIZZZNS0_66_GLOBAL__N__d53a5ca4_28_ActivationLeakyReluKernel_cu_9e10b42f_310426leaky_relu_backward_kernelERNS_18TensorIteratorBaseERKN3c106ScalarEENKUlvE_clEvENKUlvE1_clEvEUlNS5_4HalfESB_E_St5arrayIPcLm3EELi4E23TrivialOffsetCalculatorILi2EjESG_ILi1EjENS0_6memory12LoadWithCastILi2EEENSJ_13StoreWithCastILi1EEEEEviT_T0_T2_T3_T4_T5_,@function
        .size           _ZN2at6native27unrolled_elementwise_kernelIZZZNS0_66_GLOBAL__N__d53a5ca4_28_ActivationLeakyReluKernel_cu_9e10b42f_310426leaky_relu_backward_kernelERNS_18TensorIteratorBaseERKN3c106ScalarEENKUlvE_clEvENKUlvE1_clEvEUlNS5_4HalfESB_E_St5arrayIPcLm3EELi4E23TrivialOffsetCalculatorILi2EjESG_ILi1EjENS0_6memory12LoadWithCastILi2EEENSJ_13StoreWithCastILi1EEEEEviT_T0_T2_T3_T4_T5_,(.L_x_5686 - _ZN2at6native27unrolled_elementwise_kernelIZZZNS0_66_GLOBAL__N__d53a5ca4_28_ActivationLeakyReluKernel_cu_9e10b42f_310426leaky_relu_backward_kernelERNS_18TensorIteratorBaseERKN3c106ScalarEENKUlvE_clEvENKUlvE1_clEvEUlNS5_4HalfESB_E_St5arrayIPcLm3EELi4E23TrivialOffsetCalculatorILi2EjESG_ILi1EjENS0_6memory12LoadWithCastILi2EEENSJ_13StoreWithCastILi1EEEEEviT_T0_T2_T3_T4_T5_)
        .other          _ZN2at6native27unrolled_elementwise_kernelIZZZNS0_66_GLOBAL__N__d53a5ca4_28_ActivationLeakyReluKernel_cu_9e10b42f_310426leaky_relu_backward_kernelERNS_18TensorIteratorBaseERKN3c106ScalarEENKUlvE_clEvENKUlvE1_clEvEUlNS5_4HalfESB_E_St5arrayIPcLm3EELi4E23TrivialOffsetCalculatorILi2EjESG_ILi1EjENS0_6memory12LoadWithCastILi2EEENSJ_13StoreWithCastILi1EEEEEviT_T0_T2_T3_T4_T5_,@"STO_CUDA_ENTRY STV_DEFAULT"
_ZN2at6native27unrolled_elementwise_kernelIZZZNS0_66_GLOBAL__N__d53a5ca4_28_ActivationLeakyReluKernel_cu_9e10b42f_310426leaky_relu_backward_kernelERNS_18TensorIteratorBaseERKN3c106ScalarEENKUlvE_clEvENKUlvE1_clEvEUlNS5_4HalfESB_E_St5arrayIPcLm3EELi4E23TrivialOffsetCalculatorILi2EjESG_ILi1EjENS0_6memory12LoadWithCastILi2EEENSJ_13StoreWithCastILi1EEEEEviT_T0_T2_T3_T4_T5_:
.text._ZN2at6native27unrolled_elementwise_kernelIZZZNS0_66_GLOBAL__N__d53a5ca4_28_ActivationLeakyReluKernel_cu_9e10b42f_310426leaky_relu_backward_kernelERNS_18TensorIteratorBaseERKN3c106ScalarEENKUlvE_clEvENKUlvE1_clEvEUlNS5_4HalfESB_E_St5arrayIPcLm3EELi4E23TrivialOffsetCalculatorILi2EjESG_ILi1EjENS0_6memory12LoadWithCastILi2EEENSJ_13StoreWithCastILi1EEEEEviT_T0_T2_T3_T4_T5_:
        /* <DEDUP_REMOVED lines=36> */
.L_x_1274:
[----:B------:R-:W2:Y:S02]  /*0240*/  LDG.E.U8 R2, desc[UR36][R2.64] ;  /* 0x0000002402027981 */ /* 0x000ea4000c1e1100 */
[----:B--2---:R-:W-:-:S04]  /*0250*/  I2FP.F32.U32 R0, R2 ;  /* 0x0000000200007245 */ /* 0x004fc80000201000 */
[----:B------:R-:W-:-:S04]  /*0260*/  F2FP.F16.F32.PACK_AB R0, RZ, R0 ;  /* 0x00000000ff00723e */ /* 0x000fc800000000ff */
[----:B------:R-:W-:Y:S01]  /*0270*/  PRMT R19, R0, 0x7610, R19 ;  /* 0x0000761000137816 */ /* 0x000fe20000000013 */
[----:B------:R-:W-:Y:S06]  /*0280*/  BRA `(.L_x_1276) ;  /* 0x0000000c00bc7947 */ /* 0x000fec0003800000 */
.L_x_1273:
        /* <DEDUP_REMOVED lines=11> */
.L_x_1278:
[----:B------:R-:W2:Y:S02]  /*0340*/  LDG.E R2, desc[UR36][R2.64] ;  /* 0x0000002402027981 */ /* 0x000ea4000c1e1900 */
[----:B--2---:R-:W-:-:S04]  /*0350*/  I2FP.F32.S32 R0, R2 ;  /* 0x0000000200007245 */ /* 0x004fc80000201400 */
[----:B------:R-:W-:-:S04]  /*0360*/  F2FP.F16.F32.PACK_AB R0, RZ, R0 ;  /* 0x00000000ff00723e */ /* 0x000fc800000000ff */
[----:B------:R-:W-:Y:S01]  /*0370*/  PRMT R19, R0, 0x7610, R19 ;  /* 0x0000761000137816 */ /* 0x000fe20000000013 */
[----:B------:R-:W-:Y:S06]  /*0380*/  BRA `(.L_x_1276) ;  /* 0x0000000c007c7947 */ /* 0x000fec0003800000 */
.L_x_1277:
[----:B------:R-:W2:Y:S02]  /*0390*/  LDG.E.U16 R2, desc[UR36][R2.64] ;  /* 0x0000002402027981 */ /* 0x000ea4000c1e1500 */
[----:B--2---:R-:W0:Y:S02]  /*03a0*/  I2F.S16 R0, R2 ;  /* 0x0000000200007306 */ /* 0x004e240000101400 */
[----:B0-----:R-:W-:-:S04]  /*03b0*/  F2FP.F16.F32.PACK_AB R0, RZ, R0 ;  /* 0x00000000ff00723e */ /* 0x001fc800000000ff */
[----:B------:R-:W-:Y:S01]  /*03c0*/  PRMT R19, R0, 0x7610, R19 ;  /* 0x0000761000137816 */ /* 0x000fe20000000013 */
[----:B------:R-:W-:Y:S06]  /*03d0*/  BRA `(.L_x_1276) ;  /* 0x0000000c00687947 */ /* 0x000fec0003800000 */
.L_x_1272:
        /* <DEDUP_REMOVED lines=9> */
.L_x_1280:
[----:B------:R1:W5:Y:S01]  /*0470*/  LDG.E.U16 R19, desc[UR36][R2.64] ;  /* 0x0000002402137981 */ /* 0x000362000c1e1500 */
[----:B------:R-:W-:Y:S05]  /*0480*/  BRA `(.L_x_1276) ;  /* 0x0000000c003c7947 */ /* 0x000fea0003800000 */
.L_x_1279:
        /* <DEDUP_REMOVED lines=9> */
.L_x_1282:
[----:B------:R0:W5:Y:S01]  /*0520*/  LDG.E.U16 R19, desc[UR36][R2.64] ;  /* 0x0000002402137981 */ /* 0x000162000c1e1500 */
[----:B------:R-:W-:Y:S05]  /*0530*/  BRA `(.L_x_1276) ;  /* 0x0000000c00107947 */ /* 0x000fea0003800000 */
.L_x_1281:
        /* <DEDUP_REMOVED lines=9> */
.L_x_1271:
        /* <DEDUP_REMOVED lines=14> */
.L_x_1285:
        /* <DEDUP_REMOVED lines=9> */
.L_x_1284:
        /* <DEDUP_REMOVED lines=28> */
.L_x_1287:
        /* <DEDUP_REMOVED lines=15> */
.L_x_1286:
[----:B------:R-:W2:Y:S02]  /*09f0*/  LDG.E.U16 R0, desc[UR36][R2.64] ;  /* 0x0000002402007981 */ /* 0x000ea4000c1e1500 */
[----:B--2---:R-:W-:-:S05]  /*0a00*/  IMAD.U32 R0, R0, 0x10000, RZ ;  /* 0x0001000000007824 */ /* 0x004fca00078e00ff */
[----:B------:R-:W-:-:S04]  /*0a10*/  F2FP.F16.F32.PACK_AB R0, RZ, R0 ;  /* 0x00000000ff00723e */ /* 0x000fc800000000ff */
[----:B------:R-:W-:Y:S01]  /*0a20*/  PRMT R19, R0, 0x7610, R19 ;  /* 0x0000761000137816 */ /* 0x000fe20000000013 */
[----:B------:R-:W-:Y:S06]  /*0a30*/  BRA `(.L_x_1276) ;  /* 0x0000000400d07947 */ /* 0x000fec0003800000 */
.L_x_1283:
        /* <DEDUP_REMOVED lines=13> */
.L_x_1290:
        /* <DEDUP_REMOVED lines=21> */
.L_x_1294:
[----:B------:R-:W-:Y:S05]  /*0c60*/  BSYNC B1 ;  /* 0x0000000000017941 */ /* 0x000fea0003800000 */
.L_x_1293:
[----:B------:R-:W-:Y:S01]  /*0c70*/  LEA R3, R0, 0x3b800000, 0x17 ;  /* 0x3b80000000037811 */ /* 0x000fe200078eb8ff */
[----:B------:R-:W-:-:S05]  /*0c80*/  IMAD.SHL.U32 R0, R2, 0x100000, RZ ;  /* 0x0010000002007824 */ /* 0x000fca00078e00ff */
[----:B------:R-:W-:-:S07]  /*0c90*/  LOP3.LUT R0, R3, R0, R4, 0xfe, !PT ;  /* 0x0000000003007212 */ /* 0x000fce00078efe04 */
.L_x_1292:
[----:B------:R-:W-:Y:S05]  /*0ca0*/  BSYNC B0 ;  /* 0x0000000000007941 */ /* 0x000fea0003800000 */
.L_x_1291:
[----:B------:R-:W-:-:S04]  /*0cb0*/  F2FP.F16.F32.PACK_AB R0, RZ, R0 ;  /* 0x00000000ff00723e */ /* 0x000fc800000000ff */
[----:B------:R-:W-:Y:S01]  /*0cc0*/  PRMT R19, R0, 0x7610, R19 ;  /* 0x0000761000137816 */ /* 0x000fe20000000013 */
[----:B------:R-:W-:Y:S06]  /*0cd0*/  BRA `(.L_x_1276) ;  /* 0x0000000400287947 */ /* 0x000fec0003800000 */
.L_x_1289:
        /* <DEDUP_REMOVED lines=21> */
.L_x_1298:
[----:B------:R-:W-:Y:S05]  /*0e30*/  BSYNC B1 ;  /* 0x0000000000017941 */ /* 0x000fea0003800000 */
.L_x_1297:
[----:B------:R-:W-:Y:S01]  /*0e40*/  LEA R3, R0, 0x37800000, 0x17 ;  /* 0x3780000000037811 */ /* 0x000fe200078eb8ff */
[----:B------:R-:W-:-:S05]  /*0e50*/  IMAD.SHL.U32 R0, R2, 0x200000, RZ ;  /* 0x0020000002007824 */ /* 0x000fca00078e00ff */
[----:B------:R-:W-:-:S07]  /*0e60*/  LOP3.LUT R0, R3, R0, R4, 0xfe, !PT ;  /* 0x0000000003007212 */ /* 0x000fce00078efe04 */
.L_x_1296:
[----:B------:R-:W-:Y:S05]  /*0e70*/  BSYNC B0 ;  /* 0x0000000000007941 */ /* 0x000fea0003800000 */
.L_x_1295:
[----:B------:R-:W-:-:S04]  /*0e80*/  F2FP.F16.F32.PACK_AB R0, RZ, R0 ;  /* 0x00000000ff00723e */ /* 0x000fc800000000ff */
[----:B------:R-:W-:Y:S01]  /*0e90*/  PRMT R19, R0, 0x7610, R19 ;  /* 0x0000761000137816 */ /* 0x000fe20000000013 */
[----:B------:R-:W-:Y:S06]  /*0ea0*/  BRA `(.L_x_1276) ;  /* 0x0000000000b47947 */ /* 0x000fec0003800000 */
.L_x_1288:
        /* <DEDUP_REMOVED lines=14> */
.L_x_1302:
[----:B------:R-:W-:Y:S05]  /*0f90*/  BSYNC B0 ;  /* 0x0000000000007941 */ /* 0x000fea0003800000 */
.L_x_1301:
[----:B------:R-:W-:-:S04]  /*0fa0*/  F2FP.F16.F32.PACK_AB R0, RZ, R0 ;  /* 0x00000000ff00723e */ /* 0x000fc800000000ff */
[----:B------:R-:W-:Y:S01]  /*0fb0*/  PRMT R19, R0, 0x7610, R19 ;  /* 0x0000761000137816 */ /* 0x000fe20000000013 */
[----:B------:R-:W-:Y:S06]  /*0fc0*/  BRA `(.L_x_1276) ;  /* 0x00000000006c7947 */ /* 0x000fec0003800000 */
.L_x_1275:
        /* <DEDUP_REMOVED lines=16> */
.L_x_1303:
[----:B------:R-:W-:Y:S01]  /*10d0*/  PRMT R19, RZ, 0x7610, R19 ;  /* 0x00007610ff137816 */ /* 0x000fe20000000013 */
[----:B------:R-:W-:Y:S06]  /*10e0*/  BRA `(.L_x_1276) ;  /* 0x0000000000247947 */ /* 0x000fec0003800000 */
.L_x_1300:
[----:B------:R-:W2:Y:S02]  /*10f0*/  LDG.E.64 R2, desc[UR36][R2.64] ;  /* 0x0000002402027981 */ /* 0x000ea4000c1e1b00 */
[----:B--2---:R-:W0:Y:S02]  /*1100*/  I2F.U64 R0, R2 ;  /* 0x0000000200007312 */ /* 0x004e240000301000 */
[----:B0-----:R-:W-:-:S04]  /*1110*/  F2FP.F16.F32.PACK_AB R0, RZ, R0 ;  /* 0x00000000ff00723e */ /* 0x001fc800000000ff */
[----:B------:R-:W-:Y:S01]  /*1120*/  PRMT R19, R0, 0x7610, R19 ;  /* 0x0000761000137816 */ /* 0x000fe20000000013 */
[----:B------:R-:W-:Y:S06]  /*1130*/  BRA `(.L_x_1276) ;  /* 0x0000000000107947 */ /* 0x000fec0003800000 */
.L_x_1299:
[----:B------:R-:W2:Y:S02]  /*1140*/  LDG.E R2, desc[UR36][R2.64] ;  /* 0x0000002402027981 */ /* 0x000ea4000c1e1900 */
[----:B--2---:R-:W-:-:S04]  /*1150*/  I2FP.F32.U32 R0, R2 ;  /* 0x0000000200007245 */ /* 0x004fc80000201000 */
[----:B------:R-:W-:-:S04]  /*1160*/  F2FP.F16.F32.PACK_AB R0, RZ, R0 ;  /* 0x00000000ff00723e */ /* 0x000fc800000000ff */
[----:B------:R-:W-:-:S07]  /*1170*/  PRMT R19, R0, 0x7610, R19 ;  /* 0x0000761000137816 */ /* 0x000fce0000000013 */
.L_x_1276:
[----:B01----:R-:W0:Y:S01]  /*1180*/  LDC.64 R2, c[0x0][0x238] ;  /* 0x00008e00ff027b82 */ /* 0x003e220000000a00 */
        /* <DEDUP_REMOVED lines=20> */
.L_x_1307:
[----:B------:R-:W2:Y:S02]  /*12d0*/  LDG.E.U8 R2, desc[UR36][R2.64] ;  /* 0x0000002402027981 */ /* 0x000ea4000c1e1100 */
[----:B--2---:R-:W-:-:S04]  /*12e0*/  I2FP.F32.U32 R0, R2 ;  /* 0x0000000200007245 */ /* 0x004fc80000201000 */
[----:B------:R-:W-:-:S04]  /*12f0*/  F2FP.F16.F32.PACK_AB R0, RZ, R0 ;  /* 0x00000000ff00723e */ /* 0x000fc800000000ff */
[----:B------:R-:W-:Y:S01]  /*1300*/  PRMT R18, R0, 0x7610, R18 ;  /* 0x0000761000127816 */ /* 0x000fe20000000012 */
[----:B------:R-:W-:Y:S06]  /*1310*/  BRA `(.L_x_1309) ;  /* 0x0000000c00bc7947 */ /* 0x000fec0003800000 */
.L_x_1306:
        /* <DEDUP_REMOVED lines=11> */
.L_x_1311:
[----:B------:R-:W2:Y:S02]  /*13d0*/  LDG.E R2, desc[UR36][R2.64] ;  /* 0x0000002402027981 */ /* 0x000ea4000c1e1900 */
[----:B--2---:R-:W-:-:S04]  /*13e0*/  I2FP.F32.S32 R0, R2 ;  /* 0x0000000200007245 */ /* 0x004fc80000201400 */
[----:B------:R-:W-:-:S04]  /*13f0*/  F2FP.F16.F32.PACK_AB R0, RZ, R0 ;  /* 0x00000000ff00723e */ /* 0x000fc800000000ff */
[----:B------:R-:W-:Y:S01]  /*1400*/  PRMT R18, R0, 0x7610, R18 ;  /* 0x0000761000127816 */ /* 0x000fe20000000012 */
[----:B------:R-:W-:Y:S06]  /*1410*/  BRA `(.L_x_1309) ;  /* 0x0000000c007c7947 */ /* 0x000fec0003800000 */
.L_x_1310:
[----:B------:R-:W2:Y:S02]  /*1420*/  LDG.E.U16 R2, desc[UR36][R2.64] ;  /* 0x0000002402027981 */ /* 0x000ea4000c1e1500 */
[----:B--2---:R-:W0:Y:S02]  /*1430*/  I2F.S16 R0, R2 ;  /* 0x0000000200007306 */ /* 0x004e240000101400 */
[----:B0-----:R-:W-:-:S04]  /*1440*/  F2FP.F16.F32.PACK_AB R0, RZ, R0 ;  /* 0x00000000ff00723e */ /* 0x001fc800000000ff */
[----:B------:R-:W-:Y:S01]  /*1450*/  PRMT R18, R0, 0x7610, R18 ;  /* 0x0000761000127816 */ /* 0x000fe20000000012 */
[----:B------:R-:W-:Y:S06]  /*1460*/  BRA `(.L_x_1309) ;  /* 0x0000000c00687947 */ /* 0x000fec0003800000 */
.L_x_1305:
        /* <DEDUP_REMOVED lines=9> */
.L_x_1313:
[----:B------:R1:W5:Y:S01]  /*1500*/  LDG.E.U16 R18, desc[UR36][R2.64] ;  /* 0x0000002402127981 */ /* 0x000362000c1e1500 */
[----:B------:R-:W-:Y:S05]  /*1510*/  BRA `(.L_x_1309) ;  /* 0x0000000c003c7947 */ /* 0x000fea0003800000 */
.L_x_1312:
        /* <DEDUP_REMOVED lines=9> */
.L_x_1315:
[----:B------:R0:W5:Y:S01]  /*15b0*/  LDG.E.U16 R18, desc[UR36][R2.64] ;  /* 0x0000002402127981 */ /* 0x000162000c1e1500 */
[----:B------:R-:W-:Y:S05]  /*15c0*/  BRA `(.L_x_1309) ;  /* 0x0000000c00107947 */ /* 0x000fea0003800000 */
.L_x_1314:
        /* <DEDUP_REMOVED lines=9> */
.L_x_1304:
        /* <DEDUP_REMOVED lines=14> */
.L_x_1318:
        /* <DEDUP_REMOVED lines=9> */
.L_x_1317:
        /* <DEDUP_REMOVED lines=28> */
.L_x_1320:
        /* <DEDUP_REMOVED lines=15> */
.L_x_1319:
[----:B------:R-:W2:Y:S02]  /*1a80*/  LDG.E.U16 R0, desc[UR36][R2.64] ;  /* 0x0000002402007981 */ /* 0x000ea4000c1e1500 */
[----:B--2---:R-:W-:-:S05]  /*1a90*/  IMAD.U32 R0, R0, 0x10000, RZ ;  /* 0x0001000000007824 */ /* 0x004fca00078e00ff */
[----:B------:R-:W-:-:S04]  /*1aa0*/  F2FP.F16.F32.PACK_AB R0, RZ, R0 ;  /* 0x00000000ff00723e */ /* 0x000fc800000000ff */
[----:B------:R-:W-:Y:S01]  /*1ab0*/  PRMT R18, R0, 0x7610, R18 ;  /* 0x0000761000127816 */ /* 0x000fe20000000012 */
[----:B------:R-:W-:Y:S06]  /*1ac0*/  BRA `(.L_x_1309) ;  /* 0x0000000400d07947 */ /* 0x000fec0003800000 */
.L_x_1316:
        /* <DEDUP_REMOVED lines=13> */
.L_x_1323:
        /* <DEDUP_REMOVED lines=21> */
.L_x_1327:
[----:B------:R-:W-:Y:S05]  /*1cf0*/  BSYNC B1 ;  /* 0x0000000000017941 */ /* 0x000fea0003800000 */
.L_x_1326:
[----:B------:R-:W-:Y:S01]  /*1d00*/  LEA R3, R0, 0x3b800000, 0x17 ;  /* 0x3b80000000037811 */ /* 0x000fe200078eb8ff */
[----:B------:R-:W-:-:S05]  /*1d10*/  IMAD.SHL.U32 R0, R2, 0x100000, RZ ;  /* 0x0010000002007824 */ /* 0x000fca00078e00ff */
[----:B------:R-:W-:-:S07]  /*1d20*/  LOP3.LUT R0, R3, R0, R4, 0xfe, !PT ;  /* 0x0000000003007212 */ /* 0x000fce00078efe04 */
.L_x_1325:
[----:B------:R-:W-:Y:S05]  /*1d30*/  BSYNC B0 ;  /* 0x0000000000007941 */ /* 0x000fea0003800000 */
.L_x_1324:
[----:B------:R-:W-:-:S04]  /*1d40*/  F2FP.F16.F32.PACK_AB R0, RZ, R0 ;  /* 0x00000000ff00723e */ /* 0x000fc800000000ff */
[----:B------:R-:W-:Y:S01]  /*1d50*/  PRMT R18, R0, 0x7610, R18 ;  /* 0x0000761000127816 */ /* 0x000fe20000000012 */
[----:B------:R-:W-:Y:S06]  /*1d60*/  BRA `(.L_x_1309) ;  /* 0x0000000400287947 */ /* 0x000fec0003800000 */
.L_x_1322:
        /* <DEDUP_REMOVED lines=21> */
.L_x_1331:
[----:B------:R-:W-:Y:S05]  /*1ec0*/  BSYNC B1 ;  /* 0x0000000000017941 */ /* 0x000fea0003800000 */
.L_x_1330:
[----:B------:R-:W-:Y:S01]  /*1ed0*/  LEA R3, R0, 0x37800000, 0x17 ;  /* 0x3780000000037811 */ /* 0x000fe200078eb8ff */
[----:B------:R-:W-:-:S05]  /*1ee0*/  IMAD.SHL.U32 R0, R2, 0x200000, RZ ;  /* 0x0020000002007824 */ /* 0x000fca00078e00ff */
[----:B------:R-:W-:-:S07]  /*1ef0*/  LOP3.LUT R0, R3, R0, R4, 0xfe, !PT ;  /* 0x0000000003007212 */ /* 0x000fce00078efe04 */
.L_x_1329:
[----:B------:R-:W-:Y:S05]  /*1f00*/  BSYNC B0 ;  /* 0x0000000000007941 */ /* 0x000fea0003800000 */
.L_x_1328:
[----:B------:R-:W-:-:S04]  /*1f10*/  F2FP.F16.F32.PACK_AB R0, RZ, R0 ;  /* 0x00000000ff00723e */ /* 0x000fc800000000ff */
[----:B------:R-:W-:Y:S01]  /*1f20*/  PRMT R18, R0, 0x7610, R18 ;  /* 0x0000761000127816 */ /* 0x000fe20000000012 */
[----:B------:R-:W-:Y:S06]  /*1f30*/  BRA `(.L_x_1309) ;  /* 0x0000000000b47947 */ /* 0x000fec0003800000 */
.L_x_1321:
        /* <DEDUP_REMOVED lines=14> */
.L_x_1335:
[----:B------:R-:W-:Y:S05]  /*2020*/  BSYNC B0 ;  /* 0x0000000000007941 */ /* 0x000fea0003800000 */
.L_x_1334:
[----:B------:R-:W-:-:S04]  /*2030*/  F2FP.F16.F32.PACK_AB R0, RZ, R0 ;  /* 0x00000000ff00723e */ /* 0x000fc800000000ff */
[----:B------:R-:W-:Y:S01]  /*2040*/  PRMT R18, R0, 0x7610, R18 ;  /* 0x0000761000127816 */ /* 0x000fe20000000012 */
[----:B------:R-:W-:Y:S06]  /*2050*/  BRA `(.L_x_1309) ;  /* 0x00000000006c7947 */ /* 0x000fec0003800000 */
.L_x_1308:
        /* <DEDUP_REMOVED lines=16> */
.L_x_1336:
[----:B------:R-:W-:Y:S01]  /*2160*/  PRMT R18, RZ, 0x7610, R18 ;  /* 0x00007610ff127816 */ /* 0x000fe20000000012 */
[----:B------:R-:W-:Y:S06]  /*2170*/  BRA `(.L_x_1309) ;  /* 0x0000000000247947 */ /* 0x000fec0003800000 */
.L_x_1333:
[----:B------:R-:W2:Y:S02]  /*2180*/  LDG.E.64 R2, desc[UR36][R2.64] ;  /* 0x0000002402027981 */ /* 0x000ea4000c1e1b00 */
[----:B--2---:R-:W0:Y:S02]  /*2190*/  I2F.U64 R0, R2 ;  /* 0x0000000200007312 */ /* 0x004e240000301000 */
[----:B0-----:R-:W-:-:S04]  /*21a0*/  F2FP.F16.F32.PACK_AB R0, RZ, R0 ;  /* 0x00000000ff00723e */ /* 0x001fc800000000ff */
[----:B------:R-:W-:Y:S01]  /*21b0*/  PRMT R18, R0, 0x7610, R18 ;  /* 0x0000761000127816 */ /* 0x000fe20000000012 */
[----:B------:R-:W-:Y:S06]  /*21c0*/  BRA `(.L_x_1309) ;  /* 0x0000000000107947 */ /* 0x000fec0003800000 */
.L_x_1332:
[----:B------:R-:W2:Y:S02]  /*21d0*/  LDG.E R2, desc[UR36][R2.64] ;  /* 0x0000002402027981 */ /* 0x000ea4000c1e1900 */
[----:B--2---:R-:W-:-:S04]  /*21e0*/  I2FP.F32.U32 R0, R2 ;  /* 0x0000000200007245 */ /* 0x004fc80000201000 */
[----:B------:R-:W-:-:S04]  /*21f0*/  F2FP.F16.F32.PACK_AB R0, RZ, R0 ;  /* 0x00000000ff00723e */ /* 0x000fc800000000ff */
[----:B------:R-:W-:-:S07]  /*2200*/  PRMT R18, R0, 0x7610, R18 ;  /* 0x0000761000127816 */ /* 0x000fce0000000012 */
.L_x_1309:
[----:B------:R-:W-:-:S07]  /*2210*/  VIADD R26, R26, 0x80 ;  /* 0x000000801a1a7836 */ /* 0x000fce0000000000 */
.L_x_1270:
[----:B------:R-:W-:Y:S05]  /*2220*/  BSYNC B6 ;  /* 0x0000000000067941 */ /* 0x000fea0003800000 */
.L_x_1269:
[----:B------:R-:W-:Y:S01]  /*2230*/  ISETP.GE.AND P0, PT, R26, R23, PT ;  /* 0x000000171a00720c */ /* 0x000fe20003f06270 */
[----:B------:R-:W-:Y:S01]  /*2240*/  BSSY B6, `(.L_x_1337) ;  /* 0x0000218000067945 */ /* 0x000fe20003800000 */
[----:B------:R-:W-:-:S11]  /*2250*/  PRMT R17, RZ, 0x7610, R17 ;  /* 0x00007610ff117816 */ /* 0x000fd60000000011 */
[----:B------:R-:W-:Y:S05]  /*2260*/  @P0 BRA `(.L_x_1338) ;  /* 0x0000002000540947 */ /* 0x000fea0003800000 */
[----:B01----:R-:W0:Y:S01]  /*2270*/  LDC.64 R2, c[0x0][0x230] ;  /* 0x00008c00ff027b82 */ /* 0x003e220000000a00 */
        /* <DEDUP_REMOVED lines=21> */
.L_x_1342:
[----:B------:R-:W2:Y:S02]  /*23d0*/  LDG.E.U8 R2, desc[UR36][R2.64] ;  /* 0x0000002402027981 */ /* 0x000ea4000c1e1100 */
[----:B--2---:R-:W-:-:S04]  /*23e0*/  I2FP.F32.U32 R0, R2 ;  /* 0x0000000200007245 */ /* 0x004fc80000201000 */
[----:B------:R-:W-:-:S04]  /*23f0*/  F2FP.F16.F32.PACK_AB R0, RZ, R0 ;  /* 0x00000000ff00723e */ /* 0x000fc800000000ff */
[----:B------:R-:W-:Y:S01]  /*2400*/  PRMT R22, R0, 0x7610, R22 ;  /* 0x0000761000167816 */ /* 0x000fe20000000016 */
[----:B------:R-:W-:Y:S06]  /*2410*/  BRA `(.L_x_1344) ;  /* 0x0000000c00c07947 */ /* 0x000fec0003800000 */
.L_x_1341:
        /* <DEDUP_REMOVED lines=11> */
.L_x_1346:
[----:B------:R-:W2:Y:S02]  /*24d0*/  LDG.E R2, desc[UR36][R2.64] ;  /* 0x0000002402027981 */ /* 0x000ea4000c1e1900 */
[----:B--2---:R-:W-:-:S04]  /*24e0*/  I2FP.F32.S32 R0, R2 ;  /* 0x0000000200007245 */ /* 0x004fc80000201400 */
[----:B------:R-:W-:-:S04]  /*24f0*/  F2FP.F16.F32.PACK_AB R0, RZ, R0 ;  /* 0x00000000ff00723e */ /* 0x000fc800000000ff */
[----:B------:R-:W-:Y:S01]  /*2500*/  PRMT R22, R0, 0x7610, R22 ;  /* 0x0000761000167816 */ /* 0x000fe20000000016 */
[----:B------:R-:W-:Y:S06]  /*2510*/  BRA `(.L_x_1344) ;  /* 0x0000000c00807947 */ /* 0x000fec0003800000 */
.L_x_1345:
[----:B------:R-:W2:Y:S02]  /*2520*/  LDG.E.U16 R2, desc[UR36][R2.64] ;  /* 0x0000002402027981 */ /* 0x000ea4000c1e1500 */
[----:B--2---:R-:W0:Y:S02]  /*2530*/  I2F.S16 R0, R2 ;  /* 0x0000000200007306 */ /* 0x004e240000101400 */
[----:B0-----:R-:W-:-:S04]  /*2540*/  F2FP.F16.F32.PACK_AB R0, RZ, R0 ;  /* 0x00000000ff00723e */ /* 0x001fc800000000ff */
[----:B------:R-:W-:Y:S01]  /*2550*/  PRMT R22, R0, 0x7610, R22 ;  /* 0x0000761000167816 */ /* 0x000fe20000000016 */
[----:B------:R-:W-:Y:S06]  /*2560*/  BRA `(.L_x_1344) ;  /* 0x0000000c006c7947 */ /* 0x000fec0003800000 */
.L_x_1340:
        /* <DEDUP_REMOVED lines=9> */
.L_x_1348:
[----:B------:R1:W5:Y:S01]  /*2600*/  LDG.E.U16 R22, desc[UR36][R2.64] ;  /* 0x0000002402167981 */ /* 0x000362000c1e1500 */
[----:B------:R-:W-:Y:S05]  /*2610*/  BRA `(.L_x_1344) ;  /* 0x0000000c00407947 */ /* 0x000fea0003800000 */
.L_x_1347:
        /* <DEDUP_REMOVED lines=9> */
.L_x_1350:
[----:B------:R0:W5:Y:S01]  /*26b0*/  LDG.E.U16 R22, desc[UR36][R2.64] ;  /* 0x0000002402167981 */ /* 0x000162000c1e1500 */
[----:B------:R-:W-:Y:S05]  /*26c0*/  BRA `(.L_x_1344) ;  /* 0x0000000c00147947 */ /* 0x000fea0003800000 */
.L_x_1349:
        /* <DEDUP_REMOVED lines=9> */
.L_x_1339:
        /* <DEDUP_REMOVED lines=14> */
.L_x_1353:
        /* <DEDUP_REMOVED lines=9> */
.L_x_1352:
        /* <DEDUP_REMOVED lines=28> */
.L_x_1355:
[----:B------:R-:W2:Y:S02]  /*2a90*/  LDG.E.U8 R3, desc[UR36][R2.64] ;  /* 0x0000002402037981 */ /* 0x000ea4000c1e1100 */
[----:B--2---:R-:W-:-:S05]  /*2aa0*/  IMAD.SHL.U32 R0, R3, 0x2000000, RZ ;  /* 0x0200000003007824 */ /* 0x004fca00078e00ff */
[----:B------:R-:W-:-:S13]  /*2ab0*/  ISETP.GE.U32.AND P0, PT, R0, 0x8000000, PT ;  /* 0x080000000000780c */ /* 0x000fda0003f06070 */
[C---:B------:R-:W-:Y:S02]  /*2ac0*/  @P0 IMAD.SHL.U32 R4, R3.reuse, 0x200000, RZ ;  /* 0x0020000003040824 */ /* 0x040fe400078e00ff */
[C---:B------:R-:W-:Y:S02]  /*2ad0*/  @!P0 IMAD.SHL.U32 R0, R3.reuse, 0x100, RZ ;  /* 0x0000010003008824 */ /* 0x040fe400078e00ff */
[----:B------:R-:W-:Y:S01]  /*2ae0*/  IMAD.SHL.U32 R3, R3, 0x1000000, RZ ;  /* 0x0100000003037824 */ /* 0x000fe200078e00ff */
[----:B------:R-:W-:Y:S02]  /*2af0*/  @P0 LOP3.LUT R4, R4, 0xfe00000, RZ, 0xc0, !PT ;  /* 0x0fe0000004040812 */ /* 0x000fe400078ec0ff */
        /* <DEDUP_REMOVED lines=9> */
.L_x_1354:
[----:B------:R-:W2:Y:S02]  /*2b90*/  LDG.E.U16 R0, desc[UR36][R2.64] ;  /* 0x0000002402007981 */ /* 0x000ea4000c1e1500 */
[----:B--2---:R-:W-:-:S05]  /*2ba0*/  IMAD.U32 R0, R0, 0x10000, RZ ;  /* 0x0001000000007824 */ /* 0x004fca00078e00ff */
[----:B------:R-:W-:-:S04]  /*2bb0*/  F2FP.F16.F32.PACK_AB R0, RZ, R0 ;  /* 0x00000000ff00723e */ /* 0x000fc800000000ff */
[----:B------:R-:W-:Y:S01]  /*2bc0*/  PRMT R22, R0, 0x7610, R22 ;  /* 0x0000761000167816 */ /* 0x000fe20000000016 */
[----:B------:R-:W-:Y:S06]  /*2bd0*/  BRA `(.L_x_1344) ;  /* 0x0000000400d07947 */ /* 0x000fec0003800000 */
.L_x_1351:
        /* <DEDUP_REMOVED lines=13> */
.L_x_1358:
        /* <DEDUP_REMOVED lines=21> */
.L_x_1362:
[----:B------:R-:W-:Y:S05]  /*2e00*/  BSYNC B1 ;  /* 0x0000000000017941 */ /* 0x000fea0003800000 */
.L_x_1361:
[----:B------:R-:W-:Y:S01]  /*2e10*/  LEA R3, R0, 0x3b800000, 0x17 ;  /* 0x3b80000000037811 */ /* 0x000fe200078eb8ff */
[----:B------:R-:W-:-:S05]  /*2e20*/  IMAD.SHL.U32 R0, R2, 0x100000, RZ ;  /* 0x0010000002007824 */ /* 0x000fca00078e00ff */
[----:B------:R-:W-:-:S07]  /*2e30*/  LOP3.LUT R0, R3, R0, R4, 0xfe, !PT ;  /* 0x0000000003007212 */ /* 0x000fce00078efe04 */
.L_x_1360:
[----:B------:R-:W-:Y:S05]  /*2e40*/  BSYNC B0 ;  /* 0x0000000000007941 */ /* 0x000fea0003800000 */
.L_x_1359:
[----:B------:R-:W-:-:S04]  /*2e50*/  F2FP.F16.F32.PACK_AB R0, RZ, R0 ;  /* 0x00000000ff00723e */ /* 0x000fc800000000ff */
[----:B------:R-:W-:Y:S01]  /*2e60*/  PRMT R22, R0, 0x7610, R22 ;  /* 0x0000761000167816 */ /* 0x000fe20000000016 */
[----:B------:R-:W-:Y:S06]  /*2e70*/  BRA `(.L_x_1344) ;  /* 0x0000000400287947 */ /* 0x000fec0003800000 */
.L_x_1357:
        /* <DEDUP_REMOVED lines=21> */
.L_x_1366:
[----:B------:R-:W-:Y:S05]  /*2fd0*/  BSYNC B1 ;  /* 0x0000000000017941 */ /* 0x000fea0003800000 */
.L_x_1365:
[----:B------:R-:W-:Y:S01]  /*2fe0*/  LEA R3, R0, 0x37800000, 0x17 ;  /* 0x3780000000037811 */ /* 0x000fe200078eb8ff */
[----:B------:R-:W-:-:S05]  /*2ff0*/  IMAD.SHL.U32 R0, R2, 0x200000, RZ ;  /* 0x0020000002007824 */ /* 0x000fca00078e00ff */
[----:B------:R-:W-:-:S07]  /*3000*/  LOP3.LUT R0, R3, R0, R4, 0xfe, !PT ;  /* 0x0000000003007212 */ /* 0x000fce00078efe04 */
.L_x_1364:
[----:B------:R-:W-:Y:S05]  /*3010*/  BSYNC B0 ;  /* 0x0000000000007941 */ /* 0x000fea0003800000 */
.L_x_1363:
[----:B------:R-:W-:-:S04]  /*3020*/  F2FP.F16.F32.PACK_AB R0, RZ, R0 ;  /* 0x00000000ff00723e */ /* 0x000fc800000000ff */
[----:B------:R-:W-:Y:S01]  /*3030*/  PRMT R22, R0, 0x7610, R22 ;  /* 0x0000761000167816 */ /* 0x000fe20000000016 */
[----:B------:R-:W-:Y:S06]  /*3040*/  BRA `(.L_x_1344) ;  /* 0x0000000000b47947 */ /* 0x000fec0003800000 */
.L_x_1356:
        /* <DEDUP_REMOVED lines=14> */
.L_x_1370:
[----:B------:R-:W-:Y:S05]  /*3130*/  BSYNC B0 ;  /* 0x0000000000007941 */ /* 0x000fea0003800000 */
.L_x_1369:
[----:B------:R-:W-:-:S04]  /*3140*/  F2FP.F16.F32.PACK_AB R0, RZ, R0 ;  /* 0x00000000ff00723e */ /* 0x000fc800000000ff */
[----:B------:R-:W-:Y:S01]  /*3150*/  PRMT R22, R0, 0x7610, R22 ;  /* 0x0000761000167816 */ /* 0x000fe20000000016 */
[----:B------:R-:W-:Y:S06]  /*3160*/  BRA `(.L_x_1344) ;  /* 0x00000000006c7947 */ /* 0x000fec0003800000 */
.L_x_1343:
        /* <DEDUP_REMOVED lines=16> */
.L_x_1371:
[----:B------:R-:W-:Y:S01]  /*3270*/  PRMT R22, RZ, 0x7610, R22 ;  /* 0x00007610ff167816 */ /* 0x000fe20000000016 */
[----:B------:R-:W-:Y:S06]  /*3280*/  BRA `(.L_x_1344) ;  /* 0x0000000000247947 */ /* 0x000fec0003800000 */
.L_x_1368:
[----:B------:R-:W2:Y:S02]  /*3290*/  LDG.E.64 R2, desc[UR36][R2.64] ;  /* 0x0000002402027981 */ /* 0x000ea4000c1e1b00 */
[----:B--2---:R-:W0:Y:S02]  /*32a0*/  I2F.U64 R0, R2 ;  /* 0x0000000200007312 */ /* 0x004e240000301000 */
[----:B0-----:R-:W-:-:S04]  /*32b0*/  F2FP.F16.F32.PACK_AB R0, RZ, R0 ;  /* 0x00000000ff00723e */ /* 0x001fc800000000ff */
[----:B------:R-:W-:Y:S01]  /*32c0*/  PRMT R22, R0, 0x7610, R22 ;  /* 0x0000761000167816 */ /* 0x000fe20000000016 */
[----:B------:R-:W-:Y:S06]  /*32d0*/  BRA `(.L_x_1344) ;  /* 0x0000000000107947 */ /* 0x000fec0003800000 */
.L_x_1367:
[----:B------:R-:W2:Y:S02]  /*32e0*/  LDG.E R2, desc[UR36][R2.64] ;  /* 0x0000002402027981 */ /* 0x000ea4000c1e1900 */
[----:B--2---:R-:W-:-:S04]  /*32f0*/  I2FP.F32.U32 R0, R2 ;  /* 0x0000000200007245 */ /* 0x004fc80000201000 */
[----:B------:R-:W-:-:S04]  /*3300*/  F2FP.F16.F32.PACK_AB R0, RZ, R0 ;  /* 0x00000000ff00723e */ /* 0x000fc800000000ff */
[----:B------:R-:W-:-:S07]  /*3310*/  PRMT R22, R0, 0x7610, R22 ;  /* 0x0000761000167816 */ /* 0x000fce0000000016 */
.L_x_1344:
        /* <DEDUP_REMOVED lines=21> */
.L_x_1375:
[----:B------:R-:W2:Y:S02]  /*3470*/  LDG.E.U8 R2, desc[UR36][R2.64] ;  /* 0x0000002402027981 */ /* 0x000ea4000c1e1100 */
[----:B--2---:R-:W-:-:S04]  /*3480*/  I2FP.F32.U32 R0, R2 ;  /* 0x0000000200007245 */ /* 0x004fc80000201000 */
[----:B------:R-:W-:-:S04]  /*3490*/  F2FP.F16.F32.PACK_AB R0, RZ, R0 ;  /* 0x00000000ff00723e */ /* 0x000fc800000000ff */
[----:B------:R-:W-:Y:S01]  /*34a0*/  PRMT R17, R0, 0x7610, R17 ;  /* 0x0000761000117816 */ /* 0x000fe20000000011 */
[----:B------:R-:W-:Y:S06]  /*34b0*/  BRA `(.L_x_1377) ;  /* 0x0000000c00bc7947 */ /* 0x000fec0003800000 */
.L_x_1374:
        /* <DEDUP_REMOVED lines=11> */
.L_x_1379:
[----:B------:R-:W2:Y:S02]  /*3570*/  LDG.E R2, desc[UR36][R2.64] ;  /* 0x0000002402027981 */ /* 0x000ea4000c1e1900 */
[----:B--2---:R-:W-:-:S04]  /*3580*/  I2FP.F32.S32 R0, R2 ;  /* 0x0000000200007245 */ /* 0x004fc80000201400 */
[----:B------:R-:W-:-:S04]  /*3590*/  F2FP.F16.F32.PACK_AB R0, RZ, R0 ;  /* 0x00000000ff00723e */ /* 0x000fc800000000ff */
[----:B------:R-:W-:Y:S01]  /*35a0*/  PRMT R17, R0, 0x7610, R17 ;  /* 0x0000761000117816 */ /* 0x000fe20000000011 */
[----:B------:R-:W-:Y:S06]  /*35b0*/  BRA `(.L_x_1377) ;  /* 0x0000000c007c7947 */ /* 0x000fec0003800000 */
.L_x_1378:
[----:B------:R-:W2:Y:S02]  /*35c0*/  LDG.E.U16 R2, desc[UR36][R2.64] ;  /* 0x0000002402027981 */ /* 0x000ea4000c1e1500 */
[----:B--2---:R-:W0:Y:S02]  /*35d0*/  I2F.S16 R0, R2 ;  /* 0x0000000200007306 */ /* 0x004e240000101400 */
[----:B0-----:R-:W-:-:S04]  /*35e0*/  F2FP.F16.F32.PACK_AB R0, RZ, R0 ;  /* 0x00000000ff00723e */ /* 0x001fc800000000ff */
[----:B------:R-:W-:Y:S01]  /*35f0*/  PRMT R17, R0, 0x7610, R17 ;  /* 0x0000761000117816 */ /* 0x000fe20000000011 */
[----:B------:R-:W-:Y:S06]  /*3600*/  BRA `(.L_x_1377) ;  /* 0x0000000c00687947 */ /* 0x000fec0003800000 */
.L_x_1373:
        /* <DEDUP_REMOVED lines=9> */
.L_x_1381:
[----:B------:R1:W5:Y:S01]  /*36a0*/  LDG.E.U16 R17, desc[UR36][R2.64] ;  /* 0x0000002402117981 */ /* 0x000362000c1e1500 */
[----:B------:R-:W-:Y:S05]  /*36b0*/  BRA `(.L_x_1377) ;  /* 0x0000000c003c7947 */ /* 0x000fea0003800000 */
.L_x_1380:
        /* <DEDUP_REMOVED lines=9> */
.L_x_1383:
[----:B------:R0:W5:Y:S01]  /*3750*/  LDG.E.U16 R17, desc[UR36][R2.64] ;  /* 0x0000002402117981 */ /* 0x000162000c1e1500 */
[----:B------:R-:W-:Y:S05]  /*3760*/  BRA `(.L_x_1377) ;  /* 0x0000000c00107947 */ /* 0x000fea0003800000 */
.L_x_1382:
        /* <DEDUP_REMOVED lines=9> */
.L_x_1372:
        /* <DEDUP_REMOVED lines=14> */
.L_x_1386:
        /* <DEDUP_REMOVED lines=9> */
.L_x_1385:
        /* <DEDUP_REMOVED lines=28> */
.L_x_1388:
        /* <DEDUP_REMOVED lines=15> */
.L_x_1387:
[----:B------:R-:W2:Y:S02]  /*3c20*/  LDG.E.U16 R0, desc[UR36][R2.64] ;  /* 0x0000002402007981 */ /* 0x000ea4000c1e1500 */
[----:B--2---:R-:W-:-:S05]  /*3c30*/  IMAD.U32 R0, R0, 0x10000, RZ ;  /* 0x0001000000007824 */ /* 0x004fca00078e00ff */
[----:B------:R-:W-:-:S04]  /*3c40*/  F2FP.F16.F32.PACK_AB R0, RZ, R0 ;  /* 0x00000000ff00723e */ /* 0x000fc800000000ff */
[----:B------:R-:W-:Y:S01]  /*3c50*/  PRMT R17, R0, 0x7610, R17 ;  /* 0x0000761000117816 */ /* 0x000fe20000000011 */
[----:B------:R-:W-:Y:S06]  /*3c60*/  BRA `(.L_x_1377) ;  /* 0x0000000400d07947 */ /* 0x000fec0003800000 */
.L_x_1384:
        /* <DEDUP_REMOVED lines=13> */
.L_x_1391:
        /* <DEDUP_REMOVED lines=21> */
.L_x_1395:
[----:B------:R-:W-:Y:S05]  /*3e90*/  BSYNC B1 ;  /* 0x0000000000017941 */ /* 0x000fea0003800000 */
.L_x_1394:
[----:B------:R-:W-:Y:S01]  /*3ea0*/  LEA R3, R0, 0x3b800000, 0x17 ;  /* 0x3b80000000037811 */ /* 0x000fe200078eb8ff */
[----:B------:R-:W-:-:S05]  /*3eb0*/  IMAD.SHL.U32 R0, R2, 0x100000, RZ ;  /* 0x0010000002007824 */ /* 0x000fca00078e00ff */
[----:B------:R-:W-:-:S07]  /*3ec0*/  LOP3.LUT R0, R3, R0, R4, 0xfe, !PT ;  /* 0x0000000003007212 */ /* 0x000fce00078efe04 */
.L_x_1393:
[----:B------:R-:W-:Y:S05]  /*3ed0*/  BSYNC B0 ;  /* 0x0000000000007941 */ /* 0x000fea0003800000 */
.L_x_1392:
[----:B------:R-:W-:-:S04]  /*3ee0*/  F2FP.F16.F32.PACK_AB R0, RZ, R0 ;  /* 0x00000000ff00723e */ /* 0x000fc800000000ff */
[----:B------:R-:W-:Y:S01]  /*3ef0*/  PRMT R17, R0, 0x7610, R17 ;  /* 0x0000761000117816 */ /* 0x000fe20000000011 */
[----:B------:R-:W-:Y:S06]  /*3f00*/  BRA `(.L_x_1377) ;  /* 0x0000000400287947 */ /* 0x000fec0003800000 */
.L_x_1390:
        /* <DEDUP_REMOVED lines=21> */
.L_x_1399:
[----:B------:R-:W-:Y:S05]  /*4060*/  BSYNC B1 ;  /* 0x0000000000017941 */ /* 0x000fea0003800000 */
.L_x_1398:
[----:B------:R-:W-:Y:S01]  /*4070*/  LEA R3, R0, 0x37800000, 0x17 ;  /* 0x3780000000037811 */ /* 0x000fe200078eb8ff */
[----:B------:R-:W-:-:S05]  /*4080*/  IMAD.SHL.U32 R0, R2, 0x200000, RZ ;  /* 0x0020000002007824 */ /* 0x000fca00078e00ff */
[----:B------:R-:W-:-:S07]  /*4090*/  LOP3.LUT R0, R3, R0, R4, 0xfe, !PT ;  /* 0x0000000003007212 */ /* 0x000fce00078efe04 */
.L_x_1397:
[----:B------:R-:W-:Y:S05]  /*40a0*/  BSYNC B0 ;  /* 0x0000000000007941 */ /* 0x000fea0003800000 */
.L_x_1396:
[----:B------:R-:W-:-:S04]  /*40b0*/  F2FP.F16.F32.PACK_AB R0, RZ, R0 ;  /* 0x00000000ff00723e */ /* 0x000fc800000000ff */
[----:B------:R-:W-:Y:S01]  /*40c0*/  PRMT R17, R0, 0x7610, R17 ;  /* 0x0000761000117816 */ /* 0x000fe20000000011 */
[----:B------:R-:W-:Y:S06]  /*40d0*/  BRA `(.L_x_1377) ;  /* 0x0000000000b47947 */ /* 0x000fec0003800000 */
.L_x_1389:
        /* <DEDUP_REMOVED lines=14> */
.L_x_1403:
[----:B------:R-:W-:Y:S05]  /*41c0*/  BSYNC B0 ;  /* 0x0000000000007941 */ /* 0x000fea0003800000 */
.L_x_1402:
[----:B------:R-:W-:-:S04]  /*41d0*/  F2FP.F16.F32.PACK_AB R0, RZ, R0 ;  /* 0x00000000ff00723e */ /* 0x000fc800000000ff */
[----:B------:R-:W-:Y:S01]  /*41e0*/  PRMT R17, R0, 0x7610, R17 ;  /* 0x0000761000117816 */ /* 0x000fe20000000011 */
[----:B------:R-:W-:Y:S06]  /*41f0*/  BRA `(.L_x_1377) ;  /* 0x00000000006c7947 */ /* 0x000fec0003800000 */
.L_x_1376:
        /* <DEDUP_REMOVED lines=16> */
.L_x_1404:
[----:B------:R-:W-:Y:S01]  /*4300*/  PRMT R17, RZ, 0x7610, R17 ;  /* 0x00007610ff117816 */ /* 0x000fe20000000011 */
[----:B------:R-:W-:Y:S06]  /*4310*/  BRA `(.L_x_1377) ;  /* 0x0000000000247947 */ /* 0x000fec0003800000 */
.L_x_1401:
[----:B------:R-:W2:Y:S02]  /*4320*/  LDG.E.64 R2, desc[UR36][R2.64] ;  /* 0x0000002402027981 */ /* 0x000ea4000c1e1b00 */
[----:B--2---:R-:W0:Y:S02]  /*4330*/  I2F.U64 R0, R2 ;  /* 0x0000000200007312 */ /* 0x004e240000301000 */
[----:B0-----:R-:W-:-:S04]  /*4340*/  F2FP.F16.F32.PACK_AB R0, RZ, R0 ;  /* 0x00000000ff00723e */ /* 0x001fc800000000ff */
[----:B------:R-:W-:Y:S01]  /*4350*/  PRMT R17, R0, 0x7610, R17 ;  /* 0x0000761000117816 */ /* 0x000fe20000000011 */
[----:B------:R-:W-:Y:S06]  /*4360*/  BRA `(.L_x_1377) ;  /* 0x0000000000107947 */ /* 0x000fec0003800000 */
.L_x_1400:
[----:B------:R-:W2:Y:S02]  /*4370*/  LDG.E R2, desc[UR36][R2.64] ;  /* 0x0000002402027981 */ /* 0x000ea4000c1e1900 */
[----:B--2---:R-:W-:-:S04]  /*4380*/  I2FP.F32.U32 R0, R2 ;  /* 0x0000000200007245 */ /* 0x004fc80000201000 */
[----:B------:R-:W-:-:S04]  /*4390*/  F2FP.F16.F32.PACK_AB R0, RZ, R0 ;  /* 0x00000000ff00723e */ /* 0x000fc800000000ff */
[----:B------:R-:W-:-:S07]  /*43a0*/  PRMT R17, R0, 0x7610, R17 ;  /* 0x0000761000117816 */ /* 0x000fce0000000011 */
.L_x_1377:
[----:B------:R-:W-:-:S07]  /*43b0*/  VIADD R26, R26, 0x80 ;  /* 0x000000801a1a7836 */ /* 0x000fce0000000000 */
.L_x_1338:
[----:B------:R-:W-:Y:S05]  /*43c0*/  BSYNC B6 ;  /* 0x0000000000067941 */ /* 0x000fea0003800000 */
.L_x_1337:
[----:B------:R-:W-:Y:S01]  /*43d0*/  ISETP.GE.AND P0, PT, R26, R23, PT ;  /* 0x000000171a00720c */ /* 0x000fe20003f06270 */
[----:B------:R-:W-:Y:S01]  /*43e0*/  BSSY B6, `(.L_x_1405) ;  /* 0x0000219000067945 */ /* 0x000fe20003800000 */
[----:B------:R-:W-:Y:S02]  /*43f0*/  PRMT R16, RZ, 0x7610, R16 ;  /* 0x00007610ff107816 */ /* 0x000fe40000000010 */
[----:B01----:R-:W-:Y:S02]  /*4400*/  PRMT R2, RZ, 0x7610, R2 ;  /* 0x00007610ff027816 */ /* 0x003fe40000000002 */
[----:B------:R-:W-:-:S07]  /*4410*/  PRMT R27, RZ, 0x7610, R27 ;  /* 0x00007610ff1b7816 */ /* 0x000fce000000001b */
[----:B------:R-:W-:Y:S05]  /*4420*/  @P0 BRA `(.L_x_1406) ;  /* 0x0000002000500947 */ /* 0x000fea0003800000 */
        /* <DEDUP_REMOVED lines=22> */
.L_x_1410:
[----:B------:R-:W2:Y:S02]  /*4590*/  LDG.E.U8 R4, desc[UR36][R4.64] ;  /* 0x0000002404047981 */ /* 0x000ea4000c1e1100 */
[----:B--2---:R-:W-:-:S04]  /*45a0*/  I2FP.F32.U32 R0, R4 ;  /* 0x0000000400007245 */ /* 0x004fc80000201000 */
[----:B------:R-:W-:-:S04]  /*45b0*/  F2FP.F16.F32.PACK_AB R0, RZ, R0 ;  /* 0x00000000ff00723e */ /* 0x000fc800000000ff */
[----:B------:R-:W-:Y:S01]  /*45c0*/  PRMT R2, R0, 0x7610, R2 ;  /* 0x0000761000027816 */ /* 0x000fe20000000002 */
[----:B------:R-:W-:Y:S06]  /*45d0*/  BRA `(.L_x_1412) ;  /* 0x0000000c00b87947 */ /* 0x000fec0003800000 */
.L_x_1409:
        /* <DEDUP_REMOVED lines=11> */
.L_x_1414:
[----:B------:R-:W2:Y:S02]  /*4690*/  LDG.E R4, desc[UR36][R4.64] ;  /* 0x0000002404047981 */ /* 0x000ea4000c1e1900 */
[----:B--2---:R-:W-:-:S04]  /*46a0*/  I2FP.F32.S32 R0, R4 ;  /* 0x0000000400007245 */ /* 0x004fc80000201400 */
[----:B------:R-:W-:-:S04]  /*46b0*/  F2FP.F16.F32.PACK_AB R0, RZ, R0 ;  /* 0x00000000ff00723e */ /* 0x000fc800000000ff */
[----:B------:R-:W-:Y:S01]  /*46c0*/  PRMT R2, R0, 0x7610, R2 ;  /* 0x0000761000027816 */ /* 0x000fe20000000002 */
[----:B------:R-:W-:Y:S06]  /*46d0*/  BRA `(.L_x_1412) ;  /* 0x0000000c00787947 */ /* 0x000fec0003800000 */
.L_x_1413:
[----:B------:R-:W2:Y:S02]  /*46e0*/  LDG.E.U16 R4, desc[UR36][R4.64] ;  /* 0x0000002404047981 */ /* 0x000ea4000c1e1500 */
[----:B--2---:R-:W0:Y:S02]  /*46f0*/  I2F.S16 R0, R4 ;  /* 0x0000000400007306 */ /* 0x004e240000101400 */
[----:B0-----:R-:W-:-:S04]  /*4700*/  F2FP.F16.F32.PACK_AB R0, RZ, R0 ;  /* 0x00000000ff00723e */ /* 0x001fc800000000ff */
[----:B------:R-:W-:Y:S01]  /*4710*/  PRMT R2, R0, 0x7610, R2 ;  /* 0x0000761000027816 */ /* 0x000fe20000000002 */
[----:B------:R-:W-:Y:S06]  /*4720*/  BRA `(.L_x_1412) ;  /* 0x0000000c00647947 */ /* 0x000fec0003800000 */
.L_x_1408:
        /* <DEDUP_REMOVED lines=9> */
.L_x_1416:
[----:B------:R1:W5:Y:S01]  /*47c0*/  LDG.E.U16 R2, desc[UR36][R4.64] ;  /* 0x0000002404027981 */ /* 0x000362000c1e1500 */
[----:B------:R-:W-:Y:S05]  /*47d0*/  BRA `(.L_x_1412) ;  /* 0x0000000c00387947 */ /* 0x000fea0003800000 */
.L_x_1415:
        /* <DEDUP_REMOVED lines=9> */
.L_x_1418:
[----:B------:R0:W5:Y:S01]  /*4870*/  LDG.E.U16 R2, desc[UR36][R4.64] ;  /* 0x0000002404027981 */ /* 0x000162000c1e1500 */
[----:B------:R-:W-:Y:S05]  /*4880*/  BRA `(.L_x_1412) ;  /* 0x0000000c000c7947 */ /* 0x000fea0003800000 */
.L_x_1417:
        /* <DEDUP_REMOVED lines=9> */
.L_x_1407:
        /* <DEDUP_REMOVED lines=14> */
.L_x_1421:
        /* <DEDUP_REMOVED lines=9> */
.L_x_1420:
        /* <DEDUP_REMOVED lines=11> */
[----:B------:R-:W-:-:S05]  /*4b40*/  VIADD R6, R2, 0x1000000 ;  /* 0x0100000002067836 */ /* 0x000fca0000000000 */
[----:B------:R-:W-:Y:S02]  /*4b50*/  SHF.R.S32.HI R6, RZ, 0x8, R6 ;  /* 0x00000008ff067819 */ /* 0x000fe40000011406 */
[----:B0-----:R-:W-:-:S04]  /*4b60*/  IADD3 R3, -R3, 0x1f, RZ ;  /* 0x0000001f03037810 */ /* 0x001fc80007ffe1ff */
[C---:B------:R-:W-:Y:S01]  /*4b70*/  ISETP.GT.U32.AND P0, PT, R3.reuse, 0x4, PT ;  /* 0x000000040300780c */ /* 0x040fe20003f04070 */
[----:B------:R-:W-:-:S05]  /*4b80*/  VIADD R3, R3, 0xfffffffc ;  /* 0xfffffffc03037836 */ /* 0x000fca0000000000 */
[----:B------:R-:W-:-:S04]  /*4b90*/  SEL R3, R3, RZ, P0 ;  /* 0x000000ff03037207 */ /* 0x000fc80000000000 */
[C---:B------:R-:W-:Y:S01]  /*4ba0*/  SHF.L.U32 R4, R2.reuse, R3, RZ ;  /* 0x0000000302047219 */ /* 0x040fe200000006ff */
[----:B------:R-:W-:Y:S02]  /*4bb0*/  IMAD R7, R3, R8, 0x3c000000 ;  /* 0x3c00000003077424 */ /* 0x000fe400078e0208 */
[----:B------:R-:W-:-:S03]  /*4bc0*/  VIADD R3, R2, 0xffffffff ;  /* 0xffffffff02037836 */ /* 0x000fc60000000000 */
[----:B------:R-:W-:Y:S02]  /*4bd0*/  LEA.HI R7, R4, R7, RZ, 0x1c ;  /* 0x0000000704077211 */ /* 0x000fe400078fe0ff */
[----:B------:R-:W-:Y:S02]  /*4be0*/  SHF.R.S32.HI R3, RZ, 0x1f, R3 ;  /* 0x0000001fff037819 */ /* 0x000fe40000011403 */
[----:B------:R-:W-:-:S04]  /*4bf0*/  LOP3.LUT R6, R7, 0x7f800000, R6, 0xf8, !PT ;  /* 0x7f80000007067812 */ /* 0x000fc800078ef806 */
[----:B------:R-:W-:-:S04]  /*4c00*/  LOP3.LUT R3, R6, R3, RZ, 0x30, !PT ;  /* 0x0000000306037212 */ /* 0x000fc800078e30ff */
[----:B------:R-:W-:-:S04]  /*4c10*/  LOP3.LUT R3, R3, 0x80000000, R0, 0xf8, !PT ;  /* 0x8000000003037812 */ /* 0x000fc800078ef800 */
[----:B------:R-:W-:-:S04]  /*4c20*/  F2FP.F16.F32.PACK_AB R3, RZ, R3 ;  /* 0x00000003ff03723e */ /* 0x000fc800000000ff */
[----:B------:R-:W-:Y:S01]  /*4c30*/  PRMT R2, R3, 0x7610, R2 ;  /* 0x0000761003027816 */ /* 0x000fe20000000002 */
[----:B------:R-:W-:Y:S06]  /*4c40*/  BRA `(.L_x_1412) ;  /* 0x00000008001c7947 */ /* 0x000fec0003800000 */
.L_x_1423:
[----:B------:R-:W2:Y:S02]  /*4c50*/  LDG.E.U8 R3, desc[UR36][R4.64] ;  /* 0x0000002404037981 */ /* 0x000ea4000c1e1100 */
[----:B--2---:R-:W-:-:S05]  /*4c60*/  IMAD.SHL.U32 R0, R3, 0x2000000, RZ ;  /* 0x0200000003007824 */ /* 0x004fca00078e00ff */
[----:B------:R-:W-:-:S13]  /*4c70*/  ISETP.GE.U32.AND P0, PT, R0, 0x8000000, PT ;  /* 0x080000000000780c */ /* 0x000fda0003f06070 */
[C---:B------:R-:W-:Y:S02]  /*4c80*/  @!P0 IMAD.SHL.U32 R0, R3.reuse, 0x100, RZ ;  /* 0x0000010003008824 */ /* 0x040fe400078e00ff */
[C---:B------:R-:W-:Y:S02]  /*4c90*/  @P0 IMAD.SHL.U32 R2, R3.reuse, 0x200000, RZ ;  /* 0x0020000003020824 */ /* 0x040fe400078e00ff */
[----:B------:R-:W-:Y:S01]  /*4ca0*/  IMAD.SHL.U32 R3, R3, 0x1000000, RZ ;  /* 0x0100000003037824 */ /* 0x000fe200078e00ff */
[----:B------:R-:W-:Y:S02]  /*4cb0*/  @!P0 LOP3.LUT R0, R0, 0x7f00, RZ, 0xc0, !PT ;  /* 0x00007f0000008812 */ /* 0x000fe400078ec0ff */
[----:B------:R-:W-:Y:S02]  /*4cc0*/  @P0 LOP3.LUT R2, R2, 0x70000000, RZ, 0xfc, !PT ;  /* 0x7000000002020812 */ /* 0x000fe400078efcff */
[----:B------:R-:W-:-:S03]  /*4cd0*/  @!P0 LOP3.LUT R0, R0, 0x3f000000, RZ, 0xfc, !PT ;  /* 0x3f00000000008812 */ /* 0x000fc600078efcff */
[----:B------:R-:W-:Y:S02]  /*4ce0*/  @P0 FMUL.FTZ R2, R2, 1.9259299443872358531e-34 ;  /* 0x0780000002020820 */ /* 0x000fe40000410000 */
[----:B------:R-:W-:-:S05]  /*4cf0*/  @!P0 FADD.FTZ R2, R0, -0.5 ;  /* 0xbf00000000028421 */ /* 0x000fca0000010000 */
[----:B------:R-:W-:-:S04]  /*4d00*/  LOP3.LUT R2, R2, 0x80000000, R3, 0xf8, !PT ;  /* 0x8000000002027812 */ /* 0x000fc800078ef803 */
[----:B------:R-:W-:Y:S01]  /*4d10*/  F2FP.F16.F32.PACK_AB R2, RZ, R2 ;  /* 0x00000002ff02723e */ /* 0x000fe200000000ff */
[----:B------:R-:W-:Y:S06]  /*4d20*/  BRA `(.L_x_1412) ;  /* 0x0000000400e47947 */ /* 0x000fec0003800000 */
.L_x_1422:
[----:B------:R-:W2:Y:S02]  /*4d30*/  LDG.E.U16 R0, desc[UR36][R4.64] ;  /* 0x0000002404007981 */ /* 0x000ea4000c1e1500 */
[----:B--2---:R-:W-:-:S05]  /*4d40*/  IMAD.U32 R0, R0, 0x10000, RZ ;  /* 0x0001000000007824 */ /* 0x004fca00078e00ff */
[----:B------:R-:W-:-:S04]  /*4d50*/  F2FP.F16.F32.PACK_AB R0, RZ, R0 ;  /* 0x00000000ff00723e */ /* 0x000fc800000000ff */
[----:B------:R-:W-:Y:S01]  /*4d60*/  PRMT R2, R0, 0x7610, R2 ;  /* 0x0000761000027816 */ /* 0x000fe20000000002 */
[----:B------:R-:W-:Y:S06]  /*4d70*/  BRA `(.L_x_1412) ;  /* 0x0000000400d07947 */ /* 0x000fec0003800000 */
.L_x_1419:
        /* <DEDUP_REMOVED lines=13> */
.L_x_1426:
        /* <DEDUP_REMOVED lines=21> */
.L_x_1430:
[----:B------:R-:W-:Y:S05]  /*4fa0*/  BSYNC B1 ;  /* 0x0000000000017941 */ /* 0x000fea0003800000 */
.L_x_1429:
[----:B------:R-:W-:Y:S01]  /*4fb0*/  LEA R3, R0, 0x3b800000, 0x17 ;  /* 0x3b80000000037811 */ /* 0x000fe200078eb8ff */
[----:B------:R-:W-:-:S05]  /*4fc0*/  IMAD.SHL.U32 R0, R2, 0x100000, RZ ;  /* 0x0010000002007824 */ /* 0x000fca00078e00ff */
[----:B------:R-:W-:-:S07]  /*4fd0*/  LOP3.LUT R0, R3, R0, R4, 0xfe, !PT ;  /* 0x0000000003007212 */ /* 0x000fce00078efe04 */
.L_x_1428:
[----:B------:R-:W-:Y:S05]  /*4fe0*/  BSYNC B0 ;  /* 0x0000000000007941 */ /* 0x000fea0003800000 */
.L_x_1427:
[----:B------:R-:W-:-:S04]  /*4ff0*/  F2FP.F16.F32.PACK_AB R0, RZ, R0 ;  /* 0x00000000ff00723e */ /* 0x000fc800000000ff */
[----:B------:R-:W-:Y:S01]  /*5000*/  PRMT R2, R0, 0x7610, R2 ;  /* 0x0000761000027816 */ /* 0x000fe20000000002 */
[----:B------:R-:W-:Y:S06]  /*5010*/  BRA `(.L_x_1412) ;  /* 0x0000000400287947 */ /* 0x000fec0003800000 */
.L_x_1425:
        /* <DEDUP_REMOVED lines=21> */
.L_x_1434:
[----:B------:R-:W-:Y:S05]  /*5170*/  BSYNC B1 ;  /* 0x0000000000017941 */ /* 0x000fea0003800000 */
.L_x_1433:
[----:B------:R-:W-:Y:S01]  /*5180*/  LEA R3, R0, 0x37800000, 0x17 ;  /* 0x3780000000037811 */ /* 0x000fe200078eb8ff */
[----:B------:R-:W-:-:S05]  /*5190*/  IMAD.SHL.U32 R0, R2, 0x200000, RZ ;  /* 0x0020000002007824 */ /* 0x000fca00078e00ff */
[----:B------:R-:W-:-:S07]  /*51a0*/  LOP3.LUT R0, R3, R0, R4, 0xfe, !PT ;  /* 0x0000000003007212 */ /* 0x000fce00078efe04 */
.L_x_1432:
[----:B------:R-:W-:Y:S05]  /*51b0*/  BSYNC B0 ;  /* 0x0000000000007941 */ /* 0x000fea0003800000 */
.L_x_1431:
[----:B------:R-:W-:-:S04]  /*51c0*/  F2FP.F16.F32.PACK_AB R0, RZ, R0 ;  /* 0x00000000ff00723e */ /* 0x000fc800000000ff */
[----:B------:R-:W-:Y:S01]  /*51d0*/  PRMT R2, R0, 0x7610, R2 ;  /* 0x0000761000027816 */ /* 0x000fe20000000002 */
[----:B------:R-:W-:Y:S06]  /*51e0*/  BRA `(.L_x_1412) ;  /* 0x0000000000b47947 */ /* 0x000fec0003800000 */
.L_x_1424:
        /* <DEDUP_REMOVED lines=14> */
.L_x_1438:
[----:B------:R-:W-:Y:S05]  /*52d0*/  BSYNC B0 ;  /* 0x0000000000007941 */ /* 0x000fea0003800000 */
.L_x_1437:
[----:B------:R-:W-:-:S04]  /*52e0*/  F2FP.F16.F32.PACK_AB R0, RZ, R0 ;  /* 0x00000000ff00723e */ /* 0x000fc800000000ff */
[----:B------:R-:W-:Y:S01]  /*52f0*/  PRMT R2, R0, 0x7610, R2 ;  /* 0x0000761000027816 */ /* 0x000fe20000000002 */
[----:B------:R-:W-:Y:S06]  /*5300*/  BRA `(.L_x_1412) ;  /* 0x00000000006c7947 */ /* 0x000fec0003800000 */
.L_x_1411:
        /* <DEDUP_REMOVED lines=16> */
.L_x_1439:
[----:B------:R-:W-:Y:S01]  /*5410*/  PRMT R2, RZ, 0x7610, R2 ;  /* 0x00007610ff027816 */ /* 0x000fe20000000002 */
[----:B------:R-:W-:Y:S06]  /*5420*/  BRA `(.L_x_1412) ;  /* 0x0000000000247947 */ /* 0x000fec0003800000 */
.L_x_1436:
[----:B------:R-:W2:Y:S02]  /*5430*/  LDG.E.64 R4, desc[UR36][R4.64] ;  /* 0x0000002404047981 */ /* 0x000ea4000c1e1b00 */
[----:B--2---:R-:W0:Y:S02]  /*5440*/  I2F.U64 R0, R4 ;  /* 0x0000000400007312 */ /* 0x004e240000301000 */
[----:B0-----:R-:W-:-:S04]  /*5450*/  F2FP.F16.F32.PACK_AB R0, RZ, R0 ;  /* 0x00000000ff00723e */ /* 0x001fc800000000ff */
[----:B------:R-:W-:Y:S01]  /*5460*/  PRMT R2, R0, 0x7610, R2 ;  /* 0x0000761000027816 */ /* 0x000fe20000000002 */
[----:B------:R-:W-:Y:S06]  /*5470*/  BRA `(.L_x_1412) ;  /* 0x0000000000107947 */ /* 0x000fec0003800000 */
.L_x_1435:
[----:B------:R-:W2:Y:S02]  /*5480*/  LDG.E R4, desc[UR36][R4.64] ;  /* 0x0000002404047981 */ /* 0x000ea4000c1e1900 */
[----:B--2---:R-:W-:-:S04]  /*5490*/  I2FP.F32.U32 R0, R4 ;  /* 0x0000000400007245 */ /* 0x004fc80000201000 */
[----:B------:R-:W-:-:S04]  /*54a0*/  F2FP.F16.F32.PACK_AB R0, RZ, R0 ;  /* 0x00000000ff00723e */ /* 0x000fc800000000ff */
[----:B------:R-:W-:-:S07]  /*54b0*/  PRMT R2, R0, 0x7610, R2 ;  /* 0x0000761000027816 */ /* 0x000fce0000000002 */
.L_x_1412:
[----:B------:R-:W2:Y:S01]  /*54c0*/  LDC.U8 R3, c[0x0][0x245] ;  /* 0x00009140ff037b82 */ /* 0x000ea20000000000 */
[----:B------:R-:W-:Y:S02]  /*54d0*/  ULDC UR4, c[0x0][0x24c] ;  /* 0x0000930000047ab9 */ /* 0x000fe40000000800 */
[----:B------:R-:W-:-:S05]  /*54e0*/  IMAD R27, R27, UR4, RZ ;  /* 0x000000041b1b7c24 */ /* 0x000fca000f8e02ff */
[----:B01----:R-:W0:Y:S01]  /*54f0*/  LDC.64 R4, c[0x0][0x238] ;  /* 0x00008e00ff047b82 */ /* 0x003e220000000a00 */
[----:B--2---:R-:W-:-:S04]  /*5500*/  PRMT R0, R3, 0x9910, RZ ;  /* 0x0000991003007816 */ /* 0x004fc800000000ff */
        /* <DEDUP_REMOVED lines=17> */
.L_x_1443:
[----:B------:R-:W2:Y:S02]  /*5620*/  LDG.E.U8 R4, desc[UR36][R4.64] ;  /* 0x0000002404047981 */ /* 0x000ea4000c1e1100 */
[----:B--2---:R-:W-:-:S04]  /*5630*/  I2FP.F32.U32 R0, R4 ;  /* 0x0000000400007245 */ /* 0x004fc80000201000 */
[----:B------:R-:W-:-:S04]  /*5640*/  F2FP.F16.F32.PACK_AB R0, RZ, R0 ;  /* 0x00000000ff00723e */ /* 0x000fc800000000ff */
[----:B------:R-:W-:Y:S01]  /*5650*/  PRMT R27, R0, 0x7610, R27 ;  /* 0x00007610001b7816 */ /* 0x000fe2000000001b */
[----:B------:R-:W-:Y:S06]  /*5660*/  BRA `(.L_x_1445) ;  /* 0x0000000c00bc7947 */ /* 0x000fec0003800000 */
.L_x_1442:
        /* <DEDUP_REMOVED lines=11> */
.L_x_1447:
[----:B------:R-:W2:Y:S02]  /*5720*/  LDG.E R4, desc[UR36][R4.64] ;  /* 0x0000002404047981 */ /* 0x000ea4000c1e1900 */
[----:B--2---:R-:W-:-:S04]  /*5730*/  I2FP.F32.S32 R0, R4 ;  /* 0x0000000400007245 */ /* 0x004fc80000201400 */
[----:B------:R-:W-:-:S04]  /*5740*/  F2FP.F16.F32.PACK_AB R0, RZ, R0 ;  /* 0x00000000ff00723e */ /* 0x000fc800000000ff */
[----:B------:R-:W-:Y:S01]  /*5750*/  PRMT R27, R0, 0x7610, R27 ;  /* 0x00007610001b7816 */ /* 0x000fe2000000001b */
[----:B------:R-:W-:Y:S06]  /*5760*/  BRA `(.L_x_1445) ;  /* 0x0000000c007c7947 */ /* 0x000fec0003800000 */
.L_x_1446:
[----:B------:R-:W2:Y:S02]  /*5770*/  LDG.E.U16 R4, desc[UR36][R4.64] ;  /* 0x0000002404047981 */ /* 0x000ea4000c1e1500 */
[----:B--2---:R-:W0:Y:S02]  /*5780*/  I2F.S16 R0, R4 ;  /* 0x0000000400007306 */ /* 0x004e240000101400 */
[----:B0-----:R-:W-:-:S04]  /*5790*/  F2FP.F16.F32.PACK_AB R0, RZ, R0 ;  /* 0x00000000ff00723e */ /* 0x001fc800000000ff */
[----:B------:R-:W-:Y:S01]  /*57a0*/  PRMT R27, R0, 0x7610, R27 ;  /* 0x00007610001b7816 */ /* 0x000fe2000000001b */
[----:B------:R-:W-:Y:S06]  /*57b0*/  BRA `(.L_x_1445) ;  /* 0x0000000c00687947 */ /* 0x000fec0003800000 */
.L_x_1441:
        /* <DEDUP_REMOVED lines=9> */
.L_x_1449:
[----:B------:R1:W5:Y:S01]  /*5850*/  LDG.E.U16 R27, desc[UR36][R4.64] ;  /* 0x00000024041b7981 */ /* 0x000362000c1e1500 */
[----:B------:R-:W-:Y:S05]  /*5860*/  BRA `(.L_x_1445) ;  /* 0x0000000c003c7947 */ /* 0x000fea0003800000 */
.L_x_1448:
        /* <DEDUP_REMOVED lines=9> */
.L_x_1451:
[----:B------:R0:W5:Y:S01]  /*5900*/  LDG.E.U16 R27, desc[UR36][R4.64] ;  /* 0x00000024041b7981 */ /* 0x000162000c1e1500 */
[----:B------:R-:W-:Y:S05]  /*5910*/  BRA `(.L_x_1445) ;  /* 0x0000000c00107947 */ /* 0x000fea0003800000 */
.L_x_1450:
        /* <DEDUP_REMOVED lines=9> */
.L_x_1440:
        /* <DEDUP_REMOVED lines=14> */
.L_x_1454:
        /* <DEDUP_REMOVED lines=9> */
.L_x_1453:
        /* <DEDUP_REMOVED lines=28> */
.L_x_1456:
        /* <DEDUP_REMOVED lines=12> */
[----:B------:R-:W-:-:S04]  /*5da0*/  F2FP.F16.F32.PACK_AB R0, RZ, R0 ;  /* 0x00000000ff00723e */ /* 0x000fc800000000ff */
[----:B------:R-:W-:Y:S01]  /*5db0*/  PRMT R27, R0, 0x7610, R27 ;  /* 0x00007610001b7816 */ /* 0x000fe2000000001b */
[----:B------:R-:W-:Y:S06]  /*5dc0*/  BRA `(.L_x_1445) ;  /* 0x0000000400e47947 */ /* 0x000fec0003800000 */
.L_x_1455:
[----:B------:R-:W2:Y:S02]  /*5dd0*/  LDG.E.U16 R0, desc[UR36][R4.64] ;  /* 0x0000002404007981 */ /* 0x000ea4000c1e1500 */
[----:B--2---:R-:W-:-:S05]  /*5de0*/  IMAD.U32 R0, R0, 0x10000, RZ ;  /* 0x0001000000007824 */ /* 0x004fca00078e00ff */
[----:B------:R-:W-:-:S04]  /*5df0*/  F2FP.F16.F32.PACK_AB R0, RZ, R0 ;  /* 0x00000000ff00723e */ /* 0x000fc800000000ff */
[----:B------:R-:W-:Y:S01]  /*5e00*/  PRMT R27, R0, 0x7610, R27 ;  /* 0x00007610001b7816 */ /* 0x000fe2000000001b */
[----:B------:R-:W-:Y:S06]  /*5e10*/  BRA `(.L_x_1445) ;  /* 0x0000000400d07947 */ /* 0x000fec0003800000 */
.L_x_1452:
        /* <DEDUP_REMOVED lines=13> */
.L_x_1459:
        /* <DEDUP_REMOVED lines=21> */
.L_x_1463:
[----:B------:R-:W-:Y:S05]  /*6040*/  BSYNC B1 ;  /* 0x0000000000017941 */ /* 0x000fea0003800000 */
.L_x_1462:
[----:B------:R-:W-:Y:S01]  /*6050*/  LEA R5, R0, 0x3b800000, 0x17 ;  /* 0x3b80000000057811 */ /* 0x000fe200078eb8ff */
[----:B------:R-:W-:-:S05]  /*6060*/  IMAD.SHL.U32 R0, R3, 0x100000, RZ ;  /* 0x0010000003007824 */ /* 0x000fca00078e00ff */
[----:B------:R-:W-:-:S07]  /*6070*/  LOP3.LUT R0, R5, R0, R6, 0xfe, !PT ;  /* 0x0000000005007212 */ /* 0x000fce00078efe06 */
.L_x_1461:
[----:B------:R-:W-:Y:S05]  /*6080*/  BSYNC B0 ;  /* 0x0000000000007941 */ /* 0x000fea0003800000 */
.L_x_1460:
[----:B------:R-:W-:-:S04]  /*6090*/  F2FP.F16.F32.PACK_AB R0, RZ, R0 ;  /* 0x00000000ff00723e */ /* 0x000fc800000000ff */
[----:B------:R-:W-:Y:S01]  /*60a0*/  PRMT R27, R0, 0x7610, R27 ;  /* 0x00007610001b7816 */ /* 0x000fe2000000001b */
[----:B------:R-:W-:Y:S06]  /*60b0*/  BRA `(.L_x_1445) ;  /* 0x0000000400287947 */ /* 0x000fec0003800000 */
.L_x_1458:
        /* <DEDUP_REMOVED lines=21> */
.L_x_1467:
[----:B------:R-:W-:Y:S05]  /*6210*/  BSYNC B1 ;  /* 0x0000000000017941 */ /* 0x000fea0003800000 */
.L_x_1466:
[----:B------:R-:W-:Y:S01]  /*6220*/  LEA R5, R0, 0x37800000, 0x17 ;  /* 0x3780000000057811 */ /* 0x000fe200078eb8ff */
[----:B------:R-:W-:-:S05]  /*6230*/  IMAD.SHL.U32 R0, R3, 0x200000, RZ ;  /* 0x0020000003007824 */ /* 0x000fca00078e00ff */
[----:B------:R-:W-:-:S07]  /*6240*/  LOP3.LUT R0, R5, R0, R6, 0xfe, !PT ;  /* 0x0000000005007212 */ /* 0x000fce00078efe06 */
.L_x_1465:
[----:B------:R-:W-:Y:S05]  /*6250*/  BSYNC B0 ;  /* 0x0000000000007941 */ /* 0x000fea0003800000 */
.L_x_1464:
[----:B------:R-:W-:-:S04]  /*6260*/  F2FP.F16.F32.PACK_AB R0, RZ, R0 ;  /* 0x00000000ff00723e */ /* 0x000fc800000000ff */
[----:B------:R-:W-:Y:S01]  /*6270*/  PRMT R27, R0, 0x7610, R27 ;  /* 0x00007610001b7816 */ /* 0x000fe2000000001b */
[----:B------:R-:W-:Y:S06]  /*6280*/  BRA `(.L_x_1445) ;  /* 0x0000000000b47947 */ /* 0x000fec0003800000 */
.L_x_1457:
        /* <DEDUP_REMOVED lines=14> */
.L_x_1471:
[----:B------:R-:W-:Y:S05]  /*6370*/  BSYNC B0 ;  /* 0x0000000000007941 */ /* 0x000fea0003800000 */
.L_x_1470:
[----:B------:R-:W-:-:S04]  /*6380*/  F2FP.F16.F32.PACK_AB R0, RZ, R0 ;  /* 0x00000000ff00723e */ /* 0x000fc800000000ff */
[----:B------:R-:W-:Y:S01]  /*6390*/  PRMT R27, R0, 0x7610, R27 ;  /* 0x00007610001b7816 */ /* 0x000fe2000000001b */
[----:B------:R-:W-:Y:S06]  /*63a0*/  BRA `(.L_x_1445) ;  /* 0x00000000006c7947 */ /* 0x000fec0003800000 */
.L_x_1444:
        /* <DEDUP_REMOVED lines=16> */
.L_x_1472:
[----:B------:R-:W-:Y:S01]  /*64b0*/  PRMT R27, RZ, 0x7610, R27 ;  /* 0x00007610ff1b7816 */ /* 0x000fe2000000001b */
[----:B------:R-:W-:Y:S06]  /*64c0*/  BRA `(.L_x_1445) ;  /* 0x0000000000247947 */ /* 0x000fec0003800000 */
.L_x_1469:
[----:B------:R-:W2:Y:S02]  /*64d0*/  LDG.E.64 R4, desc[UR36][R4.64] ;  /* 0x0000002404047981 */ /* 0x000ea4000c1e1b00 */
[----:B--2---:R-:W0:Y:S02]  /*64e0*/  I2F.U64 R0, R4 ;  /* 0x0000000400007312 */ /* 0x004e240000301000 */
[----:B0-----:R-:W-:-:S04]  /*64f0*/  F2FP.F16.F32.PACK_AB R0, RZ, R0 ;  /* 0x00000000ff00723e */ /* 0x001fc800000000ff */
[----:B------:R-:W-:Y:S01]  /*6500*/  PRMT R27, R0, 0x7610, R27 ;  /* 0x00007610001b7816 */ /* 0x000fe2000000001b */
[----:B------:R-:W-:Y:S06]  /*6510*/  BRA `(.L_x_1445) ;  /* 0x0000000000107947 */ /* 0x000fec0003800000 */
.L_x_1468:
[----:B------:R-:W2:Y:S02]  /*6520*/  LDG.E R4, desc[UR36][R4.64] ;  /* 0x0000002404047981 */ /* 0x000ea4000c1e1900 */
[----:B--2---:R-:W-:-:S04]  /*6530*/  I2FP.F32.U32 R0, R4 ;  /* 0x0000000400007245 */ /* 0x004fc80000201000 */
[----:B------:R-:W-:-:S04]  /*6540*/  F2FP.F16.F32.PACK_AB R0, RZ, R0 ;  /* 0x00000000ff00723e */ /* 0x000fc800000000ff */
[----:B------:R-:W-:-:S07]  /*6550*/  PRMT R27, R0, 0x7610, R27 ;  /* 0x00007610001b7816 */ /* 0x000fce000000001b */
.L_x_1445:
[----:B------:R-:W-:-:S07]  /*6560*/  VIADD R26, R26, 0x80 ;  /* 0x000000801a1a7836 */ /* 0x000fce0000000000 */
.L_x_1406:
[----:B------:R-:W-:Y:S05]  /*6570*/  BSYNC B6 ;  /* 0x0000000000067941 */ /* 0x000fea0003800000 */
.L_x_1405:
        /* <DEDUP_REMOVED lines=26> */
.L_x_1478:
[----:B------:R-:W2:Y:S02]  /*6720*/  LDG.E.U8 R4, desc[UR36][R4.64] ;  /* 0x0000002404047981 */ /* 0x000ea4000c1e1100 */
[----:B--2---:R-:W-:-:S04]  /*6730*/  I2FP.F32.U32 R0, R4 ;  /* 0x0000000400007245 */ /* 0x004fc80000201000 */
[----:B------:R-:W-:-:S04]  /*6740*/  F2FP.F16.F32.PACK_AB R0, RZ, R0 ;  /* 0x00000000ff00723e */ /* 0x000fc800000000ff */
[----:B------:R-:W-:Y:S01]  /*6750*/  PRMT R16, R0, 0x7610, R16 ;  /* 0x0000761000107816 */ /* 0x000fe20000000010 */
[----:B------:R-:W-:Y:S06]  /*6760*/  BRA `(.L_x_1480) ;  /* 0x0000000c00bc7947 */ /* 0x000fec0003800000 */
.L_x_1477:
        /* <DEDUP_REMOVED lines=11> */
.L_x_1482:
[----:B------:R-:W2:Y:S02]  /*6820*/  LDG.E R4, desc[UR36][R4.64] ;  /* 0x0000002404047981 */ /* 0x000ea4000c1e1900 */
[----:B--2---:R-:W-:-:S04]  /*6830*/  I2FP.F32.S32 R0, R4 ;  /* 0x0000000400007245 */ /* 0x004fc80000201400 */
[----:B------:R-:W-:-:S04]  /*6840*/  F2FP.F16.F32.PACK_AB R0, RZ, R0 ;  /* 0x00000000ff00723e */ /* 0x000fc800000000ff */
[----:B------:R-:W-:Y:S01]  /*6850*/  PRMT R16, R0, 0x7610, R16 ;  /* 0x0000761000107816 */ /* 0x000fe20000000010 */
[----:B------:R-:W-:Y:S06]  /*6860*/  BRA `(.L_x_1480) ;  /* 0x0000000c007c7947 */ /* 0x000fec0003800000 */
.L_x_1481:
[----:B------:R-:W2:Y:S02]  /*6870*/  LDG.E.U16 R4, desc[UR36][R4.64] ;  /* 0x0000002404047981 */ /* 0x000ea4000c1e1500 */
[----:B--2---:R-:W0:Y:S02]  /*6880*/  I2F.S16 R0, R4 ;  /* 0x0000000400007306 */ /* 0x004e240000101400 */
[----:B0-----:R-:W-:-:S04]  /*6890*/  F2FP.F16.F32.PACK_AB R0, RZ, R0 ;  /* 0x00000000ff00723e */ /* 0x001fc800000000ff */
[----:B------:R-:W-:Y:S01]  /*68a0*/  PRMT R16, R0, 0x7610, R16 ;  /* 0x0000761000107816 */ /* 0x000fe20000000010 */
[----:B------:R-:W-:Y:S06]  /*68b0*/  BRA `(.L_x_1480) ;  /* 0x0000000c00687947 */ /* 0x000fec0003800000 */
.L_x_1476:
        /* <DEDUP_REMOVED lines=9> */
.L_x_1484:
[----:B------:R0:W5:Y:S01]  /*6950*/  LDG.E.U16 R16, desc[UR36][R4.64] ;  /* 0x0000002404107981 */ /* 0x000162000c1e1500 */
[----:B------:R-:W-:Y:S05]  /*6960*/  BRA `(.L_x_1480) ;  /* 0x0000000c003c7947 */ /* 0x000fea0003800000 */
.L_x_1483:
        /* <DEDUP_REMOVED lines=9> */
.L_x_1486:
[----:B------:R1:W5:Y:S01]  /*6a00*/  LDG.E.U16 R16, desc[UR36][R4.64] ;  /* 0x0000002404107981 */ /* 0x000362000c1e1500 */
[----:B------:R-:W-:Y:S05]  /*6a10*/  BRA `(.L_x_1480) ;  /* 0x0000000c00107947 */ /* 0x000fea0003800000 */
.L_x_1485:
        /* <DEDUP_REMOVED lines=9> */
.L_x_1475:
        /* <DEDUP_REMOVED lines=14> */
.L_x_1489:
        /* <DEDUP_REMOVED lines=9> */
.L_x_1488:
        /* <DEDUP_REMOVED lines=28> */
.L_x_1491:
        /* <DEDUP_REMOVED lines=15> */
.L_x_1490:
[----:B------:R-:W2:Y:S02]  /*6ed0*/  LDG.E.U16 R0, desc[UR36][R4.64] ;  /* 0x0000002404007981 */ /* 0x000ea4000c1e1500 */
[----:B--2---:R-:W-:-:S05]  /*6ee0*/  IMAD.U32 R0, R0, 0x10000, RZ ;  /* 0x0001000000007824 */ /* 0x004fca00078e00ff */
[----:B------:R-:W-:-:S04]  /*6ef0*/  F2FP.F16.F32.PACK_AB R0, RZ, R0 ;  /* 0x00000000ff00723e */ /* 0x000fc800000000ff */
[----:B------:R-:W-:Y:S01]  /*6f00*/  PRMT R16, R0, 0x7610, R16 ;  /* 0x0000761000107816 */ /* 0x000fe20000000010 */
[----:B------:R-:W-:Y:S06]  /*6f10*/  BRA `(.L_x_1480) ;  /* 0x0000000400d07947 */ /* 0x000fec0003800000 */
.L_x_1487:
        /* <DEDUP_REMOVED lines=13> */
.L_x_1494:
        /* <DEDUP_REMOVED lines=21> */
.L_x_1498:
[----:B------:R-:W-:Y:S05]  /*7140*/  BSYNC B1 ;  /* 0x0000000000017941 */ /* 0x000fea0003800000 */
.L_x_1497:
[----:B------:R-:W-:Y:S01]  /*7150*/  LEA R5, R0, 0x3b800000, 0x17 ;  /* 0x3b80000000057811 */ /* 0x000fe200078eb8ff */
[----:B------:R-:W-:-:S05]  /*7160*/  IMAD.SHL.U32 R0, R3, 0x100000, RZ ;  /* 0x0010000003007824 */ /* 0x000fca00078e00ff */
[----:B------:R-:W-:-:S07]  /*7170*/  LOP3.LUT R0, R5, R0, R6, 0xfe, !PT ;  /* 0x0000000005007212 */ /* 0x000fce00078efe06 */
.L_x_1496:
[----:B------:R-:W-:Y:S05]  /*7180*/  BSYNC B0 ;  /* 0x0000000000007941 */ /* 0x000fea0003800000 */
.L_x_1495:
[----:B------:R-:W-:-:S04]  /*7190*/  F2FP.F16.F32.PACK_AB R0, RZ, R0 ;  /* 0x00000000ff00723e */ /* 0x000fc800000000ff */
[----:B------:R-:W-:Y:S01]  /*71a0*/  PRMT R16, R0, 0x7610, R16 ;  /* 0x0000761000107816 */ /* 0x000fe20000000010 */
[----:B------:R-:W-:Y:S06]  /*71b0*/  BRA `(.L_x_1480) ;  /* 0x0000000400287947 */ /* 0x000fec0003800000 */
.L_x_1493:
        /* <DEDUP_REMOVED lines=21> */
.L_x_1502:
[----:B------:R-:W-:Y:S05]  /*7310*/  BSYNC B1 ;  /* 0x0000000000017941 */ /* 0x000fea0003800000 */
.L_x_1501:
[----:B------:R-:W-:Y:S01]  /*7320*/  LEA R5, R0, 0x37800000, 0x17 ;  /* 0x3780000000057811 */ /* 0x000fe200078eb8ff */
[----:B------:R-:W-:-:S05]  /*7330*/  IMAD.SHL.U32 R0, R3, 0x200000, RZ ;  /* 0x0020000003007824 */ /* 0x000fca00078e00ff */
[----:B------:R-:W-:-:S07]  /*7340*/  LOP3.LUT R0, R5, R0, R6, 0xfe, !PT ;  /* 0x0000000005007212 */ /* 0x000fce00078efe06 */
.L_x_1500:
[----:B------:R-:W-:Y:S05]  /*7350*/  BSYNC B0 ;  /* 0x0000000000007941 */ /* 0x000fea0003800000 */
.L_x_1499:
[----:B------:R-:W-:-:S04]  /*7360*/  F2FP.F16.F32.PACK_AB R0, RZ, R0 ;  /* 0x00000000ff00723e */ /* 0x000fc800000000ff */
[----:B------:R-:W-:Y:S01]  /*7370*/  PRMT R16, R0, 0x7610, R16 ;  /* 0x0000761000107816 */ /* 0x000fe20000000010 */
[----:B------:R-:W-:Y:S06]  /*7380*/  BRA `(.L_x_1480) ;  /* 0x0000000000b47947 */ /* 0x000fec0003800000 */
.L_x_1492:
        /* <DEDUP_REMOVED lines=14> */
.L_x_1506:
[----:B------:R-:W-:Y:S05]  /*7470*/  BSYNC B0 ;  /* 0x0000000000007941 */ /* 0x000fea0003800000 */
.L_x_1505:
[----:B------:R-:W-:-:S04]  /*7480*/  F2FP.F16.F32.PACK_AB R0, RZ, R0 ;  /* 0x00000000ff00723e */ /* 0x000fc800000000ff */
[----:B------:R-:W-:Y:S01]  /*7490*/  PRMT R16, R0, 0x7610, R16 ;  /* 0x0000761000107816 */ /* 0x000fe20000000010 */
[----:B------:R-:W-:Y:S06]  /*74a0*/  BRA `(.L_x_1480) ;  /* 0x00000000006c7947 */ /* 0x000fec0003800000 */
.L_x_1479:
        /* <DEDUP_REMOVED lines=16> */
.L_x_1507:
[----:B------:R-:W-:Y:S01]  /*75b0*/  PRMT R16, RZ, 0x7610, R16 ;  /* 0x00007610ff107816 */ /* 0x000fe20000000010 */
[----:B------:R-:W-:Y:S06]  /*75c0*/  BRA `(.L_x_1480) ;  /* 0x0000000000247947 */ /* 0x000fec0003800000 */
.L_x_1504:
[----:B------:R-:W2:Y:S02]  /*75d0*/  LDG.E.64 R4, desc[UR36][R4.64] ;  /* 0x0000002404047981 */ /* 0x000ea4000c1e1b00 */
[----:B--2---:R-:W0:Y:S02]  /*75e0*/  I2F.U64 R0, R4 ;  /* 0x0000000400007312 */ /* 0x004e240000301000 */
[----:B0-----:R-:W-:-:S04]  /*75f0*/  F2FP.F16.F32.PACK_AB R0, RZ, R0 ;  /* 0x00000000ff00723e */ /* 0x001fc800000000ff */
[----:B------:R-:W-:Y:S01]  /*7600*/  PRMT R16, R0, 0x7610, R16 ;  /* 0x0000761000107816 */ /* 0x000fe20000000010 */
[----:B------:R-:W-:Y:S06]  /*7610*/  BRA `(.L_x_1480) ;  /* 0x0000000000107947 */ /* 0x000fec0003800000 */
.L_x_1503:
[----:B------:R-:W2:Y:S02]  /*7620*/  LDG.E R4, desc[UR36][R4.64] ;  /* 0x0000002404047981 */ /* 0x000ea4000c1e1900 */
[----:B--2---:R-:W-:-:S04]  /*7630*/  I2FP.F32.U32 R0, R4 ;  /* 0x0000000400007245 */ /* 0x004fc80000201000 */
[----:B------:R-:W-:-:S04]  /*7640*/  F2FP.F16.F32.PACK_AB R0, RZ, R0 ;  /* 0x00000000ff00723e */ /* 0x000fc800000000ff */
[----:B------:R-:W-:-:S07]  /*7650*/  PRMT R16, R0, 0x7610, R16 ;  /* 0x0000761000107816 */ /* 0x000fce0000000010 */
.L_x_1480:
        /* <DEDUP_REMOVED lines=21> */
.L_x_1511:
[----:B------:R-:W2:Y:S02]  /*77b0*/  LDG.E.U8 R4, desc[UR36][R4.64] ;  /* 0x0000002404047981 */ /* 0x000ea4000c1e1100 */
[----:B--2---:R-:W-:-:S04]  /*77c0*/  I2FP.F32.U32 R0, R4 ;  /* 0x0000000400007245 */ /* 0x004fc80000201000 */
[----:B------:R-:W-:Y:S01]  /*77d0*/  F2FP.F16.F32.PACK_AB R0, RZ, R0 ;  /* 0x00000000ff00723e */ /* 0x000fe200000000ff */
[----:B------:R-:W-:Y:S06]  /*77e0*/  BRA `(.L_x_1474) ;  /* 0x0000000c00847947 */ /* 0x000fec0003800000 */
.L_x_1510:
        /* <DEDUP_REMOVED lines=10> */
.L_x_1514:
[----:B------:R-:W2:Y:S02]  /*7890*/  LDG.E R4, desc[UR36][R4.64] ;  /* 0x0000002404047981 */ /* 0x000ea4000c1e1900 */
[----:B--2---:R-:W-:-:S04]  /*78a0*/  I2FP.F32.S32 R0, R4 ;  /* 0x0000000400007245 */ /* 0x004fc80000201400 */
[----:B------:R-:W-:Y:S01]  /*78b0*/  F2FP.F16.F32.PACK_AB R0, RZ, R0 ;  /* 0x00000000ff00723e */ /* 0x000fe200000000ff */
[----:B------:R-:W-:Y:S06]  /*78c0*/  BRA `(.L_x_1474) ;  /* 0x0000000c004c7947 */ /* 0x000fec0003800000 */
.L_x_1513:
[----:B------:R-:W2:Y:S02]  /*78d0*/  LDG.E.U16 R4, desc[UR36][R4.64] ;  /* 0x0000002404047981 */ /* 0x000ea4000c1e1500 */
[----:B--2---:R-:W0:Y:S02]  /*78e0*/  I2F.S16 R0, R4 ;  /* 0x0000000400007306 */ /* 0x004e240000101400 */
[----:B0-----:R-:W-:Y:S01]  /*78f0*/  F2FP.F16.F32.PACK_AB R0, RZ, R0 ;  /* 0x00000000ff00723e */ /* 0x001fe200000000ff */
[----:B------:R-:W-:Y:S06]  /*7900*/  BRA `(.L_x_1474) ;  /* 0x0000000c003c7947 */ /* 0x000fec0003800000 */
.L_x_1509:
        /* <DEDUP_REMOVED lines=9> */
.L_x_1516:
[----:B------:R2:W5:Y:S01]  /*79a0*/  LDG.E.U16 R0, desc[UR36][R4.64] ;  /* 0x0000002404007981 */ /* 0x000562000c1e1500 */
[----:B------:R-:W-:Y:S05]  /*79b0*/  BRA `(.L_x_1474) ;  /* 0x0000000c00107947 */ /* 0x000fea0003800000 */
.L_x_1515:
        /* <DEDUP_REMOVED lines=9> */
.L_x_1518:
[----:B------:R3:W5:Y:S01]  /*7a50*/  LDG.E.U16 R0, desc[UR36][R4.64] ;  /* 0x0000002404007981 */ /* 0x000762000c1e1500 */
[----:B------:R-:W-:Y:S05]  /*7a60*/  BRA `(.L_x_1474) ;  /* 0x0000000800e47947 */ /* 0x000fea0003800000 */
.L_x_1517:
        /* <DEDUP_REMOVED lines=8> */
.L_x_1508:
        /* <DEDUP_REMOVED lines=13> */
.L_x_1521:
        /* <DEDUP_REMOVED lines=8> */
.L_x_1520:
        /* <DEDUP_REMOVED lines=28> */
.L_x_1523:
        /* <DEDUP_REMOVED lines=12> */
[----:B------:R-:W-:Y:S01]  /*7ec0*/  F2FP.F16.F32.PACK_AB R0, RZ, R0 ;  /* 0x00000000ff00723e */ /* 0x000fe200000000ff */
[----:B------:R-:W-:Y:S06]  /*7ed0*/  BRA `(.L_x_1474) ;  /* 0x0000000400c87947 */ /* 0x000fec0003800000 */
.L_x_1522:
[----:B------:R-:W2:Y:S02]  /*7ee0*/  LDG.E.U16 R0, desc[UR36][R4.64] ;  /* 0x0000002404007981 */ /* 0x000ea4000c1e1500 */
[----:B--2---:R-:W-:-:S05]  /*7ef0*/  IMAD.U32 R0, R0, 0x10000, RZ ;  /* 0x0001000000007824 */ /* 0x004fca00078e00ff */
[----:B------:R-:W-:Y:S01]  /*7f00*/  F2FP.F16.F32.PACK_AB R0, RZ, R0 ;  /* 0x00000000ff00723e */ /* 0x000fe200000000ff */
[----:B------:R-:W-:Y:S06]  /*7f10*/  BRA `(.L_x_1474) ;  /* 0x0000000400b87947 */ /* 0x000fec0003800000 */
.L_x_1519:
        /* <DEDUP_REMOVED lines=12> */
.L_x_1526:
        /* <DEDUP_REMOVED lines=21> */
.L_x_1530:
[----:B------:R-:W-:Y:S05]  /*8130*/  BSYNC B1 ;  /* 0x0000000000017941 */ /* 0x000fea0003800000 */
.L_x_1529:
[----:B------:R-:W-:Y:S01]  /*8140*/  LEA R5, R0, 0x3b800000, 0x17 ;  /* 0x3b80000000057811 */ /* 0x000fe200078eb8ff */
[----:B------:R-:W-:-:S05]  /*8150*/  IMAD.SHL.U32 R0, R3, 0x100000, RZ ;  /* 0x0010000003007824 */ /* 0x000fca00078e00ff */
[----:B------:R-:W-:-:S07]  /*8160*/  LOP3.LUT R0, R5, R0, R6, 0xfe, !PT ;  /* 0x0000000005007212 */ /* 0x000fce00078efe06 */
.L_x_1528:
[----:B------:R-:W-:Y:S05]  /*8170*/  BSYNC B0 ;  /* 0x0000000000007941 */ /* 0x000fea0003800000 */
.L_x_1527:
[----:B------:R-:W-:Y:S01]  /*8180*/  F2FP.F16.F32.PACK_AB R0, RZ, R0 ;  /* 0x00000000ff00723e */ /* 0x000fe200000000ff */
[----:B------:R-:W-:Y:S06]  /*8190*/  BRA `(.L_x_1474) ;  /* 0x0000000400187947 */ /* 0x000fec0003800000 */
.L_x_1525:
        /* <DEDUP_REMOVED lines=21> */
.L_x_1534:
[----:B------:R-:W-:Y:S05]  /*82f0*/  BSYNC B1 ;  /* 0x0000000000017941 */ /* 0x000fea0003800000 */
.L_x_1533:
[----:B------:R-:W-:Y:S01]  /*8300*/  LEA R5, R0, 0x37800000, 0x17 ;  /* 0x3780000000057811 */ /* 0x000fe200078eb8ff */
[----:B------:R-:W-:-:S05]  /*8310*/  IMAD.SHL.U32 R0, R3, 0x200000, RZ ;  /* 0x0020000003007824 */ /* 0x000fca00078e00ff */
[----:B------:R-:W-:-:S07]  /*8320*/  LOP3.LUT R0, R5, R0, R6, 0xfe, !PT ;  /* 0x0000000005007212 */ /* 0x000fce00078efe06 */
.L_x_1532:
[----:B------:R-:W-:Y:S05]  /*8330*/  BSYNC B0 ;  /* 0x0000000000007941 */ /* 0x000fea0003800000 */
.L_x_1531:
[----:B------:R-:W-:Y:S01]  /*8340*/  F2FP.F16.F32.PACK_AB R0, RZ, R0 ;  /* 0x00000000ff00723e */ /* 0x000fe200000000ff */
[----:B------:R-:W-:Y:S06]  /*8350*/  BRA `(.L_x_1474) ;  /* 0x0000000000a87947 */ /* 0x000fec0003800000 */
.L_x_1524:
        /* <DEDUP_REMOVED lines=14> */
.L_x_1538:
[----:B------:R-:W-:Y:S05]  /*8440*/  BSYNC B0 ;  /* 0x0000000000007941 */ /* 0x000fea0003800000 */
.L_x_1537:
[----:B------:R-:W-:Y:S01]  /*8450*/  F2FP.F16.F32.PACK_AB R0, RZ, R0 ;  /* 0x00000000ff00723e */ /* 0x000fe200000000ff */
[----:B------:R-:W-:Y:S06]  /*8460*/  BRA `(.L_x_1474) ;  /* 0x0000000000647947 */ /* 0x000fec0003800000 */
.L_x_1512:
        /* <DEDUP_REMOVED lines=16> */
.L_x_1539:
[----:B------:R-:W-:Y:S01]  /*8570*/  PRMT R0, RZ, 0x7610, R0 ;  /* 0x00007610ff007816 */ /* 0x000fe20000000000 */
[----:B------:R-:W-:Y:S06]  /*8580*/  BRA `(.L_x_1474) ;  /* 0x00000000001c7947 */ /* 0x000fec0003800000 */
.L_x_1536:
[----:B------:R-:W2:Y:S02]  /*8590*/  LDG.E.64 R4, desc[UR36][R4.64] ;  /* 0x0000002404047981 */ /* 0x000ea4000c1e1b00 */
[----:B--2---:R-:W0:Y:S02]  /*85a0*/  I2F.U64 R0, R4 ;  /* 0x0000000400007312 */ /* 0x004e240000301000 */
[----:B0-----:R-:W-:Y:S01]  /*85b0*/  F2FP.F16.F32.PACK_AB R0, RZ, R0 ;  /* 0x00000000ff00723e */ /* 0x001fe200000000ff */
[----:B------:R-:W-:Y:S06]  /*85c0*/  BRA `(.L_x_1474) ;  /* 0x00000000000c7947 */ /* 0x000fec0003800000 */
.L_x_1535:
[----:B------:R-:W2:Y:S02]  /*85d0*/  LDG.E R4, desc[UR36][R4.64] ;  /* 0x0000002404047981 */ /* 0x000ea4000c1e1900 */
[----:B--2---:R-:W-:-:S04]  /*85e0*/  I2FP.F32.U32 R0, R4 ;  /* 0x0000000400007245 */ /* 0x004fc80000201000 */
[----:B------:R-:W-:-:S07]  /*85f0*/  F2FP.F16.F32.PACK_AB R0, RZ, R0 ;  /* 0x00000000ff00723e */ /* 0x000fce00000000ff */
.L_x_1474:
[----:B------:R-:W-:Y:S05]  /*8600*/  BSYNC B6 ;  /* 0x0000000000067941 */ /* 0x000fea0003800000 */
.L_x_1473:
[----:B------:R-:W4:Y:S01]  /*8610*/  S2R R24, SR_TID.X ;  /* 0x0000000000187919 */ /* 0x000f220000002100 */
[----:B------:R-:W-:Y:S01]  /*8620*/  BSSY B6, `(.L_x_1540) ;  /* 0x0000132000067945 */ /* 0x000fe20003800000 */
[CC--:B----4-:R-:W-:Y:S01]  /*8630*/  ISETP.GE.AND P0, PT, R24.reuse, R23.reuse, PT ;  /* 0x000000171800720c */ /* 0x0d0fe20003f06270 */
[C---:B0123--:R-:W-:Y:S02]  /*8640*/  VIADD R4, R24.reuse, 0x100 ;  /* 0x0000010018047836 */ /* 0x04ffe40000000000 */
[C---:B------:R-:W-:Y:S02]  /*8650*/  VIADD R6, R24.reuse, 0x180 ;  /* 0x0000018018067836 */ /* 0x040fe40000000000 */
[----:B------:R-:W-:Y:S01]  /*8660*/  VIADD R26, R24, 0x80 ;  /* 0x00000080181a7836 */ /* 0x000fe20000000000 */
[-C--:B------:R-:W-:Y:S02]  /*8670*/  ISETP.GE.AND P3, PT, R4, R23.reuse, PT ;  /* 0x000000170400720c */ /* 0x080fe40003f66270 */
[----:B------:R-:W-:-:S02]  /*8680*/  ISETP.GE.AND P2, PT, R6, R23, PT ;  /* 0x000000170600720c */ /* 0x000fc40003f46270 */
[----:B------:R-:W-:-:S03]  /*8690*/  ISETP.GE.AND P1, PT, R26, R23, PT ;  /* 0x000000171a00720c */ /* 0x000fc60003f26270 */
[----:B------:R-:W0:Y:S01]  /*86a0*/  @!P0 LDC R5, c[0x0][0x218] ;  /* 0x00008600ff058b82 */ /* 0x000e220000000800 */
[----:B-----5:R-:W-:-:S05]  /*86b0*/  @!P0 HADD2.F32 R3, -RZ, R19.H0_H0 ;  /* 0x20000013ff038230 */ /* 0x020fca0000004100 */
[----:B------:R-:W-:Y:S01]  /*86c0*/  FSETP.GT.OR P6, PT, R3, RZ, P0 ;  /* 0x000000ff0300720b */ /* 0x000fe200007c4400 */
[----:B------:R-:W-:Y:S01]  /*86d0*/  @!P3 HADD2.F32 R3, -RZ, R2.H0_H0 ;  /* 0x20000002ff03b230 */ /* 0x000fe20000004100 */
[----:B------:R-:W1:Y:S01]  /*86e0*/  @!P3 LDC R8, c[0x0][0x218] ;  /* 0x00008600ff08bb82 */ /* 0x000e620000000800 */
[----:B------:R-:W-:Y:S02]  /*86f0*/  @!P2 HADD2.F32 R16, -RZ, R16.H0_H0 ;  /* 0x20000010ff10a230 */ /* 0x000fe40000004100 */
[----:B------:R-:W-:Y:S01]  /*8700*/  @!P0 HADD2.F32 R2, -RZ, R18.H0_H0 ;  /* 0x20000012ff028230 */ /* 0x000fe20000004100 */
[----:B------:R-:W-:Y:S01]  /*8710*/  FSETP.GT.OR P5, PT, R3, RZ, P3 ;  /* 0x000000ff0300720b */ /* 0x000fe20001fa4400 */
[----:B------:R-:W-:Y:S01]  /*8720*/  @!P1 HADD2.F32 R22, -RZ, R22.H0_H0 ;  /* 0x20000016ff169230 */ /* 0x000fe20000004100 */
[----:B------:R-:W-:Y:S01]  /*8730*/  FSETP.GT.OR P4, PT, R16, RZ, P2 ;  /* 0x000000ff1000720b */ /* 0x000fe20001784400 */
[----:B------:R-:W-:Y:S01]  /*8740*/  @!P3 HADD2.F32 R27, -RZ, R27.H0_H0 ;  /* 0x2000001bff1bb230 */ /* 0x000fe20000004100 */
[----:B------:R-:W2:Y:S01]  /*8750*/  @!P2 LDC R7, c[0x0][0x218] ;  /* 0x00008600ff07ab82 */ /* 0x000ea20000000800 */
[----:B------:R-:W-:-:S02]  /*8760*/  @!P2 HADD2.F32 R4, -RZ, R0.H0_H0 ;  /* 0x20000000ff04a230 */ /* 0x000fc40000004100 */
[----:B------:R-:W-:-:S05]  /*8770*/  @!P1 HADD2.F32 R3, -RZ, R17.H0_H0 ;  /* 0x20000011ff039230 */ /* 0x000fca0000004100 */
[----:B------:R-:W3:Y:S01]  /*8780*/  @!P1 LDC R6, c[0x0][0x218] ;  /* 0x00008600ff069b82 */ /* 0x000ee20000000800 */
[----:B0-----:R-:W-:Y:S01]  /*8790*/  @!P6 FMUL.FTZ R2, R2, R5 ;  /* 0x000000050202e220 */ /* 0x001fe20000410000 */
[----:B------:R-:W-:-:S04]  /*87a0*/  FSETP.GT.OR P6, PT, R22, RZ, P1 ;  /* 0x000000ff1600720b */ /* 0x000fc80000fc4400 */
[----:B------:R-:W-:Y:S02]  /*87b0*/  @!P0 F2FP.F16.F32.PACK_AB R0, RZ, R2 ;  /* 0x00000002ff00823e */ /* 0x000fe400000000ff */
[----:B------:R-:W0:Y:S01]  /*87c0*/  LDC.U8 R16, c[0x0][0x250] ;  /* 0x00009400ff107b82 */ /* 0x000e220000000000 */
[----:B-1----:R-:W-:-:S05]  /*87d0*/  @!P5 FMUL.FTZ R27, R27, R8 ;  /* 0x000000081b1bd220 */ /* 0x002fca0000410000 */
[----:B------:R-:W-:Y:S01]  /*87e0*/  @!P3 F2FP.F16.F32.PACK_AB R18, RZ, R27 ;  /* 0x0000001bff12b23e */ /* 0x000fe200000000ff */
[----:B--2---:R-:W-:-:S05]  /*87f0*/  @!P4 FMUL.FTZ R4, R4, R7 ;  /* 0x000000070404c220 */ /* 0x004fca0000410000 */
[----:B------:R-:W-:Y:S01]  /*8800*/  @!P2 F2FP.F16.F32.PACK_AB R17, RZ, R4 ;  /* 0x00000004ff11a23e */ /* 0x000fe200000000ff */
[----:B---3--:R-:W-:-:S05]  /*8810*/  @!P6 FMUL.FTZ R3, R3, R6 ;  /* 0x000000060303e220 */ /* 0x008fca0000410000 */
[----:B------:R-:W-:Y:S01]  /*8820*/  @!P1 F2FP.F16.F32.PACK_AB R19, RZ, R3 ;  /* 0x00000003ff13923e */ /* 0x000fe200000000ff */
[----:B------:R-:W-:Y:S06]  /*8830*/  @P0 BRA `(.L_x_1541) ;  /* 0x0000001000400947 */ /* 0x000fec0003800000 */
[----:B------:R-:W1:Y:S01]  /*8840*/  LDC.64 R2, c[0x0][0x228] ;  /* 0x00008a00ff027b82 */ /* 0x000e620000000a00 */
[----:B0-----:R-:W-:Y:S01]  /*8850*/  PRMT R4, R16, 0x9910, RZ ;  /* 0x0000991010047816 */ /* 0x001fe200000000ff */
[----:B------:R-:W-:Y:S01]  /*8860*/  IMAD R24, R25, 0x200, R24 ;  /* 0x0000020019187824 */ /* 0x000fe200078e0218 */
[----:B------:R-:W-:Y:S02]  /*8870*/  ULDC UR4, c[0x0][0x254] ;  /* 0x0000950000047ab9 */ /* 0x000fe40000000800 */
[----:B------:R-:W-:Y:S01]  /*8880*/  ISETP.GT.AND P0, PT, R4, 0x9, PT ;  /* 0x000000090400780c */ /* 0x000fe20003f04270 */
[----:B------:R-:W-:-:S05]  /*8890*/  IMAD R5, R24, UR4, RZ ;  /* 0x0000000418057c24 */ /* 0x000fca000f8e02ff */
[----:B-1----:R-:W-:-:S05]  /*88a0*/  IADD3 R2, P1, R5, R2, RZ ;  /* 0x0000000205027210 */ /* 0x002fca0007f3e0ff */
        /* <DEDUP_REMOVED lines=10> */
[----:B------:R-:W-:Y:S02]  /*8950*/  HADD2.F32 R0, -RZ, R0.H0_H0 ;  /* 0x20000000ff007230 */ /* 0x000fe40000004100 */
[----:B------:R-:W-:Y:S02]  /*8960*/  IMAD.MOV.U32 R24, RZ, RZ, R26 ;  /* 0x000000ffff187224 */ /* 0x000fe400078e001a */
[----:B------:R-:W0:Y:S02]  /*8970*/  F2I.FTZ.TRUNC.NTZ R5, R0 ;  /* 0x0000000000057305 */ /* 0x000e24000021f100 */
[----:B0-----:R0:W-:Y:S01]  /*8980*/  STG.E.U8 desc[UR36][R2.64], R5 ;  /* 0x0000000502007986 */ /* 0x0011e2000c101124 */
[----:B------:R-:W-:Y:S05]  /*8990*/  BRA `(.L_x_1541) ;  /* 0x0000000c00e87947 */ /* 0x000fea0003800000 */
.L_x_1545:
[----:B------:R-:W-:Y:S02]  /*89a0*/  HADD2.F32 R5, -RZ, R0.H0_H0 ;  /* 0x20000000ff057230 */ /* 0x000fe40000004100 */
[----:B------:R-:W-:-:S04]  /*89b0*/  IMAD.MOV.U32 R24, RZ, RZ, R26 ;  /* 0x000000ffff187224 */ /* 0x000fc800078e001a */
[----:B------:R-:W0:Y:S02]  /*89c0*/  F2I.S64.TRUNC R4, R5 ;  /* 0x0000000500047311 */ /* 0x000e24000020d900 */
[----:B0-----:R0:W-:Y:S01]  /*89d0*/  STG.E.U8 desc[UR36][R2.64], R4 ;  /* 0x0000000402007986 */ /* 0x0011e2000c101124 */
[----:B------:R-:W-:Y:S05]  /*89e0*/  BRA `(.L_x_1541) ;  /* 0x0000000c00d47947 */ /* 0x000fea0003800000 */
.L_x_1544:
[----:B------:R-:W-:-:S13]  /*89f0*/  ISETP.NE.AND P0, PT, R4, 0x2, PT ;  /* 0x000000020400780c */ /* 0x000fda0003f05270 */
[----:B------:R-:W-:Y:S05]  /*8a00*/  @!P0 BRA `(.L_x_1547) ;  /* 0x0000000000388947 */ /* 0x000fea0003800000 */
[----:B------:R-:W-:-:S13]  /*8a10*/  ISETP.NE.AND P0, PT, R4, 0x3, PT ;  /* 0x000000030400780c */ /* 0x000fda0003f05270 */
[----:B------:R-:W-:Y:S05]  /*8a20*/  @!P0 BRA `(.L_x_1548) ;  /* 0x00000000001c8947 */ /* 0x000fea0003800000 */
[----:B------:R-:W-:-:S13]  /*8a30*/  ISETP.NE.AND P0, PT, R4, 0x4, PT ;  /* 0x000000040400780c */ /* 0x000fda0003f05270 */
[----:B------:R-:W-:Y:S05]  /*8a40*/  @P0 BRA `(.L_x_1546) ;  /* 0x0000000c00500947 */ /* 0x000fea0003800000 */
[----:B------:R-:W-:Y:S02]  /*8a50*/  HADD2.F32 R4, -RZ, R0.H0_H0 ;  /* 0x20000000ff047230 */ /* 0x000fe40000004100 */
[----:B------:R-:W-:-:S04]  /*8a60*/  IMAD.MOV.U32 R24, RZ, RZ, R26 ;  /* 0x000000ffff187224 */ /* 0x000fc800078e001a */
[----:B------:R-:W0:Y:S02]  /*8a70*/  F2I.S64.TRUNC R4, R4 ;  /* 0x0000000400047311 */ /* 0x000e24000020d900 */
[----:B0-----:R0:W-:Y:S01]  /*8a80*/  STG.E.64 desc[UR36][R2.64], R4 ;  /* 0x0000000402007986 */ /* 0x0011e2000c101b24 */
[----:B------:R-:W-:Y:S05]  /*8a90*/  BRA `(.L_x_1541) ;  /* 0x0000000c00a87947 */ /* 0x000fea0003800000 */
.L_x_1548:
[----:B------:R-:W-:Y:S02]  /*8aa0*/  HADD2.F32 R0, -RZ, R0.H0_H0 ;  /* 0x20000000ff007230 */ /* 0x000fe40000004100 */
[----:B------:R-:W-:Y:S02]  /*8ab0*/  IMAD.MOV.U32 R24, RZ, RZ, R26 ;  /* 0x000000ffff187224 */ /* 0x000fe400078e001a */
[----:B------:R-:W0:Y:S02]  /*8ac0*/  F2I.FTZ.TRUNC.NTZ R5, R0 ;  /* 0x0000000000057305 */ /* 0x000e24000021f100 */
[----:B0-----:R0:W-:Y:S01]  /*8ad0*/  STG.E desc[UR36][R2.64], R5 ;  /* 0x0000000502007986 */ /* 0x0011e2000c101924 */
[----:B------:R-:W-:Y:S05]  /*8ae0*/  BRA `(.L_x_1541) ;  /* 0x0000000c00947947 */ /* 0x000fea0003800000 */
.L_x_1547:
[----:B------:R-:W-:Y:S02]  /*8af0*/  HADD2.F32 R0, -RZ, R0.H0_H0 ;  /* 0x20000000ff007230 */ /* 0x000fe40000004100 */
[----:B------:R-:W-:Y:S02]  /*8b00*/  IMAD.MOV.U32 R24, RZ, RZ, R26 ;  /* 0x000000ffff187224 */ /* 0x000fe400078e001a */
[----:B------:R-:W0:Y:S02]  /*8b10*/  F2I.FTZ.TRUNC.NTZ R5, R0 ;  /* 0x0000000000057305 */ /* 0x000e24000021f100 */
[----:B0-----:R0:W-:Y:S01]  /*8b20*/  STG.E.U16 desc[UR36][R2.64], R5 ;  /* 0x0000000502007986 */ /* 0x0011e2000c101524 */
[----:B------:R-:W-:Y:S05]  /*8b30*/  BRA `(.L_x_1541) ;  /* 0x0000000c00807947 */ /* 0x000fea0003800000 */
.L_x_1543:
[----:B------:R-:W-:-:S13]  /*8b40*/  ISETP.GT.AND P0, PT, R4, 0x6, PT ;  /* 0x000000060400780c */ /* 0x000fda0003f04270 */
[----:B------:R-:W-:Y:S05]  /*8b50*/  @P0 BRA `(.L_x_1549) ;  /* 0x00000000002c0947 */ /* 0x000fea0003800000 */
[----:B------:R-:W-:-:S13]  /*8b60*/  ISETP.NE.AND P0, PT, R4, 0x5, PT ;  /* 0x000000050400780c */ /* 0x000fda0003f05270 */
[----:B------:R-:W-:Y:S05]  /*8b70*/  @!P0 BRA `(.L_x_1550) ;  /* 0x0000000000188947 */ /* 0x000fea0003800000 */
[----:B------:R-:W-:-:S13]  /*8b80*/  ISETP.NE.AND P0, PT, R4, 0x6, PT ;  /* 0x000000060400780c */ /* 0x000fda0003f05270 */
[----:B------:R-:W-:Y:S05]  /*8b90*/  @P0 BRA `(.L_x_1546) ;  /* 0x0000000800fc0947 */ /* 0x000fea0003800000 */
[----:B------:R-:W-:Y:S02]  /*8ba0*/  HADD2.F32 R5, -RZ, R0.H0_H0 ;  /* 0x20000000ff057230 */ /* 0x000fe40000004100 */
[----:B------:R-:W-:-:S03]  /*8bb0*/  IMAD.MOV.U32 R24, RZ, RZ, R26 ;  /* 0x000000ffff187224 */ /* 0x000fc600078e001a */
[----:B------:R2:W-:Y:S01]  /*8bc0*/  STG.E desc[UR36][R2.64], R5 ;  /* 0x0000000502007986 */ /* 0x0005e2000c101924 */
[----:B------:R-:W-:Y:S05]  /*8bd0*/  BRA `(.L_x_1541) ;  /* 0x0000000c00587947 */ /* 0x000fea0003800000 */
.L_x_1550:
[----:B------:R1:W-:Y:S01]  /*8be0*/  STG.E.U16 desc[UR36][R2.64], R0 ;  /* 0x0000000002007986 */ /* 0x0003e2000c101524 */
[----:B------:R-:W-:Y:S01]  /*8bf0*/  IMAD.MOV.U32 R24, RZ, RZ, R26 ;  /* 0x000000ffff187224 */ /* 0x000fe200078e001a */
[----:B------:R-:W-:Y:S06]  /*8c00*/  BRA `(.L_x_1541) ;  /* 0x0000000c004c7947 */ /* 0x000fec0003800000 */
.L_x_1549:
[----:B------:R-:W-:-:S13]  /*8c10*/  ISETP.NE.AND P0, PT, R4, 0x7, PT ;  /* 0x000000070400780c */ /* 0x000fda0003f05270 */
[----:B------:R-:W-:Y:S05]  /*8c20*/  @!P0 BRA `(.L_x_1551) ;  /* 0x00000000003c8947 */ /* 0x000fea0003800000 */
[----:B------:R-:W-:-:S13]  /*8c30*/  ISETP.NE.AND P0, PT, R4, 0x8, PT ;  /* 0x000000080400780c */ /* 0x000fda0003f05270 */
[----:B------:R-:W-:Y:S05]  /*8c40*/  @!P0 BRA `(.L_x_1552) ;  /* 0x00000000001c8947 */ /* 0x000fea0003800000 */
[----:B------:R-:W-:-:S13]  /*8c50*/  ISETP.NE.AND P0, PT, R4, 0x9, PT ;  /* 0x000000090400780c */ /* 0x000fda0003f05270 */
[----:B------:R-:W-:Y:S05]  /*8c60*/  @P0 BRA `(.L_x_1546) ;  /* 0x0000000800c80947 */ /* 0x000fea0003800000 */
[----:B------:R-:W-:Y:S02]  /*8c70*/  HADD2.F32 R4, -RZ, R0.H0_H0 ;  /* 0x20000000ff047230 */ /* 0x000fe40000004100 */
[----:B------:R-:W-:Y:S02]  /*8c80*/  IMAD.MOV.U32 R5, RZ, RZ, RZ ;  /* 0x000000ffff057224 */ /* 0x000fe400078e00ff */
[----:B------:R-:W-:-:S03]  /*8c90*/  IMAD.MOV.U32 R24, RZ, RZ, R26 ;  /* 0x000000ffff187224 */ /* 0x000fc600078e001a */
[----:B------:R3:W-:Y:S01]  /*8ca0*/  STG.E.64 desc[UR36][R2.64], R4 ;  /* 0x0000000402007986 */ /* 0x0007e2000c101b24 */
[----:B------:R-:W-:Y:S05]  /*8cb0*/  BRA `(.L_x_1541) ;  /* 0x0000000c00207947 */ /* 0x000fea0003800000 */
.L_x_1552:
[----:B------:R-:W-:Y:S02]  /*8cc0*/  HADD2.F32 R0, -RZ, R0.H0_H0 ;  /* 0x20000000ff007230 */ /* 0x000fe40000004100 */
[----:B------:R-:W-:-:S03]  /*8cd0*/  IMAD.MOV.U32 R24, RZ, RZ, R26 ;  /* 0x000000ffff187224 */ /* 0x000fc600078e001a */
[----:B------:R-:W-:-:S04]  /*8ce0*/  F2FP.F16.F32.PACK_AB R0, RZ, R0 ;  /* 0x00000000ff00723e */ /* 0x000fc800000000ff */
[----:B------:R-:W-:-:S05]  /*8cf0*/  PRMT R0, R0, 0x5410, RZ ;  /* 0x0000541000007816 */ /* 0x000fca00000000ff */
[----:B------:R4:W-:Y:S01]  /*8d00*/  STG.E desc[UR36][R2.64], R0 ;  /* 0x0000000002007986 */ /* 0x0009e2000c101924 */
[----:B------:R-:W-:Y:S05]  /*8d10*/  BRA `(.L_x_1541) ;  /* 0x0000000c00087947 */ /* 0x000fea0003800000 */
.L_x_1551:
[----:B------:R-:W-:Y:S02]  /*8d20*/  HADD2.F32 R4, -RZ, R0.H0_H0 ;  /* 0x20000000ff047230 */ /* 0x000fe40000004100 */
[----:B------:R-:W-:-:S03]  /*8d30*/  IMAD.MOV.U32 R24, RZ, RZ, R26 ;  /* 0x000000ffff187224 */ /* 0x000fc600078e001a */
[----:B------:R-:W-:-:S06]  /*8d40*/  FMUL.FTZ R4, R4, 1 ;  /* 0x3f80000004047820 */ /* 0x000fcc0000410000 */
[----:B------:R-:W0:Y:S02]  /*8d50*/  F2F.F64.F32 R4, R4 ;  /* 0x0000000400047310 */ /* 0x000e240000201800 */
[----:B0-----:R0:W-:Y:S01]  /*8d60*/  STG.E.64 desc[UR36][R2.64], R4 ;  /* 0x0000000402007986 */ /* 0x0011e2000c101b24 */
[----:B------:R-:W-:Y:S05]  /*8d70*/  BRA `(.L_x_1541) ;  /* 0x0000000800f07947 */ /* 0x000fea0003800000 */
.L_x_1542:
        /* <DEDUP_REMOVED lines=10> */
[----:B------:R-:W-:-:S04]  /*8e20*/  FSETP.NEU.FTZ.AND P0, PT, R0, RZ, PT ;  /* 0x000000ff0000720b */ /* 0x000fc80003f1d000 */
[----:B------:R-:W-:-:S05]  /*8e30*/  SEL R5, RZ, 0x1, !P0 ;  /* 0x00000001ff057807 */ /* 0x000fca0004000000 */
[----:B------:R0:W-:Y:S01]  /*8e40*/  STG.E.U8 desc[UR36][R2.64], R5 ;  /* 0x0000000502007986 */ /* 0x0001e2000c101124 */
[----:B------:R-:W-:Y:S05]  /*8e50*/  BRA `(.L_x_1541) ;  /* 0x0000000800b87947 */ /* 0x000fea0003800000 */
.L_x_1555:
[----:B------:R-:W-:Y:S01]  /*8e60*/  HADD2.F32 R0, -RZ, R0.H0_H0 ;  /* 0x20000000ff007230 */ /* 0x000fe20000004100 */
[----:B------:R-:W-:Y:S01]  /*8e70*/  CS2R R6, SRZ ;  /* 0x0000000000067805 */ /* 0x000fe2000001ff00 */
[----:B------:R-:W-:-:S03]  /*8e80*/  IMAD.MOV.U32 R24, RZ, RZ, R26 ;  /* 0x000000ffff187224 */ /* 0x000fc600078e001a */
[----:B------:R-:W-:-:S04]  /*8e90*/  FMUL.FTZ R0, R0, 1 ;  /* 0x3f80000000007820 */ /* 0x000fc80000410000 */
[----:B------:R-:W0:Y:S02]  /*8ea0*/  F2F.F64.F32 R4, R0 ;  /* 0x0000000000047310 */ /* 0x000e240000201800 */
[----:B0-----:R0:W-:Y:S01]  /*8eb0*/  STG.E.128 desc[UR36][R2.64], R4 ;  /* 0x0000000402007986 */ /* 0x0011e2000c101d24 */
[----:B------:R-:W-:Y:S05]  /*8ec0*/  BRA `(.L_x_1541) ;  /* 0x00000008009c7947 */ /* 0x000fea0003800000 */
.L_x_1554:
        /* <DEDUP_REMOVED lines=21> */
.L_x_1559:
[----:B------:R-:W-:Y:S05]  /*9020*/  BSYNC B0 ;  /* 0x0000000000007941 */ /* 0x000fea0003800000 */
.L_x_1558:
[----:B------:R-:W-:Y:S01]  /*9030*/  LOP3.LUT R5, R0, R5, RZ, 0xfc, !PT ;  /* 0x0000000500057212 */ /* 0x000fe200078efcff */
[----:B------:R-:W-:-:S04]  /*9040*/  IMAD.MOV.U32 R24, RZ, RZ, R26 ;  /* 0x000000ffff187224 */ /* 0x000fc800078e001a */
[----:B------:R0:W-:Y:S01]  /*9050*/  STG.E.U8 desc[UR36][R2.64], R5 ;  /* 0x0000000502007986 */ /* 0x0001e2000c101124 */
[----:B------:R-:W-:Y:S05]  /*9060*/  BRA `(.L_x_1541) ;  /* 0x0000000800347947 */ /* 0x000fea0003800000 */
.L_x_1557:
        /* <DEDUP_REMOVED lines=13> */
.L_x_1561:
[----:B------:R-:W-:Y:S01]  /*9140*/  IMAD.MOV.U32 R0, RZ, RZ, 0x7f ;  /* 0x0000007fff007424 */ /* 0x000fe200078e00ff */
[----:B------:R-:W-:-:S04]  /*9150*/  ISETP.GT.U32.AND P0, PT, R4, 0x7f800000, PT ;  /* 0x7f8000000400780c */ /* 0x000fc80003f04070 */
[----:B------:R-:W-:-:S09]  /*9160*/  SEL R0, R0, 0x7c, P0 ;  /* 0x0000007c00007807 */ /* 0x000fd20000000000 */
.L_x_1562:
[----:B------:R-:W-:Y:S05]  /*9170*/  BSYNC B0 ;  /* 0x0000000000007941 */ /* 0x000fea0003800000 */
.L_x_1560:
[----:B------:R-:W-:Y:S01]  /*9180*/  LOP3.LUT R4, R5, 0x80000000, RZ, 0xc0, !PT ;  /* 0x8000000005047812 */ /* 0x000fe200078ec0ff */
[----:B------:R-:W-:-:S03]  /*9190*/  IMAD.MOV.U32 R24, RZ, RZ, R26 ;  /* 0x000000ffff187224 */ /* 0x000fc600078e001a */
[----:B------:R-:W-:-:S04]  /*91a0*/  SHF.R.U32.HI R5, RZ, 0x18, R4 ;  /* 0x00000018ff057819 */ /* 0x000fc80000011604 */
[----:B------:R-:W-:-:S05]  /*91b0*/  LOP3.LUT R5, R0, R5, RZ, 0xfc, !PT ;  /* 0x0000000500057212 */ /* 0x000fca00078efcff */
[----:B------:R0:W-:Y:S01]  /*91c0*/  STG.E.U8 desc[UR36][R2.64], R5 ;  /* 0x0000000502007986 */ /* 0x0001e2000c101124 */
[----:B------:R-:W-:Y:S05]  /*91d0*/  BRA `(.L_x_1541) ;  /* 0x0000000400d87947 */ /* 0x000fea0003800000 */
.L_x_1556:
[----:B------:R-:W-:Y:S02]  /*91e0*/  HADD2.F32 R0, -RZ, R0.H0_H0 ;  /* 0x20000000ff007230 */ /* 0x000fe40000004100 */
[----:B------:R-:W-:-:S03]  /*91f0*/  IMAD.MOV.U32 R24, RZ, RZ, R26 ;  /* 0x000000ffff187224 */ /* 0x000fc600078e001a */
[----:B------:R-:W-:-:S05]  /*9200*/  F2FP.BF16.F32.PACK_AB R0, RZ, R0 ;  /* 0x00000000ff00723e */ /* 0x000fca00000010ff */
[----:B------:R0:W-:Y:S01]  /*9210*/  STG.E.U16 desc[UR36][R2.64], R0 ;  /* 0x0000000002007986 */ /* 0x0001e2000c101524 */
[----:B------:R-:W-:Y:S05]  /*9220*/  BRA `(.L_x_1541) ;  /* 0x0000000400c47947 */ /* 0x000fea0003800000 */
.L_x_1553:
        /* <DEDUP_REMOVED lines=10> */
[----:B------:R-:W0:Y:S02]  /*92d0*/  F2I.FTZ.U32.TRUNC.NTZ R5, R5 ;  /* 0x0000000500057305 */ /* 0x000e24000021f000 */
[----:B0-----:R0:W-:Y:S01]  /*92e0*/  STG.E.U16 desc[UR36][R2.64], R5 ;  /* 0x0000000502007986 */ /* 0x0011e2000c101524 */
[----:B------:R-:W-:Y:S05]  /*92f0*/  BRA `(.L_x_1541) ;  /* 0x0000000400907947 */ /* 0x000fea0003800000 */
.L_x_1565:
        /* <DEDUP_REMOVED lines=17> */
.L_x_1568:
[----:B------:R-:W-:-:S04]  /*9410*/  LOP3.LUT R0, R7, 0x80000000, RZ, 0xc0, !PT ;  /* 0x8000000007007812 */ /* 0x000fc800078ec0ff */
[----:B------:R-:W-:-:S04]  /*9420*/  SHF.R.U32.HI R5, RZ, 0x18, R0 ;  /* 0x00000018ff057819 */ /* 0x000fc80000011600 */
[----:B------:R-:W-:-:S04]  /*9430*/  LOP3.LUT R4, R4, R5, RZ, 0xfc, !PT ;  /* 0x0000000504047212 */ /* 0x000fc800078efcff */
[----:B------:R-:W-:-:S07]  /*9440*/  PRMT R0, R4, 0x7610, R0 ;  /* 0x0000761004007816 */ /* 0x000fce0000000000 */
.L_x_1567:
[----:B------:R-:W-:Y:S05]  /*9450*/  BSYNC B0 ;  /* 0x0000000000007941 */ /* 0x000fea0003800000 */
.L_x_1566:
[----:B------:R0:W-:Y:S01]  /*9460*/  STG.E.U8 desc[UR36][R2.64], R0 ;  /* 0x0000000002007986 */ /* 0x0001e2000c101124 */
[----:B------:R-:W-:Y:S01]  /*9470*/  IMAD.MOV.U32 R24, RZ, RZ, R26 ;  /* 0x000000ffff187224 */ /* 0x000fe200078e001a */
[----:B------:R-:W-:Y:S06]  /*9480*/  BRA `(.L_x_1541) ;  /* 0x00000004002c7947 */ /* 0x000fec0003800000 */
.L_x_1564:
        /* <DEDUP_REMOVED lines=17> */
.L_x_1571:
[----:B------:R-:W-:-:S04]  /*95a0*/  LOP3.LUT R0, R7, 0x80000000, RZ, 0xc0, !PT ;  /* 0x8000000007007812 */ /* 0x000fc800078ec0ff */
[----:B------:R-:W-:-:S04]  /*95b0*/  SHF.R.U32.HI R5, RZ, 0x18, R0 ;  /* 0x00000018ff057819 */ /* 0x000fc80000011600 */
[----:B------:R-:W-:-:S04]  /*95c0*/  LOP3.LUT R4, R4, R5, RZ, 0xfc, !PT ;  /* 0x0000000504047212 */ /* 0x000fc800078efcff */
[----:B------:R-:W-:-:S07]  /*95d0*/  PRMT R0, R4, 0x7610, R0 ;  /* 0x0000761004007816 */ /* 0x000fce0000000000 */
.L_x_1570:
[----:B------:R-:W-:Y:S05]  /*95e0*/  BSYNC B0 ;  /* 0x0000000000007941 */ /* 0x000fea0003800000 */
.L_x_1569:
[----:B------:R0:W-:Y:S01]  /*95f0*/  STG.E.U8 desc[UR36][R2.64], R0 ;  /* 0x0000000002007986 */ /* 0x0001e2000c101124 */
[----:B------:R-:W-:Y:S01]  /*9600*/  IMAD.MOV.U32 R24, RZ, RZ, R26 ;  /* 0x000000ffff187224 */ /* 0x000fe200078e001a */
[----:B------:R-:W-:Y:S06]  /*9610*/  BRA `(.L_x_1541) ;  /* 0x0000000000c87947 */ /* 0x000fec0003800000 */
.L_x_1563:
[----:B------:R-:W-:-:S13]  /*9620*/  ISETP.NE.AND P0, PT, R4, 0x1c, PT ;  /* 0x0000001c0400780c */ /* 0x000fda0003f05270 */
[----:B------:R-:W-:Y:S05]  /*9630*/  @!P0 BRA `(.L_x_1572) ;  /* 0x0000000000b08947 */ /* 0x000fea0003800000 */
[----:B------:R-:W-:-:S13]  /*9640*/  ISETP.NE.AND P0, PT, R4, 0x1d, PT ;  /* 0x0000001d0400780c */ /* 0x000fda0003f05270 */
[----:B------:R-:W-:Y:S05]  /*9650*/  @!P0 BRA `(.L_x_1573) ;  /* 0x0000000000948947 */ /* 0x000fea0003800000 */
[----:B------:R-:W-:-:S13]  /*9660*/  ISETP.NE.AND P0, PT, R4, 0x2c, PT ;  /* 0x0000002c0400780c */ /* 0x000fda0003f05270 */
[----:B------:R-:W-:Y:S05]  /*9670*/  @P0 BRA `(.L_x_1546) ;  /* 0x0000000000440947 */ /* 0x000fea0003800000 */
[----:B------:R-:W-:Y:S02]  /*9680*/  HADD2.F32 R5, -RZ, R0.H0_H0 ;  /* 0x20000000ff057230 */ /* 0x000fe40000004100 */
        /* <DEDUP_REMOVED lines=16> */
.L_x_1546:
        /* <DEDUP_REMOVED lines=16> */
.L_x_1574:
[----:B------:R-:W-:Y:S01]  /*9890*/  IMAD.MOV.U32 R24, RZ, RZ, R26 ;  /* 0x000000ffff187224 */ /* 0x000fe200078e001a */
[----:B------:R-:W-:Y:S06]  /*98a0*/  BRA `(.L_x_1541) ;  /* 0x0000000000247947 */ /* 0x000fec0003800000 */
.L_x_1573:
[----:B------:R-:W-:Y:S02]  /*98b0*/  HADD2.F32 R4, -RZ, R0.H0_H0 ;  /* 0x20000000ff047230 */ /* 0x000fe40000004100 */
[----:B------:R-:W-:-:S04]  /*98c0*/  IMAD.MOV.U32 R24, RZ, RZ, R26 ;  /* 0x000000ffff187224 */ /* 0x000fc800078e001a */
[----:B------:R-:W0:Y:S02]  /*98d0*/  F2I.U64.TRUNC R4, R4 ;  /* 0x0000000400047311 */ /* 0x000e24000020d800 */
[----:B0-----:R0:W-:Y:S01]  /*98e0*/  STG.E.64 desc[UR36][R2.64], R4 ;  /* 0x0000000402007986 */ /* 0x0011e2000c101b24 */
[----:B------:R-:W-:Y:S05]  /*98f0*/  BRA `(.L_x_1541) ;  /* 0x0000000000107947 */ /* 0x000fea0003800000 */
.L_x_1572:
[----:B------:R-:W-:Y:S02]  /*9900*/  HADD2.F32 R0, -RZ, R0.H0_H0 ;  /* 0x20000000ff007230 */ /* 0x000fe40000004100 */
[----:B------:R-:W-:Y:S02]  /*9910*/  IMAD.MOV.U32 R24, RZ, RZ, R26 ;  /* 0x000000ffff187224 */ /* 0x000fe400078e001a */
[----:B------:R-:W0:Y:S02]  /*9920*/  F2I.FTZ.U32.TRUNC.NTZ R5, R0 ;  /* 0x0000000000057305 */ /* 0x000e24000021f000 */
[----:B0-----:R0:W-:Y:S03]  /*9930*/  STG.E desc[UR36][R2.64], R5 ;  /* 0x0000000502007986 */ /* 0x0011e6000c101924 */
.L_x_1541:
[----:B------:R-:W-:Y:S05]  /*9940*/  BSYNC B6 ;  /* 0x0000000000067941 */ /* 0x000fea0003800000 */
.L_x_1540:
[----:B------:R-:W-:Y:S01]  /*9950*/  ISETP.GE.AND P0, PT, R24, R23, PT ;  /* 0x000000171800720c */ /* 0x000fe20003f06270 */
[----:B------:R-:W-:-:S12]  /*9960*/  BSSY B6, `(.L_x_1575) ;  /* 0x00001fc000067945 */ /* 0x000fd80003800000 */
[----:B------:R-:W-:Y:S05]  /*9970*/  @P0 BRA `(.L_x_1576) ;  /* 0x0000001c00e80947 */ /* 0x000fea0003800000 */
[----:B01234-:R-:W0:Y:S01]  /*9980*/  LDC.64 R2, c[0x0][0x228] ;  /* 0x00008a00ff027b82 */ /* 0x01fe220000000a00 */
        /* <DEDUP_REMOVED lines=17> */
[----:B------:R-:W-:-:S06]  /*9aa0*/  HADD2.F32 R19, -RZ, R19.H0_H0 ;  /* 0x20000013ff137230 */ /* 0x000fcc0000004100 */
[----:B------:R-:W0:Y:S02]  /*9ab0*/  F2I.FTZ.TRUNC.NTZ R19, R19 ;  /* 0x0000001300137305 */ /* 0x000e24000021f100 */
[----:B0-----:R0:W-:Y:S01]  /*9ac0*/  STG.E.U8 desc[UR36][R2.64], R19 ;  /* 0x0000001302007986 */ /* 0x0011e2000c101124 */
[----:B------:R-:W-:Y:S05]  /*9ad0*/  BRA `(.L_x_1582) ;  /* 0x0000000c00947947 */ /* 0x000fea0003800000 */
.L_x_1580:
[----:B------:R-:W-:-:S06]  /*9ae0*/  HADD2.F32 R5, -RZ, R19.H0_H0 ;  /* 0x20000013ff057230 */ /* 0x000fcc0000004100 */
[----:B------:R-:W0:Y:S02]  /*9af0*/  F2I.S64.TRUNC R4, R5 ;  /* 0x0000000500047311 */ /* 0x000e24000020d900 */
[----:B0-----:R0:W-:Y:S01]  /*9b00*/  STG.E.U8 desc[UR36][R2.64], R4 ;  /* 0x0000000402007986 */ /* 0x0011e2000c101124 */
[----:B------:R-:W-:Y:S05]  /*9b10*/  BRA `(.L_x_1582) ;  /* 0x0000000c00847947 */ /* 0x000fea0003800000 */
.L_x_1579:
        /* <DEDUP_REMOVED lines=10> */
.L_x_1584:
[----:B------:R-:W-:-:S06]  /*9bc0*/  HADD2.F32 R19, -RZ, R19.H0_H0 ;  /* 0x20000013ff137230 */ /* 0x000fcc0000004100 */
[----:B------:R-:W0:Y:S02]  /*9bd0*/  F2I.FTZ.TRUNC.NTZ R19, R19 ;  /* 0x0000001300137305 */ /* 0x000e24000021f100 */
[----:B0-----:R0:W-:Y:S01]  /*9be0*/  STG.E desc[UR36][R2.64], R19 ;  /* 0x0000001302007986 */ /* 0x0011e2000c101924 */
[----:B------:R-:W-:Y:S05]  /*9bf0*/  BRA `(.L_x_1582) ;  /* 0x0000000c004c7947 */ /* 0x000fea0003800000 */
.L_x_1583:
[----:B------:R-:W-:-:S06]  /*9c00*/  HADD2.F32 R19, -RZ, R19.H0_H0 ;  /* 0x20000013ff137230 */ /* 0x000fcc0000004100 */
[----:B------:R-:W0:Y:S02]  /*9c10*/  F2I.FTZ.TRUNC.NTZ R19, R19 ;  /* 0x0000001300137305 */ /* 0x000e24000021f100 */
[----:B0-----:R0:W-:Y:S01]  /*9c20*/  STG.E.U16 desc[UR36][R2.64], R19 ;  /* 0x0000001302007986 */ /* 0x0011e2000c101524 */
[----:B------:R-:W-:Y:S05]  /*9c30*/  BRA `(.L_x_1582) ;  /* 0x0000000c003c7947 */ /* 0x000fea0003800000 */
.L_x_1578:
        /* <DEDUP_REMOVED lines=9> */
.L_x_1586:
[----:B------:R0:W-:Y:S01]  /*9cd0*/  STG.E.U16 desc[UR36][R2.64], R19 ;  /* 0x0000001302007986 */ /* 0x0001e2000c101524 */
[----:B------:R-:W-:Y:S05]  /*9ce0*/  BRA `(.L_x_1582) ;  /* 0x0000000c00107947 */ /* 0x000fea0003800000 */
.L_x_1585:
        /* <DEDUP_REMOVED lines=10> */
.L_x_1588:
[----:B------:R-:W-:-:S05]  /*9d90*/  HADD2.F32 R0, -RZ, R19.H0_H0 ;  /* 0x20000013ff007230 */ /* 0x000fca0000004100 */
[----:B------:R-:W-:-:S04]  /*9da0*/  F2FP.F16.F32.PACK_AB R0, RZ, R0 ;  /* 0x00000000ff00723e */ /* 0x000fc800000000ff */
[----:B------:R-:W-:-:S05]  /*9db0*/  PRMT R0, R0, 0x5410, RZ ;  /* 0x0000541000007816 */ /* 0x000fca00000000ff */
[----:B------:R3:W-:Y:S01]  /*9dc0*/  STG.E desc[UR36][R2.64], R0 ;  /* 0x0000000002007986 */ /* 0x0007e2000c101924 */
[----:B------:R-:W-:Y:S05]  /*9dd0*/  BRA `(.L_x_1582) ;  /* 0x0000000800d47947 */ /* 0x000fea0003800000 */
.L_x_1587:
[----:B------:R-:W-:-:S05]  /*9de0*/  HADD2.F32 R4, -RZ, R19.H0_H0 ;  /* 0x20000013ff047230 */ /* 0x000fca0000004100 */
[----:B------:R-:W-:-:S06]  /*9df0*/  FMUL.FTZ R4, R4, 1 ;  /* 0x3f80000004047820 */ /* 0x000fcc0000410000 */
[----:B------:R-:W0:Y:S02]  /*9e00*/  F2F.F64.F32 R4, R4 ;  /* 0x0000000400047310 */ /* 0x000e240000201800 */
[----:B0-----:R4:W-:Y:S01]  /*9e10*/  STG.E.64 desc[UR36][R2.64], R4 ;  /* 0x0000000402007986 */ /* 0x0019e2000c101b24 */
[----:B------:R-:W-:Y:S05]  /*9e20*/  BRA `(.L_x_1582) ;  /* 0x0000000800c07947 */ /* 0x000fea0003800000 */
.L_x_1577:
        /* <DEDUP_REMOVED lines=13> */
.L_x_1591:
[----:B------:R-:W-:Y:S01]  /*9f00*/  HADD2.F32 R19, -RZ, R19.H0_H0 ;  /* 0x20000013ff137230 */ /* 0x000fe20000004100 */
[----:B------:R-:W-:-:S04]  /*9f10*/  CS2R R6, SRZ ;  /* 0x0000000000067805 */ /* 0x000fc8000001ff00 */
[----:B------:R-:W-:-:S06]  /*9f20*/  FMUL.FTZ R4, R19, 1 ;  /* 0x3f80000013047820 */ /* 0x000fcc0000410000 */
[----:B------:R-:W0:Y:S02]  /*9f30*/  F2F.F64.F32 R4, R4 ;  /* 0x0000000400047310 */ /* 0x000e240000201800 */
[----:B0-----:R0:W-:Y:S01]  /*9f40*/  STG.E.128 desc[UR36][R2.64], R4 ;  /* 0x0000000402007986 */ /* 0x0011e2000c101d24 */
[----:B------:R-:W-:Y:S05]  /*9f50*/  BRA `(.L_x_1582) ;  /* 0x0000000800747947 */ /* 0x000fea0003800000 */
.L_x_1590:
        /* <DEDUP_REMOVED lines=21> */
.L_x_1595:
[----:B------:R-:W-:Y:S05]  /*a0b0*/  BSYNC B0 ;  /* 0x0000000000007941 */ /* 0x000fea0003800000 */
.L_x_1594:
[----:B------:R-:W-:-:S05]  /*a0c0*/  LOP3.LUT R5, R0, R5, RZ, 0xfc, !PT ;  /* 0x0000000500057212 */ /* 0x000fca00078efcff */
[----:B------:R0:W-:Y:S01]  /*a0d0*/  STG.E.U8 desc[UR36][R2.64], R5 ;  /* 0x0000000502007986 */ /* 0x0001e2000c101124 */
[----:B------:R-:W-:Y:S05]  /*a0e0*/  BRA `(.L_x_1582) ;  /* 0x0000000800107947 */ /* 0x000fea0003800000 */
.L_x_1593:
        /* <DEDUP_REMOVED lines=13> */
.L_x_1597:
[----:B------:R-:W-:Y:S01]  /*a1c0*/  IMAD.MOV.U32 R0, RZ, RZ, 0x7f ;  /* 0x0000007fff007424 */ /* 0x000fe200078e00ff */
[----:B------:R-:W-:-:S04]  /*a1d0*/  ISETP.GT.U32.AND P0, PT, R4, 0x7f800000, PT ;  /* 0x7f8000000400780c */ /* 0x000fc80003f04070 */
[----:B------:R-:W-:-:S09]  /*a1e0*/  SEL R0, R0, 0x7c, P0 ;  /* 0x0000007c00007807 */ /* 0x000fd20000000000 */
.L_x_1598:
[----:B------:R-:W-:Y:S05]  /*a1f0*/  BSYNC B0 ;  /* 0x0000000000007941 */ /* 0x000fea0003800000 */
.L_x_1596:
[----:B------:R-:W-:-:S04]  /*a200*/  LOP3.LUT R4, R19, 0x80000000, RZ, 0xc0, !PT ;  /* 0x8000000013047812 */ /* 0x000fc800078ec0ff */
[----:B------:R-:W-:-:S04]  /*a210*/  SHF.R.U32.HI R5, RZ, 0x18, R4 ;  /* 0x00000018ff057819 */ /* 0x000fc80000011604 */
[----:B------:R-:W-:-:S05]  /*a220*/  LOP3.LUT R5, R0, R5, RZ, 0xfc, !PT ;  /* 0x0000000500057212 */ /* 0x000fca00078efcff */
[----:B------:R0:W-:Y:S01]  /*a230*/  STG.E.U8 desc[UR36][R2.64], R5 ;  /* 0x0000000502007986 */ /* 0x0001e2000c101124 */
[----:B------:R-:W-:Y:S05]  /*a240*/  BRA `(.L_x_1582) ;  /* 0x0000000400b87947 */ /* 0x000fea0003800000 */
.L_x_1592:
[----:B------:R-:W-:-:S05]  /*a250*/  HADD2.F32 R0, -RZ, R19.H0_H0 ;  /* 0x20000013ff007230 */ /* 0x000fca0000004100 */
[----:B------:R-:W-:-:S05]  /*a260*/  F2FP.BF16.F32.PACK_AB R0, RZ, R0 ;  /* 0x00000000ff00723e */ /* 0x000fca00000010ff */
[----:B------:R0:W-:Y:S01]  /*a270*/  STG.E.U16 desc[UR36][R2.64], R0 ;  /* 0x0000000002007986 */ /* 0x0001e2000c101524 */
[----:B------:R-:W-:Y:S05]  /*a280*/  BRA `(.L_x_1582) ;  /* 0x0000000400a87947 */ /* 0x000fea0003800000 */
.L_x_1589:
        /* <DEDUP_REMOVED lines=12> */
.L_x_1601:
        /* <DEDUP_REMOVED lines=17> */
.L_x_1604:
[----:B------:R-:W-:-:S04]  /*a460*/  LOP3.LUT R0, R19, 0x80000000, RZ, 0xc0, !PT ;  /* 0x8000000013007812 */ /* 0x000fc800078ec0ff */
[----:B------:R-:W-:-:S04]  /*a470*/  SHF.R.U32.HI R5, RZ, 0x18, R0 ;  /* 0x00000018ff057819 */ /* 0x000fc80000011600 */
[----:B------:R-:W-:-:S04]  /*a480*/  LOP3.LUT R4, R4, R5, RZ, 0xfc, !PT ;  /* 0x0000000504047212 */ /* 0x000fc800078efcff */
[----:B------:R-:W-:-:S07]  /*a490*/  PRMT R0, R4, 0x7610, R0 ;  /* 0x0000761004007816 */ /* 0x000fce0000000000 */
.L_x_1603:
[----:B------:R-:W-:Y:S05]  /*a4a0*/  BSYNC B0 ;  /* 0x0000000000007941 */ /* 0x000fea0003800000 */
.L_x_1602:
[----:B------:R0:W-:Y:S01]  /*a4b0*/  STG.E.U8 desc[UR36][R2.64], R0 ;  /* 0x0000000002007986 */ /* 0x0001e2000c101124 */
[----:B------:R-:W-:Y:S05]  /*a4c0*/  BRA `(.L_x_1582) ;  /* 0x0000000400187947 */ /* 0x000fea0003800000 */
.L_x_1600:
        /* <DEDUP_REMOVED lines=17> */
.L_x_1607:
[----:B------:R-:W-:-:S04]  /*a5e0*/  LOP3.LUT R0, R19, 0x80000000, RZ, 0xc0, !PT ;  /* 0x8000000013007812 */ /* 0x000fc800078ec0ff */
[----:B------:R-:W-:-:S04]  /*a5f0*/  SHF.R.U32.HI R5, RZ, 0x18, R0 ;  /* 0x00000018ff057819 */ /* 0x000fc80000011600 */
[----:B------:R-:W-:-:S04]  /*a600*/  LOP3.LUT R4, R4, R5, RZ, 0xfc, !PT ;  /* 0x0000000504047212 */ /* 0x000fc800078efcff */
[----:B------:R-:W-:-:S07]  /*a610*/  PRMT R0, R4, 0x7610, R0 ;  /* 0x0000761004007816 */ /* 0x000fce0000000000 */
.L_x_1606:
[----:B------:R-:W-:Y:S05]  /*a620*/  BSYNC B0 ;  /* 0x0000000000007941 */ /* 0x000fea0003800000 */
.L_x_1605:
[----:B------:R0:W-:Y:S01]  /*a630*/  STG.E.U8 desc[UR36][R2.64], R0 ;  /* 0x0000000002007986 */ /* 0x0001e2000c101124 */
[----:B------:R-:W-:Y:S05]  /*a640*/  BRA `(.L_x_1582) ;  /* 0x0000000000b87947 */ /* 0x000fea0003800000 */
.L_x_1599:
[----:B------:R-:W-:-:S13]  /*a650*/  ISETP.NE.AND P0, PT, R0, 0x1c, PT ;  /* 0x0000001c0000780c */ /* 0x000fda0003f05270 */
[----:B------:R-:W-:Y:S05]  /*a660*/  @!P0 BRA `(.L_x_1608) ;  /* 0x0000000000a48947 */ /* 0x000fea0003800000 */
[----:B------:R-:W-:-:S13]  /*a670*/  ISETP.NE.AND P0, PT, R0, 0x1d, PT ;  /* 0x0000001d0000780c */ /* 0x000fda0003f05270 */
[----:B------:R-:W-:Y:S05]  /*a680*/  @!P0 BRA `(.L_x_1609) ;  /* 0x00000000008c8947 */ /* 0x000fea0003800000 */
[----:B------:R-:W-:-:S13]  /*a690*/  ISETP.NE.AND P0, PT, R0, 0x2c, PT ;  /* 0x0000002c0000780c */ /* 0x000fda0003f05270 */
[----:B------:R-:W-:Y:S05]  /*a6a0*/  @P0 BRA `(.L_x_1581) ;  /* 0x0000000000400947 */ /* 0x000fea0003800000 */
[----:B------:R-:W-:Y:S02]  /*a6b0*/  HADD2.F32 R19, -RZ, R19.H0_H0 ;  /* 0x20000013ff137230 */ /* 0x000fe40000004100 */
        /* <DEDUP_REMOVED lines=15> */
.L_x_1581:
        /* <DEDUP_REMOVED lines=16> */
.L_x_1610:
[----:B------:R-:W-:Y:S05]  /*a8b0*/  BRA `(.L_x_1582) ;  /* 0x00000000001c7947 */ /* 0x000fea0003800000 */
.L_x_1609:
[----:B------:R-:W-:-:S06]  /*a8c0*/  HADD2.F32 R4, -RZ, R19.H0_H0 ;  /* 0x20000013ff047230 */ /* 0x000fcc0000004100 */
[----:B------:R-:W0:Y:S02]  /*a8d0*/  F2I.U64.TRUNC R4, R4 ;  /* 0x0000000400047311 */ /* 0x000e24000020d800 */
[----:B0-----:R0:W-:Y:S01]  /*a8e0*/  STG.E.64 desc[UR36][R2.64], R4 ;  /* 0x0000000402007986 */ /* 0x0011e2000c101b24 */
[----:B------:R-:W-:Y:S05]  /*a8f0*/  BRA `(.L_x_1582) ;  /* 0x00000000000c7947 */ /* 0x000fea0003800000 */
.L_x_1608:
[----:B------:R-:W-:-:S06]  /*a900*/  HADD2.F32 R19, -RZ, R19.H0_H0 ;  /* 0x20000013ff137230 */ /* 0x000fcc0000004100 */
[----:B------:R-:W0:Y:S02]  /*a910*/  F2I.FTZ.U32.TRUNC.NTZ R19, R19 ;  /* 0x0000001300137305 */ /* 0x000e24000021f000 */
[----:B0-----:R0:W-:Y:S02]  /*a920*/  STG.E desc[UR36][R2.64], R19 ;  /* 0x0000001302007986 */ /* 0x0011e4000c101924 */
.L_x_1582:
[----:B------:R-:W-:-:S05]  /*a930*/  VIADD R24, R24, 0x80 ;  /* 0x0000008018187836 */ /* 0x000fca0000000000 */
[----:B------:R-:W-:-:S13]  /*a940*/  ISETP.GE.AND P0, PT, R24, R23, PT ;  /* 0x000000171800720c */ /* 0x000fda0003f06270 */
        /* <DEDUP_REMOVED lines=23> */
.L_x_1614:
[----:B------:R-:W-:-:S06]  /*aac0*/  HADD2.F32 R5, -RZ, R18.H0_H0 ;  /* 0x20000012ff057230 */ /* 0x000fcc0000004100 */
[----:B------:R-:W0:Y:S02]  /*aad0*/  F2I.S64.TRUNC R4, R5 ;  /* 0x0000000500047311 */ /* 0x000e24000020d900 */
[----:B0-----:R0:W-:Y:S01]  /*aae0*/  STG.E.U8 desc[UR36][R2.64], R4 ;  /* 0x0000000402007986 */ /* 0x0011e2000c101124 */
[----:B------:R-:W-:Y:S05]  /*aaf0*/  BRA `(.L_x_1616) ;  /* 0x0000000c00847947 */ /* 0x000fea0003800000 */
.L_x_1613:
        /* <DEDUP_REMOVED lines=10> */
.L_x_1618:
[----:B------:R-:W-:-:S04]  /*aba0*/  HADD2.F32 R18, -RZ, R18.H0_H0 ;  /* 0x20000012ff127230 */ /* 0x000fc80000004100 */
[----:B------:R-:W0:Y:S02]  /*abb0*/  F2I.FTZ.TRUNC.NTZ R5, R18 ;  /* 0x0000001200057305 */ /* 0x000e24000021f100 */
[----:B0-----:R0:W-:Y:S01]  /*abc0*/  STG.E desc[UR36][R2.64], R5 ;  /* 0x0000000502007986 */ /* 0x0011e2000c101924 */
[----:B------:R-:W-:Y:S05]  /*abd0*/  BRA `(.L_x_1616) ;  /* 0x0000000c004c7947 */ /* 0x000fea0003800000 */
.L_x_1617:
[----:B------:R-:W-:-:S04]  /*abe0*/  HADD2.F32 R18, -RZ, R18.H0_H0 ;  /* 0x20000012ff127230 */ /* 0x000fc80000004100 */
[----:B------:R-:W0:Y:S02]  /*abf0*/  F2I.FTZ.TRUNC.NTZ R5, R18 ;  /* 0x0000001200057305 */ /* 0x000e24000021f100 */
[----:B0-----:R0:W-:Y:S01]  /*ac00*/  STG.E.U16 desc[UR36][R2.64], R5 ;  /* 0x0000000502007986 */ /* 0x0011e2000c101524 */
[----:B------:R-:W-:Y:S05]  /*ac10*/  BRA `(.L_x_1616) ;  /* 0x0000000c003c7947 */ /* 0x000fea0003800000 */
.L_x_1612:
        /* <DEDUP_REMOVED lines=9> */
.L_x_1620:
[----:B------:R4:W-:Y:S01]  /*acb0*/  STG.E.U16 desc[UR36][R2.64], R18 ;  /* 0x0000001202007986 */ /* 0x0009e2000c101524 */
[----:B------:R-:W-:Y:S05]  /*acc0*/  BRA `(.L_x_1616) ;  /* 0x0000000c00107947 */ /* 0x000fea0003800000 */
.L_x_1619:
        /* <DEDUP_REMOVED lines=10> */
.L_x_1622:
[----:B------:R-:W-:-:S05]  /*ad70*/  HADD2.F32 R0, -RZ, R18.H0_H0 ;  /* 0x20000012ff007230 */ /* 0x000fca0000004100 */
[----:B------:R-:W-:-:S04]  /*ad80*/  F2FP.F16.F32.PACK_AB R0, RZ, R0 ;  /* 0x00000000ff00723e */ /* 0x000fc800000000ff */
[----:B------:R-:W-:-:S05]  /*ad90*/  PRMT R0, R0, 0x5410, RZ ;  /* 0x0000541000007816 */ /* 0x000fca00000000ff */
[----:B------:R2:W-:Y:S01]  /*ada0*/  STG.E desc[UR36][R2.64], R0 ;  /* 0x0000000002007986 */ /* 0x0005e2000c101924 */
[----:B------:R-:W-:Y:S05]  /*adb0*/  BRA `(.L_x_1616) ;  /* 0x0000000800d47947 */ /* 0x000fea0003800000 */
.L_x_1621:
[----:B------:R-:W-:-:S05]  /*adc0*/  HADD2.F32 R4, -RZ, R18.H0_H0 ;  /* 0x20000012ff047230 */ /* 0x000fca0000004100 */
[----:B------:R-:W-:-:S06]  /*add0*/  FMUL.FTZ R4, R4, 1 ;  /* 0x3f80000004047820 */ /* 0x000fcc0000410000 */
[----:B------:R-:W0:Y:S02]  /*ade0*/  F2F.F64.F32 R4, R4 ;  /* 0x0000000400047310 */ /* 0x000e240000201800 */
[----:B0-----:R0:W-:Y:S01]  /*adf0*/  STG.E.64 desc[UR36][R2.64], R4 ;  /* 0x0000000402007986 */ /* 0x0011e2000c101b24 */
[----:B------:R-:W-:Y:S05]  /*ae00*/  BRA `(.L_x_1616) ;  /* 0x0000000800c07947 */ /* 0x000fea0003800000 */
.L_x_1611:
        /* <DEDUP_REMOVED lines=13> */
.L_x_1625:
[----:B------:R-:W-:Y:S01]  /*aee0*/  HADD2.F32 R18, -RZ, R18.H0_H0 ;  /* 0x20000012ff127230 */ /* 0x000fe20000004100 */
[----:B------:R-:W-:-:S04]  /*aef0*/  CS2R R6, SRZ ;  /* 0x0000000000067805 */ /* 0x000fc8000001ff00 */
[----:B------:R-:W-:-:S06]  /*af00*/  FMUL.FTZ R4, R18, 1 ;  /* 0x3f80000012047820 */ /* 0x000fcc0000410000 */
[----:B------:R-:W0:Y:S02]  /*af10*/  F2F.F64.F32 R4, R4 ;  /* 0x0000000400047310 */ /* 0x000e240000201800 */
[----:B0-----:R0:W-:Y:S01]  /*af20*/  STG.E.128 desc[UR36][R2.64], R4 ;  /* 0x0000000402007986 */ /* 0x0011e2000c101d24 */
[----:B------:R-:W-:Y:S05]  /*af30*/  BRA `(.L_x_1616) ;  /* 0x0000000800747947 */ /* 0x000fea0003800000 */
.L_x_1624:
        /* <DEDUP_REMOVED lines=21> */
.L_x_1629:
[----:B------:R-:W-:Y:S05]  /*b090*/  BSYNC B0 ;  /* 0x0000000000007941 */ /* 0x000fea0003800000 */
.L_x_1628:
[----:B------:R-:W-:-:S05]  /*b0a0*/  LOP3.LUT R5, R0, R5, RZ, 0xfc, !PT ;  /* 0x0000000500057212 */ /* 0x000fca00078efcff */
[----:B------:R0:W-:Y:S01]  /*b0b0*/  STG.E.U8 desc[UR36][R2.64], R5 ;  /* 0x0000000502007986 */ /* 0x0001e2000c101124 */
[----:B------:R-:W-:Y:S05]  /*b0c0*/  BRA `(.L_x_1616) ;  /* 0x0000000800107947 */ /* 0x000fea0003800000 */
.L_x_1627:
        /* <DEDUP_REMOVED lines=13> */
.L_x_1631:
[----:B------:R-:W-:Y:S01]  /*b1a0*/  IMAD.MOV.U32 R0, RZ, RZ, 0x7f ;  /* 0x0000007fff007424 */ /* 0x000fe200078e00ff */
[----:B------:R-:W-:-:S04]  /*b1b0*/  ISETP.GT.U32.AND P0, PT, R4, 0x7f800000, PT ;  /* 0x7f8000000400780c */ /* 0x000fc80003f04070 */
[----:B------:R-:W-:-:S09]  /*b1c0*/  SEL R0, R0, 0x7c, P0 ;  /* 0x0000007c00007807 */ /* 0x000fd20000000000 */
.L_x_1632:
[----:B------:R-:W-:Y:S05]  /*b1d0*/  BSYNC B0 ;  /* 0x0000000000007941 */ /* 0x000fea0003800000 */
.L_x_1630:
[----:B------:R-:W-:-:S04]  /*b1e0*/  LOP3.LUT R4, R5, 0x80000000, RZ, 0xc0, !PT ;  /* 0x8000000005047812 */ /* 0x000fc800078ec0ff */
[----:B------:R-:W-:-:S04]  /*b1f0*/  SHF.R.U32.HI R5, RZ, 0x18, R4 ;  /* 0x00000018ff057819 */ /* 0x000fc80000011604 */
[----:B------:R-:W-:-:S05]  /*b200*/  LOP3.LUT R5, R0, R5, RZ, 0xfc, !PT ;  /* 0x0000000500057212 */ /* 0x000fca00078efcff */
[----:B------:R0:W-:Y:S01]  /*b210*/  STG.E.U8 desc[UR36][R2.64], R5 ;  /* 0x0000000502007986 */ /* 0x0001e2000c101124 */
[----:B------:R-:W-:Y:S05]  /*b220*/  BRA `(.L_x_1616) ;  /* 0x0000000400b87947 */ /* 0x000fea0003800000 */
.L_x_1626:
[----:B------:R-:W-:-:S05]  /*b230*/  HADD2.F32 R0, -RZ, R18.H0_H0 ;  /* 0x20000012ff007230 */ /* 0x000fca0000004100 */
[----:B------:R-:W-:-:S05]  /*b240*/  F2FP.BF16.F32.PACK_AB R0, RZ, R0 ;  /* 0x00000000ff00723e */ /* 0x000fca00000010ff */
[----:B------:R0:W-:Y:S01]  /*b250*/  STG.E.U16 desc[UR36][R2.64], R0 ;  /* 0x0000000002007986 */ /* 0x0001e2000c101524 */
[----:B------:R-:W-:Y:S05]  /*b260*/  BRA `(.L_x_1616) ;  /* 0x0000000400a87947 */ /* 0x000fea0003800000 */
.L_x_1623:
        /* <DEDUP_REMOVED lines=12> */
.L_x_1635:
        /* <DEDUP_REMOVED lines=17> */
.L_x_1638:
[----:B------:R-:W-:-:S04]  /*b440*/  LOP3.LUT R0, R7, 0x80000000, RZ, 0xc0, !PT ;  /* 0x8000000007007812 */ /* 0x000fc800078ec0ff */
[----:B------:R-:W-:-:S04]  /*b450*/  SHF.R.U32.HI R5, RZ, 0x18, R0 ;  /* 0x00000018ff057819 */ /* 0x000fc80000011600 */
[----:B------:R-:W-:-:S04]  /*b460*/  LOP3.LUT R4, R4, R5, RZ, 0xfc, !PT ;  /* 0x0000000504047212 */ /* 0x000fc800078efcff */
[----:B------:R-:W-:-:S07]  /*b470*/  PRMT R0, R4, 0x7610, R0 ;  /* 0x0000761004007816 */ /* 0x000fce0000000000 */
.L_x_1637:
[----:B------:R-:W-:Y:S05]  /*b480*/  BSYNC B0 ;  /* 0x0000000000007941 */ /* 0x000fea0003800000 */
.L_x_1636:
[----:B------:R0:W-:Y:S01]  /*b490*/  STG.E.U8 desc[UR36][R2.64], R0 ;  /* 0x0000000002007986 */ /* 0x0001e2000c101124 */
[----:B------:R-:W-:Y:S05]  /*b4a0*/  BRA `(.L_x_1616) ;  /* 0x0000000400187947 */ /* 0x000fea0003800000 */
.L_x_1634:
        /* <DEDUP_REMOVED lines=17> */
.L_x_1641:
[----:B------:R-:W-:-:S04]  /*b5c0*/  LOP3.LUT R0, R7, 0x80000000, RZ, 0xc0, !PT ;  /* 0x8000000007007812 */ /* 0x000fc800078ec0ff */
[----:B------:R-:W-:-:S04]  /*b5d0*/  SHF.R.U32.HI R5, RZ, 0x18, R0 ;  /* 0x00000018ff057819 */ /* 0x000fc80000011600 */
[----:B------:R-:W-:-:S04]  /*b5e0*/  LOP3.LUT R4, R4, R5, RZ, 0xfc, !PT ;  /* 0x0000000504047212 */ /* 0x000fc800078efcff */
[----:B------:R-:W-:-:S07]  /*b5f0*/  PRMT R0, R4, 0x7610, R0 ;  /* 0x0000761004007816 */ /* 0x000fce0000000000 */
.L_x_1640:
[----:B------:R-:W-:Y:S05]  /*b600*/  BSYNC B0 ;  /* 0x0000000000007941 */ /* 0x000fea0003800000 */
.L_x_1639:
[----:B------:R0:W-:Y:S01]  /*b610*/  STG.E.U8 desc[UR36][R2.64], R0 ;  /* 0x0000000002007986 */ /* 0x0001e2000c101124 */
[----:B------:R-:W-:Y:S05]  /*b620*/  BRA `(.L_x_1616) ;  /* 0x0000000000b87947 */ /* 0x000fea0003800000 */
.L_x_1633:
        /* <DEDUP_REMOVED lines=22> */
.L_x_1615:
        /* <DEDUP_REMOVED lines=16> */
.L_x_1644:
[----:B------:R-:W-:Y:S05]  /*b890*/  BRA `(.L_x_1616) ;  /* 0x00000000001c7947 */ /* 0x000fea0003800000 */
.L_x_1643:
[----:B------:R-:W-:-:S06]  /*b8a0*/  HADD2.F32 R4, -RZ, R18.H0_H0 ;  /* 0x20000012ff047230 */ /* 0x000fcc0000004100 */
[----:B------:R-:W0:Y:S02]  /*b8b0*/  F2I.U64.TRUNC R4, R4 ;  /* 0x0000000400047311 */ /* 0x000e24000020d800 */
[----:B0-----:R0:W-:Y:S01]  /*b8c0*/  STG.E.64 desc[UR36][R2.64], R4 ;  /* 0x0000000402007986 */ /* 0x0011e2000c101b24 */
[----:B------:R-:W-:Y:S05]  /*b8d0*/  BRA `(.L_x_1616) ;  /* 0x00000000000c7947 */ /* 0x000fea0003800000 */
.L_x_1642:
[----:B------:R-:W-:-:S04]  /*b8e0*/  HADD2.F32 R18, -RZ, R18.H0_H0 ;  /* 0x20000012ff127230 */ /* 0x000fc80000004100 */
[----:B------:R-:W0:Y:S02]  /*b8f0*/  F2I.FTZ.U32.TRUNC.NTZ R5, R18 ;  /* 0x0000001200057305 */ /* 0x000e24000021f000 */
[----:B0-----:R0:W-:Y:S02]  /*b900*/  STG.E desc[UR36][R2.64], R5 ;  /* 0x0000000502007986 */ /* 0x0011e4000c101924 */
.L_x_1616:
[----:B------:R-:W-:-:S07]  /*b910*/  VIADD R24, R24, 0x80 ;  /* 0x0000008018187836 */ /* 0x000fce0000000000 */
.L_x_1576:
[----:B------:R-:W-:Y:S05]  /*b920*/  BSYNC B6 ;  /* 0x0000000000067941 */ /* 0x000fea0003800000 */
.L_x_1575:
[----:B------:R-:W-:-:S13]  /*b930*/  ISETP.GE.AND P0, PT, R24, R23, PT ;  /* 0x000000171800720c */ /* 0x000fda0003f06270 */
[----:B------:R-:W-:Y:S05]  /*b940*/  @P0 EXIT ;  /* 0x000000000000094d */ /* 0x000fea0003800000 */
[----:B01234-:R-:W0:Y:S01]  /*b950*/  LDC.64 R2, c[0x0][0x228] ;  /* 0x00008a00ff027b82 */ /* 0x01fe220000000a00 */
        /* <DEDUP_REMOVED lines=18> */
[----:B0-----:R-:W-:Y:S01]  /*ba80*/  STG.E.U8 desc[UR36][R2.64], R17 ;  /* 0x0000001102007986 */ /* 0x001fe2000c101124 */
[----:B------:R-:W-:Y:S05]  /*ba90*/  EXIT ;  /* 0x000000000000794d */ /* 0x000fea0003800000 */
.L_x_1648:
[----:B------:R-:W-:-:S06]  /*baa0*/  HADD2.F32 R5, -RZ, R17.H0_H0 ;  /* 0x20000011ff057230 */ /* 0x000fcc0000004100 */
[----:B------:R-:W0:Y:S02]  /*bab0*/  F2I.S64.TRUNC R4, R5 ;  /* 0x0000000500047311 */ /* 0x000e24000020d900 */
[----:B0-----:R-:W-:Y:S01]  /*bac0*/  STG.E.U8 desc[UR36][R2.64], R4 ;  /* 0x0000000402007986 */ /* 0x001fe2000c101124 */
[----:B------:R-:W-:Y:S05]  /*bad0*/  EXIT ;  /* 0x000000000000794d */ /* 0x000fea0003800000 */
.L_x_1647:
        /* <DEDUP_REMOVED lines=10> */
.L_x_1651:
[----:B------:R-:W-:-:S06]  /*bb80*/  HADD2.F32 R17, -RZ, R17.H0_H0 ;  /* 0x20000011ff117230 */ /* 0x000fcc0000004100 */
[----:B------:R-:W0:Y:S02]  /*bb90*/  F2I.FTZ.TRUNC.NTZ R17, R17 ;  /* 0x0000001100117305 */ /* 0x000e24000021f100 */
[----:B0-----:R-:W-:Y:S01]  /*bba0*/  STG.E desc[UR36][R2.64], R17 ;  /* 0x0000001102007986 */ /* 0x001fe2000c101924 */
[----:B------:R-:W-:Y:S05]  /*bbb0*/  EXIT ;  /* 0x000000000000794d */ /* 0x000fea0003800000 */
.L_x_1650:
[----:B------:R-:W-:-:S06]  /*bbc0*/  HADD2.F32 R17, -RZ, R17.H0_H0 ;  /* 0x20000011ff117230 */ /* 0x000fcc0000004100 */
[----:B------:R-:W0:Y:S02]  /*bbd0*/  F2I.FTZ.TRUNC.NTZ R17, R17 ;  /* 0x0000001100117305 */ /* 0x000e24000021f100 */
[----:B0-----:R-:W-:Y:S01]  /*bbe0*/  STG.E.U16 desc[UR36][R2.64], R17 ;  /* 0x0000001102007986 */ /* 0x001fe2000c101524 */
[----:B------:R-:W-:Y:S05]  /*bbf0*/  EXIT ;  /* 0x000000000000794d */ /* 0x000fea0003800000 */
.L_x_1646:
        /* <DEDUP_REMOVED lines=9> */
.L_x_1653:
[----:B------:R-:W-:Y:S01]  /*bc90*/  STG.E.U16 desc[UR36][R2.64], R17 ;  /* 0x0000001102007986 */ /* 0x000fe2000c101524 */
[----:B------:R-:W-:Y:S05]  /*bca0*/  EXIT ;  /* 0x000000000000794d */ /* 0x000fea0003800000 */
.L_x_1652:
        /* <DEDUP_REMOVED lines=10> */
.L_x_1655:
[----:B------:R-:W-:-:S05]  /*bd50*/  HADD2.F32 R0, -RZ, R17.H0_H0 ;  /* 0x20000011ff007230 */ /* 0x000fca0000004100 */
[----:B------:R-:W-:-:S04]  /*bd60*/  F2FP.F16.F32.PACK_AB R0, RZ, R0 ;  /* 0x00000000ff00723e */ /* 0x000fc800000000ff */
[----:B------:R-:W-:-:S05]  /*bd70*/  PRMT R0, R0, 0x5410, RZ ;  /* 0x0000541000007816 */ /* 0x000fca00000000ff */
[----:B------:R-:W-:Y:S01]  /*bd80*/  STG.E desc[UR36][R2.64], R0 ;  /* 0x0000000002007986 */ /* 0x000fe2000c101924 */
[----:B------:R-:W-:Y:S05]  /*bd90*/  EXIT ;  /* 0x000000000000794d */ /* 0x000fea0003800000 */
.L_x_1654:
[----:B------:R-:W-:-:S05]  /*bda0*/  HADD2.F32 R4, -RZ, R17.H0_H0 ;  /* 0x20000011ff047230 */ /* 0x000fca0000004100 */
[----:B------:R-:W-:-:S06]  /*bdb0*/  FMUL.FTZ R4, R4, 1 ;  /* 0x3f80000004047820 */ /* 0x000fcc0000410000 */
[----:B------:R-:W0:Y:S02]  /*bdc0*/  F2F.F64.F32 R4, R4 ;  /* 0x0000000400047310 */ /* 0x000e240000201800 */
[----:B0-----:R-:W-:Y:S01]  /*bdd0*/  STG.E.64 desc[UR36][R2.64], R4 ;  /* 0x0000000402007986 */ /* 0x001fe2000c101b24 */
[----:B------:R-:W-:Y:S05]  /*bde0*/  EXIT ;  /* 0x000000000000794d */ /* 0x000fea0003800000 */
.L_x_1645:
        /* <DEDUP_REMOVED lines=13> */
.L_x_1658:
[----:B------:R-:W-:Y:S01]  /*bec0*/  HADD2.F32 R17, -RZ, R17.H0_H0 ;  /* 0x20000011ff117230 */ /* 0x000fe20000004100 */
[----:B------:R-:W-:-:S04]  /*bed0*/  CS2R R6, SRZ ;  /* 0x0000000000067805 */ /* 0x000fc8000001ff00 */
[----:B------:R-:W-:-:S06]  /*bee0*/  FMUL.FTZ R4, R17, 1 ;  /* 0x3f80000011047820 */ /* 0x000fcc0000410000 */
[----:B------:R-:W0:Y:S02]  /*bef0*/  F2F.F64.F32 R4, R4 ;  /* 0x0000000400047310 */ /* 0x000e240000201800 */
[----:B0-----:R-:W-:Y:S01]  /*bf00*/  STG.E.128 desc[UR36][R2.64], R4 ;  /* 0x0000000402007986 */ /* 0x001fe2000c101d24 */
[----:B------:R-:W-:Y:S05]  /*bf10*/  EXIT ;  /* 0x000000000000794d */ /* 0x000fea0003800000 */
.L_x_1657:
        /* <DEDUP_REMOVED lines=21> */
.L_x_1662:
[----:B------:R-:W-:Y:S05]  /*c070*/  BSYNC B0 ;  /* 0x0000000000007941 */ /* 0x000fea0003800000 */
.L_x_1661:
[----:B------:R-:W-:-:S05]  /*c080*/  LOP3.LUT R5, R0, R5, RZ, 0xfc, !PT ;  /* 0x0000000500057212 */ /* 0x000fca00078efcff */
[----:B------:R-:W-:Y:S01]  /*c090*/  STG.E.U8 desc[UR36][R2.64], R5 ;  /* 0x0000000502007986 */ /* 0x000fe2000c101124 */
[----:B------:R-:W-:Y:S05]  /*c0a0*/  EXIT ;  /* 0x000000000000794d */ /* 0x000fea0003800000 */
.L_x_1660:
        /* <DEDUP_REMOVED lines=13> */
.L_x_1664:
[----:B------:R-:W-:Y:S01]  /*c180*/  IMAD.MOV.U32 R0, RZ, RZ, 0x7f ;  /* 0x0000007fff007424 */ /* 0x000fe200078e00ff */
[----:B------:R-:W-:-:S04]  /*c190*/  ISETP.GT.U32.AND P0, PT, R4, 0x7f800000, PT ;  /* 0x7f8000000400780c */ /* 0x000fc80003f04070 */
[----:B------:R-:W-:-:S09]  /*c1a0*/  SEL R0, R0, 0x7c, P0 ;  /* 0x0000007c00007807 */ /* 0x000fd20000000000 */
.L_x_1665:
[----:B------:R-:W-:Y:S05]  /*c1b0*/  BSYNC B0 ;  /* 0x0000000000007941 */ /* 0x000fea0003800000 */
.L_x_1663:
[----:B------:R-:W-:-:S04]  /*c1c0*/  LOP3.LUT R4, R17, 0x80000000, RZ, 0xc0, !PT ;  /* 0x8000000011047812 */ /* 0x000fc800078ec0ff */
[----:B------:R-:W-:-:S04]  /*c1d0*/  SHF.R.U32.HI R5, RZ, 0x18, R4 ;  /* 0x00000018ff057819 */ /* 0x000fc80000011604 */
[----:B------:R-:W-:-:S05]  /*c1e0*/  LOP3.LUT R5, R0, R5, RZ, 0xfc, !PT ;  /* 0x0000000500057212 */ /* 0x000fca00078efcff */
[----:B------:R-:W-:Y:S01]  /*c1f0*/  STG.E.U8 desc[UR36][R2.64], R5 ;  /* 0x0000000502007986 */ /* 0x000fe2000c101124 */
[----:B------:R-:W-:Y:S05]  /*c200*/  EXIT ;  /* 0x000000000000794d */ /* 0x000fea0003800000 */
.L_x_1659:
[----:B------:R-:W-:-:S05]  /*c210*/  HADD2.F32 R0, -RZ, R17.H0_H0 ;  /* 0x20000011ff007230 */ /* 0x000fca0000004100 */
[----:B------:R-:W-:-:S05]  /*c220*/  F2FP.BF16.F32.PACK_AB R0, RZ, R0 ;  /* 0x00000000ff00723e */ /* 0x000fca00000010ff */
[----:B------:R-:W-:Y:S01]  /*c230*/  STG.E.U16 desc[UR36][R2.64], R0 ;  /* 0x0000000002007986 */ /* 0x000fe2000c101524 */
[----:B------:R-:W-:Y:S05]  /*c240*/  EXIT ;  /* 0x000000000000794d */ /* 0x000fea0003800000 */
.L_x_1656:
        /* <DEDUP_REMOVED lines=12> */
.L_x_1668:
        /* <DEDUP_REMOVED lines=17> */
.L_x_1671:
[----:B------:R-:W-:-:S04]  /*c420*/  LOP3.LUT R0, R17, 0x80000000, RZ, 0xc0, !PT ;  /* 0x8000000011007812 */ /* 0x000fc800078ec0ff */
[----:B------:R-:W-:-:S04]  /*c430*/  SHF.R.U32.HI R5, RZ, 0x18, R0 ;  /* 0x00000018ff057819 */ /* 0x000fc80000011600 */
[----:B------:R-:W-:-:S04]  /*c440*/  LOP3.LUT R4, R4, R5, RZ, 0xfc, !PT ;  /* 0x0000000504047212 */ /* 0x000fc800078efcff */
[----:B------:R-:W-:-:S07]  /*c450*/  PRMT R0, R4, 0x7610, R0 ;  /* 0x0000761004007816 */ /* 0x000fce0000000000 */
.L_x_1670:
[----:B------:R-:W-:Y:S05]  /*c460*/  BSYNC B0 ;  /* 0x0000000000007941 */ /* 0x000fea0003800000 */
.L_x_1669:
[----:B------:R-:W-:Y:S01]  /*c470*/  STG.E.U8 desc[UR36][R2.64], R0 ;  /* 0x0000000002007986 */ /* 0x000fe2000c101124 */
[----:B------:R-:W-:Y:S05]  /*c480*/  EXIT ;  /* 0x000000000000794d */ /* 0x000fea0003800000 */
.L_x_1667:
        /* <DEDUP_REMOVED lines=17> */
.L_x_1674:
[----:B------:R-:W-:-:S04]  /*c5a0*/  LOP3.LUT R0, R17, 0x80000000, RZ, 0xc0, !PT ;  /* 0x8000000011007812 */ /* 0x000fc800078ec0ff */
[----:B------:R-:W-:-:S04]  /*c5b0*/  SHF.R.U32.HI R5, RZ, 0x18, R0 ;  /* 0x00000018ff057819 */ /* 0x000fc80000011600 */
[----:B------:R-:W-:-:S04]  /*c5c0*/  LOP3.LUT R4, R4, R5, RZ, 0xfc, !PT ;  /* 0x0000000504047212 */ /* 0x000fc800078efcff */
[----:B------:R-:W-:-:S07]  /*c5d0*/  PRMT R0, R4, 0x7610, R0 ;  /* 0x0000761004007816 */ /* 0x000fce0000000000 */
.L_x_1673:
[----:B------:R-:W-:Y:S05]  /*c5e0*/  BSYNC B0 ;  /* 0x0000000000007941 */ /* 0x000fea0003800000 */
.L_x_1672:
[----:B------:R-:W-:Y:S01]  /*c5f0*/  STG.E.U8 desc[UR36][R2.64], R0 ;  /* 0x0000000002007986 */ /* 0x000fe2000c101124 */
[----:B------:R-:W-:Y:S05]  /*c600*/  EXIT ;  /* 0x000000000000794d */ /* 0x000fea0003800000 */
.L_x_1666:
        /* <DEDUP_REMOVED lines=22> */
.L_x_1649:
        /* <DEDUP_REMOVED lines=16> */
.L_x_1677:
[----:B------:R-:W-:Y:S05]  /*c870*/  EXIT ;  /* 0x000000000000794d */ /* 0x000fea0003800000 */
.L_x_1676:
[----:B------:R-:W-:-:S06]  /*c880*/  HADD2.F32 R4, -RZ, R17.H0_H0 ;  /* 0x20000011ff047230 */ /* 0x000fcc0000004100 */
[----:B------:R-:W0:Y:S02]  /*c890*/  F2I.U64.TRUNC R4, R4 ;  /* 0x0000000400047311 */ /* 0x000e24000020d800 */
[----:B0-----:R-:W-:Y:S01]  /*c8a0*/  STG.E.64 desc[UR36][R2.64], R4 ;  /* 0x0000000402007986 */ /* 0x001fe2000c101b24 */
[----:B------:R-:W-:Y:S05]  /*c8b0*/  EXIT ;  /* 0x000000000000794d */ /* 0x000fea0003800000 */
.L_x_1675:
[----:B------:R-:W-:-:S06]  /*c8c0*/  HADD2.F32 R17, -RZ, R17.H0_H0 ;  /* 0x20000011ff117230 */ /* 0x000fcc0000004100 */
[----:B------:R-:W0:Y:S02]  /*c8d0*/  F2I.FTZ.U32.TRUNC.NTZ R17, R17 ;  /* 0x0000001100117305 */ /* 0x000e24000021f000 */
[----:B0-----:R-:W-:Y:S01]  /*c8e0*/  STG.E desc[UR36][R2.64], R17 ;  /* 0x0000001102007986 */ /* 0x001fe2000c101924 */
[----:B------:R-:W-:Y:S05]  /*c8f0*/  EXIT ;  /* 0x000000000000794d */ /* 0x000fea0003800000 */
.L_x_1678:
        /* <DEDUP_REMOVED lines=16> */
.L_x_5686:


//--------------------- .text._ZN2at6native18elementwise_kernelILi128ELi4EZNS0_22gpu_kernel_impl_nocastIZZZNS0_66_GLOBAL__N__d53a5ca4_28_ActivationLeakyReluKernel_cu_9e10b42f_310426leaky_relu_backward_kernelERNS_18TensorIteratorBaseERKN3c106ScalarEENKUlvE_clEvENKUlvE1_clEvEUlNS6_4HalfESC_E_EEvS5_RKT_EUliE_EEviT1_ --------------------------
	.section	.text._ZN2at6native18elementwise_kernelILi128ELi4EZNS0_22gpu_kernel_impl_nocastIZZZNS0_66_GLOBAL__N__d53a5ca4_28_ActivationLeakyReluKernel_cu_9e10b42f_310426leaky_relu_backward_kernelERNS_18TensorIteratorBaseERKN3c106ScalarEENKUlvE_clEvENKUlvE1_clEvEUlNS6_4HalfESC_E_EEvS5_RKT_EUliE_EEviT1_,"ax",@progbits
	.align	128
        .global         _ZN2at6native18elementwise_kernelILi128ELi4EZNS0_22gpu_kernel_impl_nocastIZZZNS0_66_GLOBAL__N__d53a5ca4_28_ActivationLeakyReluKernel_cu_9e10b42f_310426leaky_relu_backward_kernelERNS_18TensorIteratorBaseERKN3c106ScalarEENKUlvE_clEvENKUlvE1_clEvEUlNS6_4HalfESC_E_EEvS5_RKT_EUliE_EEviT1_
        .type           _ZN2at6native18elementwise_kernelILi128ELi4EZNS0_22gpu_kernel_impl_nocastIZZZNS0_66_GLOBAL__N__d53a5ca4_28_ActivationLeakyReluKernel_cu_9e10b42f_310426leaky_relu_backward_kernelERNS_18TensorIteratorBaseERKN3c106ScalarEENKUlvE_clEvENKUlvE1_clEvEUlNS6_4HalfESC_E_EEvS5_RKT_EUliE_EEviT1_,@function
        .size           _ZN2at6native18elementwise_kernelILi128ELi4EZNS0_22gpu_kernel_impl_nocastIZZZNS0_66_GLOBAL__N__d53a5ca4_28_ActivationLeakyReluKernel_cu_9e10b42f_310426leaky_relu_backward_kernelERNS_18TensorIteratorBaseERKN3c106ScalarEENKUlvE_clEvENKUlvE1_clEvEUlNS6_4HalfESC_E_EEvS5_RKT_EUliE_EEviT1_,(.L_x_5687 - _ZN2at6native18elementwise_kernelILi128ELi4EZNS0_22gpu_kernel_impl_nocastIZZZNS0_66_GLOBAL__N__d53a5ca4_28_ActivationLeakyReluKernel_cu_9e10b42f_310426leaky_relu_backward_kernelERNS_18TensorIteratorBaseERKN3c106ScalarEENKUlvE_clEvENKUlvE1_clEvEUlNS6_4HalfESC_E_EEvS5_RKT_EUliE_EEviT1_)
        .other          _ZN2at6native18elementwise_kernelILi128ELi4EZNS0_22gpu_kernel_impl_nocastIZZZNS0_66_GLOBAL__N__d53a5ca4_28_ActivationLeakyReluKernel_cu_9e10b42f_310426leaky_relu_backward_kernelERNS_18TensorIteratorBaseERKN3c106ScalarEENKUlvE_clEvENKUlvE1_clEvEUlNS6_4HalfESC_E_EEvS5_RKT_EUliE_EEviT1_,@"STO_CUDA_ENTRY STV_DEFAULT"
_ZN2at6native18elementwise_kernelILi128ELi4EZNS0_22gpu_kernel_impl_nocastIZZZNS0_66_GLOBAL__N__d53a5ca4_28_ActivationLeakyReluKernel_cu_9e10b42f_310426leaky_relu_backward_kernelERNS_18TensorIteratorBaseERKN3c106ScalarEENKUlvE_clEvENKUlvE1_clEvEUlNS6_4HalfESC_E_EEvS5_RKT_EUliE_EEviT1_:
.text._ZN2at6native18elementwise_kernelILi128ELi4EZNS0_22gpu_kernel_impl_nocastIZZZNS0_66_GLOBAL__N__d53a5ca4_28_ActivationLeakyReluKernel_cu_9e10b42f_310426leaky_relu_backward_kernelERNS_18TensorIteratorBaseERKN3c106ScalarEENKUlvE_clEvENKUlvE1_clEvEUlNS6_4HalfESC_E_EEvS5_RKT_EUliE_EEviT1_:
        /* <DEDUP_REMOVED lines=363> */
.L_x_1681:
        /* <DEDUP_REMOVED lines=10> */
[----:B------:R-:W-:Y:S01]  /*1750*/  IADD3 R3, R3, 0x80, RZ ;  /* 0x0000008003037810 */ /* 0x000fe20007ffe0ff */
[----:B--2---:R-:W-:-:S05]  /*1760*/  HADD2.F32 R0, -RZ, R6.H0_H0 ;  /* 0x20000006ff007230 */ /* 0x004fca0000004100 */
[----:B------:R-:W-:Y:S01]  /*1770*/  FSETP.GT.FTZ.AND P0, PT, R0, RZ, PT ;  /* 0x000000ff0000720b */ /* 0x000fe20003f14000 */
[----:B---3--:R-:W-:-:S12]  /*1780*/  HADD2.F32 R0, -RZ, R8.H0_H0 ;  /* 0x20000008ff007230 */ /* 0x008fd80000004100 */
[----:B------:R-:W-:Y:S01]  /*1790*/  @!P0 FMUL.FTZ R0, R0, UR7 ;  /* 0x0000000700008c20 */ /* 0x000fe20008410000 */
[----:B------:R-:W-:-:S04]  /*17a0*/  IADD3 R4, P0, R5, UR8, RZ ;  /* 0x0000000805047c10 */ /* 0x000fc8000ff1e0ff */
[----:B------:R-:W-:Y:S02]  /*17b0*/  F2FP.F16.F32.PACK_AB R0, RZ, R0 ;  /* 0x00000000ff00723e */ /* 0x000fe400000000ff */
[----:B------:R-:W-:-:S05]  /*17c0*/  IADD3.X R5, RZ, UR9, RZ, P0, !PT ;  /* 0x00000009ff057c10 */ /* 0x000fca00087fe4ff */
[----:B------:R0:W-:Y:S02]  /*17d0*/  STG.E.U16 desc[UR4][R4.64], R0 ;  /* 0x0000000004007986 */ /* 0x0001e4000c101504 */
.L_x_1680:
[----:B------:R-:W-:Y:S05]  /*17e0*/  BSYNC B0 ;  /* 0x0000000000007941 */ /* 0x000fea0003800000 */
.L_x_1679:
        /* <DEDUP_REMOVED lines=356> */
.L_x_1684:
        /* <DEDUP_REMOVED lines=374> */
.L_x_1685:
        /* <DEDUP_REMOVED lines=19> */
.L_x_1683:
[----:B------:R-:W-:Y:S05]  /*46c0*/  BSYNC B0 ;  /* 0x0000000000007941 */ /* 0x000fea0003800000 */
.L_x_1682:
        /* <DEDUP_REMOVED lines=355> */
.L_x_1686:
        /* <DEDUP_REMOVED lines=9> */
[----:B--2---:R-:W-:-:S05]  /*5d90*/  HADD2.F32 R0, -RZ, R2.H0_H0 ;  /* 0x20000002ff007230 */ /* 0x004fca0000004100 */
[----:B------:R-:W-:Y:S01]  /*5da0*/  FSETP.GT.FTZ.AND P0, PT, R0, RZ, PT ;  /* 0x000000ff0000720b */ /* 0x000fe20003f14000 */
[----:B---3--:R-:W-:-:S12]  /*5db0*/  HADD2.F32 R0, -RZ, R6.H0_H0 ;  /* 0x20000006ff007230 */ /* 0x008fd80000004100 */
[----:B------:R-:W-:Y:S01]  /*5dc0*/  @!P0 FMUL.FTZ R0, R0, UR6 ;  /* 0x0000000600008c20 */ /* 0x000fe20008410000 */
[----:B------:R-:W-:Y:S02]  /*5dd0*/  ULDC.64 UR6, c[0x0][0x478] ;  /* 0x00011e0000067ab9 */ /* 0x000fe40000000a00 */
[----:B------:R-:W-:Y:S02]  /*5de0*/  IADD3 R2, P0, R5, UR6, RZ ;  /* 0x0000000605027c10 */ /* 0x000fe4000ff1e0ff */
[----:B------:R-:W-:Y:S02]  /*5df0*/  F2FP.F16.F32.PACK_AB R0, RZ, R0 ;  /* 0x00000000ff00723e */ /* 0x000fe400000000ff */
[----:B------:R-:W-:-:S05]  /*5e00*/  IADD3.X R3, RZ, UR7, RZ, P0, !PT ;  /* 0x00000007ff037c10 */ /* 0x000fca00087fe4ff */
[----:B------:R-:W-:Y:S01]  /*5e10*/  STG.E.U16 desc[UR4][R2.64], R0 ;  /* 0x0000000002007986 */ /* 0x000fe2000c101504 */
[----:B------:R-:W-:Y:S05]  /*5e20*/  EXIT ;  /* 0x000000000000794d */ /* 0x000fea0003800000 */
.L_x_1687:
        /* <DEDUP_REMOVED lines=13> */
.L_x_5687:


//--------------------- .text._ZN2at6native27unrolled_elementwise_kernelIZZZNS0_66_GLOBAL__N__d53a5ca4_28_ActivationLeakyReluKernel_cu_9e10b42f_310426leaky_relu_backward_kernelERNS_18TensorIteratorBaseERKN3c106ScalarEENKUlvE_clEvENKUlvE1_clEvEUlNS5_4HalfESB_E_St5arrayIPcLm3EELi4E23TrivialOffsetCalculatorILi2EjESG_ILi1EjENS0_6memory15LoadWithoutCastENSJ_16StoreWithoutCastEEEviT_T0_T2_T3_T4_T5_ --------------------------
	.section	.text._ZN2at6native27unrolled_elementwise_kernelIZZZNS0_66_GLOBAL__N__d53a5ca4_28_ActivationLeakyReluKernel_cu_9e10b42f_310426leaky_relu_backward_kernelERNS_18TensorIteratorBaseERKN3c106ScalarEENKUlvE_clEvENKUlvE1_clEvEUlNS5_4HalfESB_E_St5arrayIPcLm3EELi4E23TrivialOffsetCalculatorILi2EjESG_ILi1EjENS0_6memory15LoadWithoutCastENSJ_16StoreWithoutCastEEEviT_T0_T2_T3_T4_T5_,"ax",@progbits
	.align	128
        .global         _ZN2at6native27unrolled_elementwise_kernelIZZZNS0_66_GLOBAL__N__d53a5ca4_28_ActivationLeakyReluKernel_cu_9e10b42f_310426leaky_relu_backward_kernelERNS_18TensorIteratorBaseERKN3c106ScalarEENKUlvE_clEvENKUlvE1_clEvEUlNS5_4HalfESB_E_St5arrayIPcLm3EELi4E23TrivialOffsetCalculatorILi2EjESG_ILi1EjENS0_6memory15LoadWithoutCastENSJ_16StoreWithoutCastEEEviT_T0_T2_T3_T4_T5_
        .type           _ZN2at6native27unrolled_elementwise_kernelIZZZNS0_66_GLOBAL__N__d53a5ca4_28_ActivationLeakyReluKernel_cu_9e10b42f_310426leaky_relu_backward_kernelERNS_18TensorIteratorBaseERKN3c106ScalarEENKUlvE_clEvENKUlvE1_clEvEUlNS5_4HalfESB_E_St5arrayIPcLm3EELi4E23TrivialOffsetCalculatorILi2EjESG_ILi1EjENS0_6memory15LoadWithoutCastENSJ_16StoreWithoutCastEEEviT_T0_T2_T3_T4_T5_,@function
        .size           _ZN2at6native27unrolled_elementwise_kernelIZZZNS0_66_GLOBAL__N__d53a5ca4_28_ActivationLeakyReluKernel_cu_9e10b42f_310426leaky_relu_backward_kernelERNS_18TensorIteratorBaseERKN3c106ScalarEENKUlvE_clEvENKUlvE1_clEvEUlNS5_4HalfESB_E_St5arrayIPcLm3EELi4E23TrivialOffsetCalculatorILi2EjESG_ILi1EjENS0_6memory15LoadWithoutCastENSJ_16StoreWithoutCastEEEviT_T0_T2_T3_T4_T5_,(.L_x_5688 - _ZN2at6native27unrolled_elementwise_kernelIZZZNS0_66_GLOBAL__N__d53a5ca4_28_ActivationLeakyReluKernel_cu_9e10b42f_310426leaky_relu_backward_kernelERNS_18TensorIteratorBaseERKN3c106ScalarEENKUlvE_clEvENKUlvE1_clEvEUlNS5_4HalfESB_E_St5arrayIPcLm3EELi4E23TrivialOffsetCalculatorILi2EjESG_ILi1EjENS0_6memory15LoadWithoutCastENSJ_16StoreWithoutCastEEEviT_T0_T2_T3_T4_T5_)
        .other          _ZN2at6native27unrolled_elementwise_kernelIZZZNS0_66_GLOBAL__N__d53a5ca4_28_ActivationLeakyReluKernel_cu_9e10b42f_310426leaky_relu_backward_kernelERNS_18TensorIteratorBaseERKN3c106ScalarEENKUlvE_clEvENKUlvE1_clEvEUlNS5_4HalfESB_E_St5arrayIPcLm3EELi4E23TrivialOffsetCalculatorILi2EjESG_ILi1EjENS0_6memory15LoadWithoutCastENSJ_16StoreWithoutCastEEEviT_T0_T2_T3_T4_T5_,@"STO_CUDA_ENTRY STV_DEFAULT"
_ZN2at6native27unrolled_elementwise_kernelIZZZNS0_66_GLOBAL__N__d53a5ca4_28_ActivationLeakyReluKernel_cu_9e10b42f_310426leaky_relu_backward_kernelERNS_18TensorIteratorBaseERKN3c106ScalarEENKUlvE_clEvENKUlvE1_clEvEUlNS5_4HalfESB_E_St5arrayIPcLm3EELi4E23TrivialOffsetCalculatorILi2EjESG_ILi1EjENS0_6memory15LoadWithoutCastENSJ_16StoreWithoutCastEEEviT_T0_T2_T3_T4_T5_:
.text._ZN2at6native27unrolled_elementwise_kernelIZZZNS0_66_GLOBAL__N__d53a5ca4_28_ActivationLeakyReluKernel_cu_9e10b42f_310426leaky_relu_backward_kernelERNS_18TensorIteratorBaseERKN3c106ScalarEENKUlvE_clEvENKUlvE1_clEvEUlNS5_4HalfESB_E_St5arrayIPcLm3EELi4E23TrivialOffsetCalculatorILi2EjESG_ILi1EjENS0_6memory15LoadWithoutCastENSJ_16StoreWithoutCastEEEviT_T0_T2_T3_T4_T5_:
        /* <DEDUP_REMOVED lines=15> */
[----:B------:R-:W-:Y:S01]  /*00f0*/  @!P1 IADD3 R21, R21, 0x80, RZ ;  /* 0x0000008015159810 */ /* 0x000fe20007ffe0ff */
[----:B------:R-:W2:Y:S03]  /*0100*/  @!P1 LDC.64 R10, c[0x0][0x230] ;  /* 0x00008c00ff0a9b82 */ /* 0x000ea60000000a00 */
[----:B------:R-:W-:Y:S01]  /*0110*/  ISETP.GE.AND P3, PT, R21, R14, PT ;  /* 0x0000000e1500720c */ /* 0x000fe20003f66270 */
[----:B0-----:R-:W-:-:S04]  /*0120*/  @!P0 IMAD.WIDE.U32 R12, R25, 0x2, R12 ;  /* 0x00000002190c8825 */ /* 0x001fc800078e000c */
[----:B------:R-:W0:Y:S01]  /*0130*/  @!P1 LDC.64 R4, c[0x0][0x238] ;  /* 0x00008e00ff049b82 */ /* 0x000e220000000a00 */
[----:B------:R-:W3:Y:S07]  /*0140*/  @!P0 LDG.E.U16 R15, desc[UR4][R12.64] ;  /* 0x000000040c0f8981 */ /* 0x000eee000c1e1500 */
[----:B------:R-:W4:Y:S01]  /*0150*/  @!P3 LDC.64 R6, c[0x0][0x230] ;  /* 0x00008c00ff06bb82 */ /* 0x000f220000000a00 */
[----:B------:R-:W-:Y:S01]  /*0160*/  PRMT R24, RZ, 0x7610, R24 ;  /* 0x00007610ff187816 */ /* 0x000fe20000000018 */
[----:B-1----:R-:W-:Y:S01]  /*0170*/  @!P0 IMAD.WIDE.U32 R2, R25, 0x2, R2 ;  /* 0x0000000219028825 */ /* 0x002fe200078e0002 */
[----:B------:R-:W-:-:S04]  /*0180*/  PRMT R20, RZ, 0x7610, R20 ;  /* 0x00007610ff147816 */ /* 0x000fc80000000014 */
[----:B------:R-:W3:Y:S01]  /*0190*/  @!P0 LDG.E.U16 R24, desc[UR4][R2.64] ;  /* 0x0000000402188981 */ /* 0x000ee2000c1e1500 */
[----:B------:R-:W1:Y:S01]  /*01a0*/  @!P3 LDC.64 R8, c[0x0][0x238] ;  /* 0x00008e00ff08bb82 */ /* 0x000e620000000a00 */
[----:B--2---:R-:W-:-:S05]  /*01b0*/  @!P1 IMAD.WIDE.U32 R10, R23, 0x2, R10 ;  /* 0x00000002170a9825 */ /* 0x004fca00078e000a */
[----:B------:R1:W2:Y:S01]  /*01c0*/  @!P1 LDG.E.U16 R20, desc[UR4][R10.64] ;  /* 0x000000040a149981 */ /* 0x0002a2000c1e1500 */
[----:B------:R-:W-:Y:S01]  /*01d0*/  @!P3 IMAD R27, R0, 0x200, R21 ;  /* 0x00000200001bb824 */ /* 0x000fe200078e0215 */
[----:B------:R-:W-:Y:S01]  /*01e0*/  PRMT R22, RZ, 0x7610, R22 ;  /* 0x00007610ff167816 */ /* 0x000fe20000000016 */
[----:B0-----:R-:W-:Y:S01]  /*01f0*/  @!P1 IMAD.WIDE.U32 R4, R23, 0x2, R4 ;  /* 0x0000000217049825 */ /* 0x001fe200078e0004 */
[----:B------:R-:W-:-:S03]  /*0200*/  PRMT R23, RZ, 0x7610, R23 ;  /* 0x00007610ff177816 */ /* 0x000fc60000000017 */
[----:B----4-:R-:W-:-:S03]  /*0210*/  @!P3 IMAD.WIDE.U32 R6, R27, 0x2, R6 ;  /* 0x000000021b06b825 */ /* 0x010fc600078e0006 */
[----:B------:R-:W4:Y:S04]  /*0220*/  @!P1 LDG.E.U16 R23, desc[UR4][R4.64] ;  /* 0x0000000404179981 */ /* 0x000f28000c1e1500 */
[----:B------:R0:W4:Y:S01]  /*0230*/  @!P3 LDG.E.U16 R22, desc[UR4][R6.64] ;  /* 0x000000040616b981 */ /* 0x000122000c1e1500 */
[----:B------:R-:W-:Y:S01]  /*0240*/  PRMT R25, RZ, 0x7610, R25 ;  /* 0x00007610ff197816 */ /* 0x000fe20000000019 */
[----:B-1----:R-:W-:-:S05]  /*0250*/  @!P3 IMAD.WIDE.U32 R10, R27, 0x2, R8 ;  /* 0x000000021b0ab825 */ /* 0x002fca00078e0008 */
[----:B------:R-:W4:Y:S01]  /*0260*/  @!P3 LDG.E.U16 R25, desc[UR4][R10.64] ;  /* 0x000000040a19b981 */ /* 0x000f22000c1e1500 */
[----:B------:R-:W-:Y:S01]  /*0270*/  @!P3 IADD3 R21, R21, 0x80, RZ ;  /* 0x000000801515b810 */ /* 0x000fe20007ffe0ff */
[----:B------:R-:W-:Y:S01]  /*0280*/  VIADD R3, R19, 0x100 ;  /* 0x0000010013037836 */ /* 0x000fe20000000000 */
[----:B0-----:R-:W0:Y:S02]  /*0290*/  @!P0 LDC R7, c[0x0][0x218] ;  /* 0x00008600ff078b82 */ /* 0x001e240000000800 */
[----:B------:R-:W-:-:S13]  /*02a0*/  ISETP.GE.AND P2, PT, R21, R14, PT ;  /* 0x0000000e1500720c */ /* 0x000fda0003f46270 */
[----:B------:R-:W1:Y:S08]  /*02b0*/  @!P2 LDC.64 R12, c[0x0][0x230] ;  /* 0x00008c00ff0cab82 */ /* 0x000e700000000a00 */
[----:B------:R-:W0:Y:S01]  /*02c0*/  @!P2 LDC.64 R8, c[0x0][0x238] ;  /* 0x00008e00ff08ab82 */ /* 0x000e220000000a00 */
[--C-:B------:R-:W-:Y:S01]  /*02d0*/  @!P2 IMAD R27, R0, 0x200, R21.reuse ;  /* 0x00000200001ba824 */ /* 0x100fe200078e0215 */
[----:B------:R-:W-:-:S02]  /*02e0*/  PRMT R21, RZ, 0x7610, R21 ;  /* 0x00007610ff157816 */ /* 0x000fc40000000015 */
[----:B------:R-:W-:Y:S01]  /*02f0*/  PRMT R6, RZ, 0x7610, R6 ;  /* 0x00007610ff067816 */ /* 0x000fe20000000006 */
[----:B-1----:R-:W-:-:S05]  /*0300*/  @!P2 IMAD.WIDE.U32 R12, R27, 0x2, R12 ;  /* 0x000000021b0ca825 */ /* 0x002fca00078e000c */
[----:B------:R-:W5:Y:S01]  /*0310*/  @!P2 LDG.E.U16 R21, desc[UR4][R12.64] ;  /* 0x000000040c15a981 */ /* 0x000f62000c1e1500 */
[----:B0-----:R-:W-:Y:S01]  /*0320*/  @!P2 IMAD.WIDE.U32 R8, R27, 0x2, R8 ;  /* 0x000000021b08a825 */ /* 0x001fe200078e0008 */
[----:B------:R-:W-:-:S04]  /*0330*/  IADD3 R27, R19, 0x80, RZ ;  /* 0x00000080131b7810 */ /* 0x000fc80007ffe0ff */
[-C--:B------:R-:W-:Y:S01]  /*0340*/  ISETP.GE.AND P3, PT, R27, R14.reuse, PT ;  /* 0x0000000e1b00720c */ /* 0x080fe20003f66270 */
[----:B------:R0:W5:Y:S01]  /*0350*/  @!P2 LDG.E.U16 R6, desc[UR4][R8.64] ;  /* 0x000000040806a981 */ /* 0x000162000c1e1500 */
[----:B------:R-:W-:Y:S02]  /*0360*/  ISETP.GE.AND P2, PT, R3, R14, PT ;  /* 0x0000000e0300720c */ /* 0x000fe40003f46270 */
[----:B------:R-:W1:Y:S01]  /*0370*/  @!P0 LDC.64 R2, c[0x0][0x228] ;  /* 0x00008a00ff028b82 */ /* 0x000e620000000a00 */
[----:B------:R-:W-:-:S08]  /*0380*/  IADD3 R5, R19, 0x180, RZ ;  /* 0x0000018013057810 */ /* 0x000fd00007ffe0ff */
[----:B------:R-:W4:Y:S08]  /*0390*/  @!P3 LDC R4, c[0x0][0x218] ;  /* 0x00008600ff04bb82 */ /* 0x000f300000000800 */
[----:B0-----:R-:W0:Y:S01]  /*03a0*/  @!P2 LDC R8, c[0x0][0x218] ;  /* 0x00008600ff08ab82 */ /* 0x001e220000000800 */
[----:B------:R-:W-:Y:S01]  /*03b0*/  BSSY B0, `(.L_x_1688) ;  /* 0x0000021000007945 */ /* 0x000fe20003800000 */
[----:B---3--:R-:W-:-:S05]  /*03c0*/  @!P0 HADD2.F32 R15, -RZ, R15.H0_H0 ;  /* 0x2000000fff0f8230 */ /* 0x008fca0000004100 */
[----:B------:R-:W-:Y:S01]  /*03d0*/  FSETP.GT.OR P1, PT, R15, RZ, P0 ;  /* 0x000000ff0f00720b */ /* 0x000fe20000724400 */
[----:B------:R-:W-:Y:S02]  /*03e0*/  @!P0 HADD2.F32 R24, -RZ, R24.H0_H0 ;  /* 0x20000018ff188230 */ /* 0x000fe40000004100 */
[----:B--2---:R-:W-:-:S10]  /*03f0*/  @!P3 HADD2.F32 R20, -RZ, R20.H0_H0 ;  /* 0x20000014ff14b230 */ /* 0x004fd40000004100 */
[----:B------:R-:W-:Y:S01]  /*0400*/  @!P1 FMUL.FTZ R24, R24, R7 ;  /* 0x0000000718189220 */ /* 0x000fe20000410000 */
[----:B------:R-:W-:Y:S01]  /*0410*/  ISETP.GE.AND P1, PT, R5, R14, PT ;  /* 0x0000000e0500720c */ /* 0x000fe20003f26270 */
[----:B------:R-:W-:Y:S01]  /*0420*/  @!P0 IMAD R5, R0, 0x200, R19 ;  /* 0x0000020000058824 */ /* 0x000fe200078e0213 */
[----:B------:R-:W-:Y:S02]  /*0430*/  FSETP.GT.OR P5, PT, R20, RZ, P3 ;  /* 0x000000ff1400720b */ /* 0x000fe40001fa4400 */
[----:B------:R-:W-:Y:S01]  /*0440*/  @!P0 F2FP.F16.F32.PACK_AB R18, RZ, R24 ;  /* 0x00000018ff12823e */ /* 0x000fe200000000ff */
[----:B-1----:R-:W-:Y:S01]  /*0450*/  @!P0 IMAD.WIDE.U32 R2, R5, 0x2, R2 ;  /* 0x0000000205028825 */ /* 0x002fe200078e0002 */
[----:B------:R-:W-:-:S03]  /*0460*/  @!P0 MOV R19, R27 ;  /* 0x0000001b00138202 */ /* 0x000fc60000000f00 */
[----:B----4-:R-:W-:Y:S02]  /*0470*/  @!P3 HADD2.F32 R23, -RZ, R23.H0_H0 ;  /* 0x20000017ff17b230 */ /* 0x010fe40000004100 */
[----:B------:R-:W-:Y:S01]  /*0480*/  @!P2 HADD2.F32 R22, -RZ, R22.H0_H0 ;  /* 0x20000016ff16a230 */ /* 0x000fe20000004100 */
[----:B------:R1:W-:Y:S03]  /*0490*/  @!P0 STG.E.U16 desc[UR4][R2.64], R18 ;  /* 0x0000001202008986 */ /* 0x0003e6000c101504 */
[----:B------:R-:W-:Y:S01]  /*04a0*/  @!P5 FMUL.FTZ R23, R23, R4 ;  /* 0x000000041717d220 */ /* 0x000fe20000410000 */
[----:B------:R-:W-:Y:S02]  /*04b0*/  FSETP.GT.OR P4, PT, R22, RZ, P2 ;  /* 0x000000ff1600720b */ /* 0x000fe40001784400 */
[----:B------:R-:W-:Y:S01]  /*04c0*/  ISETP.GE.AND P5, PT, R19, R14, PT ;  /* 0x0000000e1300720c */ /* 0x000fe20003fa6270 */
[----:B------:R-:W-:Y:S01]  /*04d0*/  @!P2 HADD2.F32 R25, -RZ, R25.H0_H0 ;  /* 0x20000019ff19a230 */ /* 0x000fe20000004100 */
[----:B------:R-:W-:-:S09]  /*04e0*/  @!P3 F2FP.F16.F32.PACK_AB R16, RZ, R23 ;  /* 0x00000017ff10b23e */ /* 0x000fd200000000ff */
[----:B0-----:R-:W-:-:S05]  /*04f0*/  @!P4 FMUL.FTZ R25, R25, R8 ;  /* 0x000000081919c220 */ /* 0x001fca0000410000 */
[----:B------:R-:W-:Y:S01]  /*0500*/  @!P2 F2FP.F16.F32.PACK_AB R17, RZ, R25 ;  /* 0x00000019ff11a23e */ /* 0x000fe200000000ff */
[----:B-1----:R-:W-:Y:S06]  /*0510*/  @P5 BRA `(.L_x_1689) ;  /* 0x0000000000285947 */ /* 0x002fec0003800000 */
[----:B------:R-:W0:Y:S01]  /*0520*/  LDC.64 R4, c[0x0][0x228] ;  /* 0x00008a00ff047b82 */ /* 0x000e220000000a00 */
[----:B------:R-:W-:Y:S01]  /*0530*/  IMAD R3, R0, 0x200, R19 ;  /* 0x0000020000037824 */ /* 0x000fe200078e0213 */
[----:B------:R-:W-:-:S04]  /*0540*/  IADD3 R19, R19, 0x80, RZ ;  /* 0x0000008013137810 */ /* 0x000fc80007ffe0ff */
[----:B------:R-:W-:-:S13]  /*0550*/  ISETP.GE.AND P0, PT, R19, R14, PT ;  /* 0x0000000e1300720c */ /* 0x000fda0003f06270 */
[----:B------:R-:W-:Y:S01]  /*0560*/  @!P0 IMAD R7, R0, 0x200, R19 ;  /* 0x0000020000078824 */ /* 0x000fe200078e0213 */
[----:B------:R-:W-:Y:S01]  /*0570*/  @!P0 IADD3 R19, R19, 0x80, RZ ;  /* 0x0000008013138810 */ /* 0x000fe20007ffe0ff */
[----:B0-----:R-:W-:-:S04]  /*0580*/  IMAD.WIDE.U32 R2, R3, 0x2, R4 ;  /* 0x0000000203027825 */ /* 0x001fc800078e0004 */
[----:B------:R-:W-:Y:S01]  /*0590*/  @!P0 IMAD.WIDE.U32 R4, R7, 0x2, R4 ;  /* 0x0000000207048825 */ /* 0x000fe200078e0004 */
[----:B------:R0:W-:Y:S04]  /*05a0*/  STG.E.U16 desc[UR4][R2.64], R16 ;  /* 0x0000001002007986 */ /* 0x0001e8000c101504 */
[----:B------:R0:W-:Y:S02]  /*05b0*/  @!P0 STG.E.U16 desc[UR4][R4.64], R17 ;  /* 0x0000001104008986 */ /* 0x0001e4000c101504 */
.L_x_1689:
[----:B------:R-:W-:Y:S05]  /*05c0*/  BSYNC B0 ;  /* 0x0000000000007941 */ /* 0x000fea0003800000 */
.L_x_1688:
[----:B0-----:R-:W0:Y:S01]  /*05d0*/  @!P1 LDC R5, c[0x0][0x218] ;  /* 0x00008600ff059b82 */ /* 0x001e220000000800 */
[----:B------:R-:W-:Y:S01]  /*05e0*/  ISETP.GE.AND P0, PT, R19, R14, PT ;  /* 0x0000000e1300720c */ /* 0x000fe20003f06270 */
[----:B-----5:R-:W-:-:S05]  /*05f0*/  @!P1 HADD2.F32 R21, -RZ, R21.H0_H0 ;  /* 0x20000015ff159230 */ /* 0x020fca0000004100 */
[----:B------:R-:W-:-:S07]  /*0600*/  FSETP.GT.OR P2, PT, R21, RZ, P1 ;  /* 0x000000ff1500720b */ /* 0x000fce0000f44400 */
[----:B------:R-:W-:Y:S06]  /*0610*/  @P0 EXIT ;  /* 0x000000000000094d */ /* 0x000fec0003800000 */
[----:B------:R-:W1:Y:S01]  /*0620*/  LDC.64 R2, c[0x0][0x228] ;  /* 0x00008a00ff027b82 */ /* 0x000e620000000a00 */
[----:B------:R-:W-:Y:S01]  /*0630*/  @!P1 HADD2.F32 R6, -RZ, R6.H0_H0 ;  /* 0x20000006ff069230 */ /* 0x000fe20000004100 */
[----:B------:R-:W-:-:S04]  /*0640*/  LEA R19, R0, R19, 0x9 ;  /* 0x0000001300137211 */ /* 0x000fc800078e48ff */
[----:B0-----:R-:W-:-:S05]  /*0650*/  @!P2 FMUL.FTZ R6, R6, R5 ;  /* 0x000000050606a220 */ /* 0x001fca0000410000 */
[----:B------:R-:W-:Y:S01]  /*0660*/  @!P1 F2FP.F16.F32.PACK_AB R4, RZ, R6 ;  /* 0x00000006ff04923e */ /* 0x000fe200000000ff */
[----:B-1----:R-:W-:-:S05]  /*0670*/  IMAD.WIDE.U32 R2, R19, 0x2, R2 ;  /* 0x0000000213027825 */ /* 0x002fca00078e0002 */
[----:B------:R-:W-:Y:S01]  /*0680*/  STG.E.U16 desc[UR4][R2.64], R4 ;  /* 0x0000000402007986 */ /* 0x000fe2000c101504 */
[----:B------:R-:W-:Y:S05]  /*0690*/  EXIT ;  /* 0x000000000000794d */ /* 0x000fea0003800000 */
.L_x_1690:
        /* <DEDUP_REMOVED lines=14> */
.L_x_5688:


//--------------------- .text._ZN2at6native29vectorized_elementwise_kernelILi2EZZZNS0_66_GLOBAL__N__d53a5ca4_28_ActivationLeakyReluKernel_cu_9e10b42f_310426leaky_relu_backward_kernelERNS_18TensorIteratorBaseERKN3c106ScalarEENKUlvE_clEvENKUlvE1_clEvEUlNS5_4HalfESB_E_St5arrayIPcLm3EEEEviT0_T1_ --------------------------
	.section	.text._ZN2at6native29vectorized_elementwise_kernelILi2EZZZNS0_66_GLOBAL__N__d53a5ca4_28_ActivationLeakyReluKernel_cu_9e10b42f_310426leaky_relu_backward_kernelERNS_18TensorIteratorBaseERKN3c106ScalarEENKUlvE_clEvENKUlvE1_clEvEUlNS5_4HalfESB_E_St5arrayIPcLm3EEEEviT0_T1_,"ax",@progbits
	.align	128
        .global         _ZN2at6native29vectorized_elementwise_kernelILi2EZZZNS0_66_GLOBAL__N__d53a5ca4_28_ActivationLeakyReluKernel_cu_9e10b42f_310426leaky_relu_backward_kernelERNS_18TensorIteratorBaseERKN3c106ScalarEENKUlvE_clEvENKUlvE1_clEvEUlNS5_4HalfESB_E_St5arrayIPcLm3EEEEviT0_T1_
        .type           _ZN2at6native29vectorized_elementwise_kernelILi2EZZZNS0_66_GLOBAL__N__d53a5ca4_28_ActivationLeakyReluKernel_cu_9e10b42f_310426leaky_relu_backward_kernelERNS_18TensorIteratorBaseERKN3c106ScalarEENKUlvE_clEvENKUlvE1_clEvEUlNS5_4HalfESB_E_St5arrayIPcLm3EEEEviT0_T1_,@function
        .size           _ZN2at6native29vectorized_elementwise_kernelILi2EZZZNS0_66_GLOBAL__N__d53a5ca4_28_ActivationLeakyReluKernel_cu_9e10b42f_310426leaky_relu_backward_kernelERNS_18TensorIteratorBaseERKN3c106ScalarEENKUlvE_clEvENKUlvE1_clEvEUlNS5_4HalfESB_E_St5arrayIPcLm3EEEEviT0_T1_,(.L_x_5689 - _ZN2at6native29vectorized_elementwise_kernelILi2EZZZNS0_66_GLOBAL__N__d53a5ca4_28_ActivationLeakyReluKernel_cu_9e10b42f_310426leaky_relu_backward_kernelERNS_18TensorIteratorBaseERKN3c106ScalarEENKUlvE_clEvENKUlvE1_clEvEUlNS5_4HalfESB_E_St5arrayIPcLm3EEEEviT0_T1_)
        .other          _ZN2at6native29vectorized_elementwise_kernelILi2EZZZNS0_66_GLOBAL__N__d53a5ca4_28_ActivationLeakyReluKernel_cu_9e10b42f_310426leaky_relu_backward_kernelERNS_18TensorIteratorBaseERKN3c106ScalarEENKUlvE_clEvENKUlvE1_clEvEUlNS5_4HalfESB_E_St5arrayIPcLm3EEEEviT0_T1_,@"STO_CUDA_ENTRY STV_DEFAULT"
_ZN2at6native29vectorized_elementwise_kernelILi2EZZZNS0_66_GLOBAL__N__d53a5ca4_28_ActivationLeakyReluKernel_cu_9e10b42f_310426leaky_relu_backward_kernelERNS_18TensorIteratorBaseERKN3c106ScalarEENKUlvE_clEvENKUlvE1_clEvEUlNS5_4HalfESB_E_St5arrayIPcLm3EEEEviT0_T1_:
.text._ZN2at6native29vectorized_elementwise_kernelILi2EZZZNS0_66_GLOBAL__N__d53a5ca4_28_ActivationLeakyReluKernel_cu_9e10b42f_310426leaky_relu_backward_kernelERNS_18TensorIteratorBaseERKN3c106ScalarEENKUlvE_clEvENKUlvE1_clEvEUlNS5_4HalfESB_E_St5arrayIPcLm3EEEEviT0_T1_:
[----:B------:R-:W-:Y:S01]  /*0000*/  LDC R1, c[0x0][0x28] ;  /* 0x00000a00ff017b82 */ /* 0x000fe20000000800 */
[----:B------:R-:W0:Y:S01]  /*0010*/  S2R R0, SR_CTAID.X ;  /* 0x0000000000007919 */ /* 0x000e220000002500 */
[----:B------:R-:W-:Y:S01]  /*0020*/  ULDC UR4, c[0x0][0x210] ;  /* 0x0000840000047ab9 */ /* 0x000fe20000000800 */
[----:B0-----:R-:W-:-:S04]  /*0030*/  SHF.L.U32 R0, R0, 0xa, RZ ;  /* 0x0000000a00007819 */ /* 0x001fc800000006ff */
        /* <DEDUP_REMOVED lines=16> */
[----:B------:R-:W5:Y:S04]  /*0140*/  LDG.E R14, desc[UR4][R8.64] ;  /* 0x00000004080e7981 */ /* 0x000f68000c1e1900 */
[----:B------:R4:W5:Y:S04]  /*0150*/  LDG.E R13, desc[UR4][R6.64+0x600] ;  /* 0x00060004060d7981 */ /* 0x000968000c1e1900 */
[----:B------:R-:W5:Y:S04]  /*0160*/  LDG.E R15, desc[UR4][R8.64+0x200] ;  /* 0x00020004080f7981 */ /* 0x000f68000c1e1900 */
[----:B------:R-:W5:Y:S04]  /*0170*/  LDG.E R16, desc[UR4][R8.64+0x400] ;  /* 0x0004000408107981 */ /* 0x000f68000c1e1900 */
[----:B------:R1:W5:Y:S01]  /*0180*/  LDG.E R17, desc[UR4][R8.64+0x600] ;  /* 0x0006000408117981 */ /* 0x000362000c1e1900 */
[----:B0-----:R-:W-:-:S04]  /*0190*/  IMAD.WIDE.U32 R4, R0, 0x2, R4 ;  /* 0x0000000200047825 */ /* 0x001fc800078e0004 */
[----:B------:R-:W-:-:S04]  /*01a0*/  IMAD.WIDE R4, R2, 0x4, R4 ;  /* 0x0000000402047825 */ /* 0x000fc800078e0204 */
[----:B---3--:R-:W-:-:S05]  /*01b0*/  HADD2.F32 R3, -RZ, R10.H0_H0 ;  /* 0x2000000aff037230 */ /* 0x008fca0000004100 */
[----:B------:R-:W-:Y:S01]  /*01c0*/  FSETP.GT.FTZ.AND P6, PT, R3, RZ, PT ;  /* 0x000000ff0300720b */ /* 0x000fe20003fd4000 */
[--C-:B--2---:R-:W-:Y:S02]  /*01d0*/  HADD2.F32 R3, -RZ, R11.reuse.H0_H0 ;  /* 0x2000000bff037230 */ /* 0x104fe40000004100 */
[----:B----4-:R-:W-:Y:S02]  /*01e0*/  HADD2.F32 R6, -RZ, R12.H0_H0 ;  /* 0x2000000cff067230 */ /* 0x010fe40000004100 */
[----:B------:R-:W-:Y:S01]  /*01f0*/  HADD2.F32 R10, -RZ, R10.H1_H1 ;  /* 0x3000000aff0a7230 */ /* 0x000fe20000004100 */
[----:B------:R-:W-:Y:S01]  /*0200*/  FSETP.GT.FTZ.AND P4, PT, R3, RZ, PT ;  /* 0x000000ff0300720b */ /* 0x000fe20003f94000 */
[----:B-----5:R-:W-:Y:S01]  /*0210*/  HADD2.F32 R0, -RZ, R14.H0_H0 ;  /* 0x2000000eff007230 */ /* 0x020fe20000004100 */
[----:B------:R-:W-:Y:S01]  /*0220*/  FSETP.GT.FTZ.AND P2, PT, R6, RZ, PT ;  /* 0x000000ff0600720b */ /* 0x000fe20003f54000 */
[----:B------:R-:W-:Y:S02]  /*0230*/  HADD2.F32 R11, -RZ, R11.H1_H1 ;  /* 0x3000000bff0b7230 */ /* 0x000fe40000004100 */
[----:B------:R-:W-:-:S02]  /*0240*/  HADD2.F32 R3, -RZ, R12.H1_H1 ;  /* 0x3000000cff037230 */ /* 0x000fc40000004100 */
[--C-:B------:R-:W-:Y:S02]  /*0250*/  HADD2.F32 R7, -RZ, R13.reuse.H0_H0 ;  /* 0x2000000dff077230 */ /* 0x100fe40000004100 */
[----:B------:R-:W-:Y:S02]  /*0260*/  HADD2.F32 R6, -RZ, R13.H1_H1 ;  /* 0x3000000dff067230 */ /* 0x000fe40000004100 */
[----:B------:R-:W-:Y:S01]  /*0270*/  @!P6 FMUL.FTZ R0, R0, UR6 ;  /* 0x000000060000ec20 */ /* 0x000fe20008410000 */
[----:B------:R-:W-:Y:S02]  /*0280*/  FSETP.GT.FTZ.AND P5, PT, R10, RZ, PT ;  /* 0x000000ff0a00720b */ /* 0x000fe40003fb4000 */
[----:B------:R-:W-:Y:S02]  /*0290*/  FSETP.GT.FTZ.AND P3, PT, R11, RZ, PT ;  /* 0x000000ff0b00720b */ /* 0x000fe40003f74000 */
[----:B------:R-:W-:Y:S02]  /*02a0*/  FSETP.GT.FTZ.AND P1, PT, R3, RZ, PT ;  /* 0x000000ff0300720b */ /* 0x000fe40003f34000 */
[----:B------:R-:W-:-:S02]  /*02b0*/  FSETP.GT.FTZ.AND P0, PT, R7, RZ, PT ;  /* 0x000000ff0700720b */ /* 0x000fc40003f14000 */
[----:B------:R-:W-:Y:S01]  /*02c0*/  FSETP.GT.FTZ.AND P6, PT, R6, RZ, PT ;  /* 0x000000ff0600720b */ /* 0x000fe20003fd4000 */
[----:B------:R-:W-:Y:S02]  /*02d0*/  HADD2.F32 R3, -RZ, R14.H1_H1 ;  /* 0x3000000eff037230 */ /* 0x000fe40000004100 */
[--C-:B------:R-:W-:Y:S02]  /*02e0*/  HADD2.F32 R6, -RZ, R15.reuse.H0_H0 ;  /* 0x2000000fff067230 */ /* 0x100fe40000004100 */
[----:B------:R-:W-:Y:S02]  /*02f0*/  HADD2.F32 R7, -RZ, R15.H1_H1 ;  /* 0x3000000fff077230 */ /* 0x000fe40000004100 */
[--C-:B-1----:R-:W-:Y:S02]  /*0300*/  HADD2.F32 R8, -RZ, R16.reuse.H0_H0 ;  /* 0x20000010ff087230 */ /* 0x102fe40000004100 */
[----:B------:R-:W-:Y:S02]  /*0310*/  HADD2.F32 R9, -RZ, R16.H1_H1 ;  /* 0x30000010ff097230 */ /* 0x000fe40000004100 */
[----:B------:R-:W-:-:S02]  /*0320*/  HADD2.F32 R10, -RZ, R17.H0_H0 ;  /* 0x20000011ff0a7230 */ /* 0x000fc40000004100 */
[----:B------:R-:W-:Y:S02]  /*0330*/  HADD2.F32 R11, -RZ, R17.H1_H1 ;  /* 0x30000011ff0b7230 */ /* 0x000fe40000004100 */
[----:B------:R-:W-:Y:S01]  /*0340*/  @!P5 FMUL.FTZ R3, R3, UR6 ;  /* 0x000000060303dc20 */ /* 0x000fe20008410000 */
[----:B------:R-:W-:Y:S01]  /*0350*/  @!P4 FMUL.FTZ R6, R6, UR6 ;  /* 0x000000060606cc20 */ /* 0x000fe20008410000 */
[----:B------:R-:W-:Y:S01]  /*0360*/  @!P3 FMUL.FTZ R7, R7, UR6 ;  /* 0x000000060707bc20 */ /* 0x000fe20008410000 */
[----:B------:R-:W-:Y:S01]  /*0370*/  @!P2 FMUL.FTZ R8, R8, UR6 ;  /* 0x000000060808ac20 */ /* 0x000fe20008410000 */
[----:B------:R-:W-:Y:S01]  /*0380*/  @!P1 FMUL.FTZ R9, R9, UR6 ;  /* 0x0000000609099c20 */ /* 0x000fe20008410000 */
[----:B------:R-:W-:Y:S01]  /*0390*/  @!P0 FMUL.FTZ R10, R10, UR6 ;  /* 0x000000060a0a8c20 */ /* 0x000fe20008410000 */
[----:B------:R-:W-:Y:S01]  /*03a0*/  @!P6 FMUL.FTZ R11, R11, UR6 ;  /* 0x000000060b0bec20 */ /* 0x000fe20008410000 */
[----:B------:R-:W-:Y:S02]  /*03b0*/  F2FP.F16.F32.PACK_AB R3, R3, R0 ;  /* 0x000000000303723e */ /* 0x000fe400000000ff */
[----:B------:R-:W-:-:S02]  /*03c0*/  F2FP.F16.F32.PACK_AB R7, R7, R6 ;  /* 0x000000060707723e */ /* 0x000fc400000000ff */
[----:B------:R-:W-:Y:S02]  /*03d0*/  F2FP.F16.F32.PACK_AB R9, R9, R8 ;  /* 0x000000080909723e */ /* 0x000fe400000000ff */
[----:B------:R-:W-:Y:S01]  /*03e0*/  F2FP.F16.F32.PACK_AB R11, R11, R10 ;  /* 0x0000000a0b0b723e */ /* 0x000fe200000000ff */
[----:B------:R-:W-:Y:S04]  /*03f0*/  STG.E desc[UR4][R4.64], R3 ;  /* 0x0000000304007986 */ /* 0x000fe8000c101904 */
[----:B------:R-:W-:Y:S04]  /*0400*/  STG.E desc[UR4][R4.64+0x200], R7 ;  /* 0x0002000704007986 */ /* 0x000fe8000c101904 */
[----:B------:R-:W-:Y:S04]  /*0410*/  STG.E desc[UR4][R4.64+0x400], R9 ;  /* 0x0004000904007986 */ /* 0x000fe8000c101904 */
[----:B------:R-:W-:Y:S01]  /*0420*/  STG.E desc[UR4][R4.64+0x600], R11 ;  /* 0x0006000b04007986 */ /* 0x000fe2000c101904 */
[----:B------:R-:W-:Y:S05]  /*0430*/  EXIT ;  /* 0x000000000000794d */ /* 0x000fea0003800000 */
.L_x_1691:
[----:B------:R-:W0:Y:S01]  /*0440*/  S2R R28, SR_TID.X ;  /* 0x00000000001c7919 */ /* 0x000e220000002100 */
[----:B------:R-:W-:Y:S02]  /*0450*/  PRMT R25, RZ, 0x7610, R25 ;  /* 0x00007610ff197816 */ /* 0x000fe40000000019 */
[----:B0-----:R-:W-:-:S13]  /*0460*/  ISETP.GE.AND P0, PT, R28, R2, PT ;  /* 0x000000021c00720c */ /* 0x001fda0003f06270 */
[----:B------:R-:W-:Y:S01]  /*0470*/  @!P0 IMAD.IADD R18, R0, 0x1, R28 ;  /* 0x0000000100128824 */ /* 0x000fe200078e021c */
[----:B------:R-:W-:Y:S01]  /*0480*/  @!P0 IADD3 R28, R28, 0x80, RZ ;  /* 0x000000801c1c8810 */ /* 0x000fe20007ffe0ff */
[----:B------:R-:W0:Y:S03]  /*0490*/  @!P0 LDC.64 R22, c[0x0][0x230] ;  /* 0x00008c00ff168b82 */ /* 0x000e260000000a00 */
[----:B------:R-:W-:-:S05]  /*04a0*/  ISETP.GE.AND P1, PT, R28, R2, PT ;  /* 0x000000021c00720c */ /* 0x000fca0003f26270 */
[----:B------:R-:W1:Y:S08]  /*04b0*/  @!P0 LDC.64 R12, c[0x0][0x238] ;  /* 0x00008e00ff0c8b82 */ /* 0x000e700000000a00 */
[----:B------:R-:W-:Y:S01]  /*04c0*/  @!P1 IMAD.IADD R3, R0, 0x1, R28 ;  /* 0x0000000100039824 */ /* 0x000fe200078e021c */
[----:B------:R-:W-:Y:S01]  /*04d0*/  @!P1 IADD3 R28, R28, 0x80, RZ ;  /* 0x000000801c1c9810 */ /* 0x000fe20007ffe0ff */
[----:B------:R-:W2:Y:S03]  /*04e0*/  @!P1 LDC.64 R14, c[0x0][0x230] ;  /* 0x00008c00ff0e9b82 */ /* 0x000ea60000000a00 */
[----:B------:R-:W-:Y:S01]  /*04f0*/  ISETP.GE.AND P2, PT, R28, R2, PT ;  /* 0x000000021c00720c */ /* 0x000fe20003f46270 */
[----:B0-----:R-:W-:-:S04]  /*0500*/  @!P0 IMAD.WIDE.U32 R22, R18, 0x2, R22 ;  /* 0x0000000212168825 */ /* 0x001fc800078e0016 */
[----:B------:R-:W0:Y:S01]  /*0510*/  @!P1 LDC.64 R26, c[0x0][0x238] ;  /* 0x00008e00ff1a9b82 */ /* 0x000e220000000a00 */
[----:B------:R3:W4:Y:S07]  /*0520*/  @!P0 LDG.E.U16 R25, desc[UR4][R22.64] ;  /* 0x0000000416198981 */ /* 0x00072e000c1e1500 */
[----:B------:R-:W-:Y:S01]  /*0530*/  @!P2 IMAD.IADD R11, R0, 0x1, R28 ;  /* 0x00000001000ba824 */ /* 0x000fe200078e021c */
[----:B------:R-:W-:Y:S01]  /*0540*/  @!P2 IADD3 R28, R28, 0x80, RZ ;  /* 0x000000801c1ca810 */ /* 0x000fe20007ffe0ff */
[----:B------:R-:W5:Y:S03]  /*0550*/  @!P2 LDC.64 R16, c[0x0][0x230] ;  /* 0x00008c00ff10ab82 */ /* 0x000f660000000a00 */
[----:B------:R-:W-:-:S02]  /*0560*/  ISETP.GE.AND P3, PT, R28, R2, PT ;  /* 0x000000021c00720c */ /* 0x000fc40003f66270 */
[----:B---3--:R-:W-:Y:S01]  /*0570*/  PRMT R22, RZ, 0x7610, R22 ;  /* 0x00007610ff167816 */ /* 0x008fe20000000016 */
[C---:B--2---:R-:W-:Y:S01]  /*0580*/  @!P1 IMAD.WIDE.U32 R14, R3.reuse, 0x2, R14 ;  /* 0x00000002030e9825 */ /* 0x044fe200078e000e */
[----:B------:R-:W-:Y:S01]  /*0590*/  PRMT R23, RZ, 0x7610, R23 ;  /* 0x00007610ff177816 */ /* 0x000fe20000000017 */
[----:B------:R-:W2:Y:S02]  /*05a0*/  @!P2 LDC.64 R30, c[0x0][0x238] ;  /* 0x00008e00ff1eab82 */ /* 0x000ea40000000a00 */
[----:B-1----:R-:W-:Y:S01]  /*05b0*/  @!P0 IMAD.WIDE.U32 R12, R18, 0x2, R12 ;  /* 0x00000002120c8825 */ /* 0x002fe200078e000c */
[----:B------:R1:W3:Y:S04]  /*05c0*/  @!P1 LDG.E.U16 R22, desc[UR4][R14.64] ;  /* 0x000000040e169981 */ /* 0x0002e8000c1e1500 */
[----:B------:R5:W3:Y:S01]  /*05d0*/  @!P0 LDG.E.U16 R23, desc[UR4][R12.64] ;  /* 0x000000040c178981 */ /* 0x000ae2000c1e1500 */
[----:B-1----:R-:W1:Y:S01]  /*05e0*/  @!P3 LDC.64 R14, c[0x0][0x230] ;  /* 0x00008c00ff0ebb82 */ /* 0x002e620000000a00 */
[----:B------:R-:W-:Y:S01]  /*05f0*/  PRMT R24, RZ, 0x7610, R24 ;  /* 0x00007610ff187816 */ /* 0x000fe20000000018 */
[----:B0-----:R-:W-:Y:S01]  /*0600*/  @!P1 IMAD.WIDE.U32 R26, R3, 0x2, R26 ;  /* 0x00000002031a9825 */ /* 0x001fe200078e001a */
[----:B------:R-:W-:-:S03]  /*0610*/  PRMT R19, RZ, 0x7610, R19 ;  /* 0x00007610ff137816 */ /* 0x000fc60000000013 */
[C---:B-----5:R-:W-:Y:S01]  /*0620*/  @!P2 IMAD.WIDE.U32 R16, R11.reuse, 0x2, R16 ;  /* 0x000000020b10a825 */ /* 0x060fe200078e0010 */
[----:B------:R0:W5:Y:S01]  /*0630*/  @!P1 LDG.E.U16 R24, desc[UR4][R26.64] ;  /* 0x000000041a189981 */ /* 0x000162000c1e1500 */
[----:B------:R-:W1:Y:S03]  /*0640*/  @!P3 LDC.64 R12, c[0x0][0x238] ;  /* 0x00008e00ff0cbb82 */ /* 0x000e660000000a00 */
[----:B------:R0:W5:Y:S01]  /*0650*/  @!P2 LDG.E.U16 R19, desc[UR4][R16.64] ;  /* 0x000000041013a981 */ /* 0x000162000c1e1500 */
[----:B------:R-:W-:Y:S01]  /*0660*/  @!P3 IMAD.IADD R3, R0, 0x1, R28 ;  /* 0x000000010003b824 */ /* 0x000fe200078e021c */
[----:B------:R-:W-:Y:S01]  /*0670*/  @!P3 IADD3 R28, R28, 0x80, RZ ;  /* 0x000000801c1cb810 */ /* 0x000fe20007ffe0ff */
[----:B--2---:R-:W-:Y:S01]  /*0680*/  @!P2 IMAD.WIDE.U32 R30, R11, 0x2, R30 ;  /* 0x000000020b1ea825 */ /* 0x004fe200078e001e */
[----:B0-----:R-:W-:Y:S02]  /*0690*/  PRMT R26, RZ, 0x7610, R26 ;  /* 0x00007610ff1a7816 */ /* 0x001fe4000000001a */
[----:B------:R-:W-:-:S02]  /*06a0*/  ISETP.GE.AND P1, PT, R28, R2, PT ;  /* 0x000000021c00720c */ /* 0x000fc40003f26270 */
        /* <DEDUP_REMOVED lines=9> */
[----:B------:R-:W-:Y:S01]  /*0740*/  @!P1 IMAD.IADD R3, R0, 0x1, R28 ;  /* 0x0000000100039824 */ /* 0x000fe200078e021c */
[----:B------:R-:W-:-:S02]  /*0750*/  @!P1 IADD3 R28, R28, 0x80, RZ ;  /* 0x000000801c1c9810 */ /* 0x000fc40007ffe0ff */
[----:B------:R-:W-:Y:S02]  /*0760*/  PRMT R13, RZ, 0x7610, R13 ;  /* 0x00007610ff0d7816 */ /* 0x000fe4000000000d */
[----:B------:R-:W-:Y:S01]  /*0770*/  ISETP.GE.AND P5, PT, R28, R2, PT ;  /* 0x000000021c00720c */ /* 0x000fe20003fa6270 */
[----:B0-----:R-:W-:-:S05]  /*0780*/  @!P1 IMAD.WIDE.U32 R30, R3, 0x2, R30 ;  /* 0x00000002031e9825 */ /* 0x001fca00078e001e */
[----:B------:R0:W2:Y:S01]  /*0790*/  @!P1 LDG.E.U16 R13, desc[UR4][R30.64] ;  /* 0x000000041e0d9981 */ /* 0x0000a2000c1e1500 */
[----:B------:R-:W-:Y:S01]  /*07a0*/  PRMT R16, RZ, 0x7610, R16 ;  /* 0x00007610ff107816 */ /* 0x000fe20000000010 */
[----:B-1----:R-:W-:-:S05]  /*07b0*/  @!P1 IMAD.WIDE.U32 R14, R3, 0x2, R14 ;  /* 0x00000002030e9825 */ /* 0x002fca00078e000e */
[----:B------:R1:W2:Y:S01]  /*07c0*/  @!P1 LDG.E.U16 R16, desc[UR4][R14.64] ;  /* 0x000000040e109981 */ /* 0x0002a2000c1e1500 */
[----:B0-----:R-:W0:Y:S01]  /*07d0*/  @!P5 LDC.64 R30, c[0x0][0x230] ;  /* 0x00008c00ff1edb82 */ /* 0x001e220000000a00 */
[----:B------:R-:W-:-:S07]  /*07e0*/  @!P5 IMAD.IADD R3, R0, 0x1, R28 ;  /* 0x000000010003d824 */ /* 0x000fce00078e021c */
        /* <DEDUP_REMOVED lines=9> */
[----:B-1----:R-:W-:-:S04]  /*0880*/  IADD3 R20, R3, 0x80, RZ ;  /* 0x0000008003147810 */ /* 0x002fc80007ffe0ff */
[----:B------:R-:W-:Y:S01]  /*0890*/  ISETP.GE.AND P4, PT, R20, R2, PT ;  /* 0x000000021400720c */ /* 0x000fe20003f86270 */
[----:B------:R-:W-:-:S05]  /*08a0*/  VIADD R27, R3, 0x100 ;  /* 0x00000100031b7836 */ /* 0x000fca0000000000 */
[----:B------:R-:W-:-:S07]  /*08b0*/  ISETP.GE.AND P1, PT, R27, R2, PT ;  /* 0x000000021b00720c */ /* 0x000fce0003f26270 */
[----:B------:R-:W1:Y:S01]  /*08c0*/  @!P4 LDC R15, c[0x0][0x218] ;  /* 0x00008600ff0fcb82 */ /* 0x000e620000000800 */
[----:B----4-:R-:W-:-:S05]  /*08d0*/  @!P0 HADD2.F32 R25, -RZ, R25.H0_H0 ;  /* 0x20000019ff198230 */ /* 0x010fca0000004100 */
[----:B------:R-:W-:Y:S01]  /*08e0*/  FSETP.GT.OR P2, PT, R25, RZ, P0 ;  /* 0x000000ff1900720b */ /* 0x000fe20000744400 */
[----:B---3--:R-:W-:Y:S02]  /*08f0*/  @!P4 HADD2.F32 R25, -RZ, R22.H0_H0 ;  /* 0x20000016ff19c230 */ /* 0x008fe40000004100 */
[----:B------:R-:W-:Y:S01]  /*0900*/  @!P0 HADD2.F32 R22, -RZ, R23.H0_H0 ;  /* 0x20000017ff168230 */ /* 0x000fe20000004100 */
[----:B------:R-:W-:Y:S02]  /*0910*/  P2R R23, PR, RZ, 0x1 ;  /* 0x00000001ff177803 */ /* 0x000fe40000000000 */
[----:B------:R-:W-:-:S04]  /*0920*/  ISETP.GE.AND P0, PT, R20, R2, PT ;  /* 0x000000021400720c */ /* 0x000fc80003f06270 */
[----:B------:R-:W-:Y:S02]  /*0930*/  FSETP.GT.OR P3, PT, R25, RZ, P0 ;  /* 0x000000ff1900720b */ /* 0x000fe40000764400 */
[----:B------:R-:W-:Y:S01]  /*0940*/  IADD3 R25, R3, 0x180, RZ ;  /* 0x0000018003197810 */ /* 0x000fe20007ffe0ff */
[----:B0-----:R-:W-:Y:S02]  /*0950*/  @!P2 FMUL.FTZ R22, R22, R14 ;  /* 0x0000000e1616a220 */ /* 0x001fe40000410000 */
[----:B------:R-:W0:Y:S01]  /*0960*/  @!P1 LDC R14, c[0x0][0x218] ;  /* 0x00008600ff0e9b82 */ /* 0x000e220000000800 */
[----:B------:R-:W-:-:S03]  /*0970*/  ISETP.GE.AND P2, PT, R25, R2, PT ;  /* 0x000000021900720c */ /* 0x000fc60003f46270 */
[----:B-----5:R-:W-:Y:S02]  /*0980*/  @!P0 HADD2.F32 R24, -RZ, R24.H0_H0 ;  /* 0x20000018ff188230 */ /* 0x020fe40000004100 */
[----:B------:R-:W-:-:S03]  /*0990*/  @!P1 HADD2.F32 R19, -RZ, R19.H0_H0 ;  /* 0x20000013ff139230 */ /* 0x000fc60000004100 */
[----:B-1----:R-:W-:Y:S02]  /*09a0*/  @!P3 FMUL.FTZ R24, R24, R15 ;  /* 0x0000000f1818b220 */ /* 0x002fe40000410000 */
[----:B------:R-:W-:-:S03]  /*09b0*/  FSETP.GT.OR P3, PT, R19, RZ, P1 ;  /* 0x000000ff1300720b */ /* 0x000fc60000f64400 */
[----:B------:R-:W1:Y:S01]  /*09c0*/  @!P2 LDC R15, c[0x0][0x218] ;  /* 0x00008600ff0fab82 */ /* 0x000e620000000800 */
[----:B--2---:R-:W-:Y:S02]  /*09d0*/  @!P1 HADD2.F32 R19, -RZ, R26.H0_H0 ;  /* 0x2000001aff139230 */ /* 0x004fe40000004100 */
[----:B------:R-:W-:-:S07]  /*09e0*/  @!P2 HADD2.F32 R17, -RZ, R17.H0_H0 ;  /* 0x20000011ff11a230 */ /* 0x000fce0000004100 */
[----:B0-----:R-:W-:Y:S01]  /*09f0*/  @!P3 FMUL.FTZ R19, R19, R14 ;  /* 0x0000000e1313b220 */ /* 0x001fe20000410000 */
[----:B------:R-:W-:Y:S01]  /*0a00*/  FSETP.GT.OR P3, PT, R17, RZ, P2 ;  /* 0x000000ff1100720b */ /* 0x000fe20001764400 */
[----:B------:R-:W-:Y:S02]  /*0a10*/  VIADD R17, R3, 0x200 ;  /* 0x0000020003117836 */ /* 0x000fe40000000000 */
[----:B------:R-:W-:-:S10]  /*0a20*/  @!P2 HADD2.F32 R18, -RZ, R18.H0_H0 ;  /* 0x20000012ff12a230 */ /* 0x000fd40000004100 */
[----:B-1----:R-:W-:Y:S01]  /*0a30*/  @!P3 FMUL.FTZ R18, R18, R15 ;  /* 0x0000000f1212b220 */ /* 0x002fe20000410000 */
[----:B------:R-:W-:-:S13]  /*0a40*/  ISETP.GE.AND P3, PT, R17, R2, PT ;  /* 0x000000021100720c */ /* 0x000fda0003f66270 */
[----:B------:R-:W0:Y:S01]  /*0a50*/  @!P3 LDC R14, c[0x0][0x218] ;  /* 0x00008600ff0ebb82 */ /* 0x000e220000000800 */
[----:B------:R-:W-:-:S05]  /*0a60*/  @!P3 HADD2.F32 R13, -RZ, R13.H0_H0 ;  /* 0x2000000dff0db230 */ /* 0x000fca0000004100 */
[----:B------:R-:W-:Y:S01]  /*0a70*/  FSETP.GT.OR P4, PT, R13, RZ, P3 ;  /* 0x000000ff0d00720b */ /* 0x000fe20001f84400 */
[----:B------:R-:W-:Y:S01]  /*0a80*/  @!P3 HADD2.F32 R13, -RZ, R16.H0_H0 ;  /* 0x20000010ff0db230 */ /* 0x000fe20000004100 */
[----:B------:R-:W-:-:S11]  /*0a90*/  IADD3 R15, R3, 0x280, RZ ;  /* 0x00000280030f7810 */ /* 0x000fd60007ffe0ff */
[----:B0-----:R-:W-:Y:S01]  /*0aa0*/  @!P4 FMUL.FTZ R13, R13, R14 ;  /* 0x0000000e0d0dc220 */ /* 0x001fe20000410000 */
[----:B------:R-:W-:Y:S01]  /*0ab0*/  ISETP.GE.AND P4, PT, R15, R2, PT ;  /* 0x000000020f00720c */ /* 0x000fe20003f86270 */
[----:B------:R-:W-:-:S12]  /*0ac0*/  @!P5 VIADD R28, R28, 0x80 ;  /* 0x000000801c1cd836 */ /* 0x000fd80000000000 */
[----:B------:R-:W0:Y:S01]  /*0ad0*/  @!P4 LDC R15, c[0x0][0x218] ;  /* 0x00008600ff0fcb82 */ /* 0x000e220000000800 */
[----:B------:R-:W-:-:S05]  /*0ae0*/  @!P4 HADD2.F32 R11, -RZ, R11.H0_H0 ;  /* 0x2000000bff0bc230 */ /* 0x000fca0000004100 */
[----:B------:R-:W-:Y:S01]  /*0af0*/  FSETP.GT.OR P5, PT, R11, RZ, P4 ;  /* 0x000000ff0b00720b */ /* 0x000fe200027a4400 */
[----:B------:R-:W-:-:S12]  /*0b00*/  @!P4 HADD2.F32 R12, -RZ, R12.H0_H0 ;  /* 0x2000000cff0cc230 */ /* 0x000fd80000004100 */
[----:B0-----:R-:W-:Y:S01]  /*0b10*/  @!P5 FMUL.FTZ R12, R12, R15 ;  /* 0x0000000f0c0cd220 */ /* 0x001fe20000410000 */
[----:B------:R-:W-:-:S13]  /*0b20*/  ISETP.GE.AND P5, PT, R28, R2, PT ;  /* 0x000000021c00720c */ /* 0x000fda0003fa6270 */
[----:B------:R-:W0:Y:S08]  /*0b30*/  @!P5 LDC.64 R16, c[0x0][0x230] ;  /* 0x00008c00ff10db82 */ /* 0x000e300000000a00 */
[----:B------:R-:W1:Y:S01]  /*0b40*/  @!P5 LDC.64 R14, c[0x0][0x238] ;  /* 0x00008e00ff0edb82 */ /* 0x000e620000000a00 */
[----:B------:R-:W-:Y:S02]  /*0b50*/  @!P5 IADD3 R11, R0, R28, RZ ;  /* 0x0000001c000bd210 */ /* 0x000fe40007ffe0ff */
[----:B------:R-:W-:Y:S01]  /*0b60*/  PRMT R27, RZ, 0x7610, R27 ;  /* 0x00007610ff1b7816 */ /* 0x000fe2000000001b */
[----:B------:R-:W-:-:S02]  /*0b70*/  @!P5 VIADD R28, R28, 0x80 ;  /* 0x000000801c1cd836 */ /* 0x000fc40000000000 */
        /* <DEDUP_REMOVED lines=8> */
[----:B------:R-:W-:Y:S02]  /*0c00*/  @!P5 IADD3 R28, R0, R28, RZ ;  /* 0x0000001c001cd210 */ /* 0x000fe40007ffe0ff */
        /* <DEDUP_REMOVED lines=12> */
[----:B------:R-:W-:Y:S02]  /*0cd0*/  @!P1 F2FP.F16.F32.PACK_AB R5, RZ, R19 ;  /* 0x00000013ff05923e */ /* 0x000fe400000000ff */
[----:B------:R-:W-:Y:S02]  /*0ce0*/  @!P2 F2FP.F16.F32.PACK_AB R6, RZ, R18 ;  /* 0x00000012ff06a23e */ /* 0x000fe400000000ff */
[----:B------:R-:W-:-:S02]  /*0cf0*/  @!P3 F2FP.F16.F32.PACK_AB R7, RZ, R13 ;  /* 0x0000000dff07b23e */ /* 0x000fc400000000ff */
[----:B------:R-:W-:Y:S01]  /*0d00*/  @!P4 F2FP.F16.F32.PACK_AB R8, RZ, R12 ;  /* 0x0000000cff08c23e */ /* 0x000fe200000000ff */
[----:B--2---:R-:W-:-:S05]  /*0d10*/  @!P5 HADD2.F32 R27, -RZ, R27.H0_H0 ;  /* 0x2000001bff1bd230 */ /* 0x004fca0000004100 */
[----:B------:R-:W-:Y:S02]  /*0d20*/  FSETP.GT.OR P6, PT, R27, RZ, P5 ;  /* 0x000000ff1b00720b */ /* 0x000fe40002fc4400 */
[----:B------:R-:W-:Y:S01]  /*0d30*/  IADD3 R27, R3, 0x380, RZ ;  /* 0x00000380031b7810 */ /* 0x000fe20007ffe0ff */
[----:B---3--:R-:W-:-:S10]  /*0d40*/  @!P5 HADD2.F32 R11, -RZ, R11.H0_H0 ;  /* 0x2000000bff0bd230 */ /* 0x008fd40000004100 */
[----:B-1----:R-:W-:Y:S01]  /*0d50*/  @!P6 FMUL.FTZ R11, R11, R30 ;  /* 0x0000001e0b0be220 */ /* 0x002fe20000410000 */
[----:B------:R-:W-:-:S13]  /*0d60*/  ISETP.GE.AND P6, PT, R27, R2, PT ;  /* 0x000000021b00720c */ /* 0x000fda0003fc6270 */
[----:B0-----:R-:W0:Y:S01]  /*0d70*/  @!P6 LDC R15, c[0x0][0x218] ;  /* 0x00008600ff0feb82 */ /* 0x001e220000000800 */
[----:B----4-:R-:W-:-:S05]  /*0d80*/  @!P6 HADD2.F32 R26, -RZ, R26.H0_H0 ;  /* 0x2000001aff1ae230 */ /* 0x010fca0000004100 */
[----:B------:R-:W-:Y:S01]  /*0d90*/  FSETP.GT.OR P0, PT, R26, RZ, P6 ;  /* 0x000000ff1a00720b */ /* 0x000fe20003704400 */
[----:B-----5:R-:W-:-:S12]  /*0da0*/  @!P6 HADD2.F32 R28, -RZ, R28.H0_H0 ;  /* 0x2000001cff1ce230 */ /* 0x020fd80000004100 */
[----:B0-----:R-:W-:Y:S01]  /*0db0*/  @!P0 FMUL.FTZ R28, R28, R15 ;  /* 0x0000000f1c1c8220 */ /* 0x001fe20000410000 */
[----:B------:R-:W-:-:S13]  /*0dc0*/  ISETP.NE.AND P0, PT, R25, RZ, PT ;  /* 0x000000ff1900720c */ /* 0x000fda0003f05270 */
[----:B------:R-:W-:Y:S02]  /*0dd0*/  @!P0 F2FP.F16.F32.PACK_AB R4, RZ, R24 ;  /* 0x00000018ff04823e */ /* 0x000fe400000000ff */
[----:B------:R-:W-:-:S13]  /*0de0*/  ISETP.NE.AND P0, PT, R23, RZ, PT ;  /* 0x000000ff1700720c */ /* 0x000fda0003f05270 */
[----:B------:R-:W0:Y:S01]  /*0df0*/  @!P0 LDC.64 R14, c[0x0][0x228] ;  /* 0x00008a00ff0e8b82 */ /* 0x000e220000000a00 */
[----:B------:R-:W-:Y:S01]  /*0e00*/  @!P0 IMAD.IADD R17, R0, 0x1, R3 ;  /* 0x0000000100118824 */ /* 0x000fe200078e0203 */
[----:B------:R-:W-:Y:S02]  /*0e10*/  @!P0 F2FP.F16.F32.PACK_AB R21, RZ, R22 ;  /* 0x00000016ff15823e */ /* 0x000fe400000000ff */
[----:B------:R-:W-:Y:S01]  /*0e20*/  @!P0 MOV R3, R20 ;  /* 0x0000001400038202 */ /* 0x000fe20000000f00 */
[----:B0-----:R-:W-:-:S05]  /*0e30*/  @!P0 IMAD.WIDE.U32 R14, R17, 0x2, R14 ;  /* 0x00000002110e8825 */ /* 0x001fca00078e000e */
[----:B------:R0:W-:Y:S01]  /*0e40*/  @!P0 STG.E.U16 desc[UR4][R14.64], R21 ;  /* 0x000000150e008986 */ /* 0x0001e2000c101504 */
[----:B------:R-:W-:Y:S02]  /*0e50*/  ISETP.GE.AND P0, PT, R3, R2, PT ;  /* 0x000000020300720c */ /* 0x000fe40003f06270 */
[----:B------:R-:W-:Y:S02]  /*0e60*/  @!P5 F2FP.F16.F32.PACK_AB R9, RZ, R11 ;  /* 0x0000000bff09d23e */ /* 0x000fe400000000ff */
[----:B------:R-:W-:-:S09]  /*0e70*/  @!P6 F2FP.F16.F32.PACK_AB R10, RZ, R28 ;  /* 0x0000001cff0ae23e */ /* 0x000fd200000000ff */
[----:B0-----:R-:W-:Y:S05]  /*0e80*/  @P0 BRA `(.L_x_1694) ;  /* 0x0000000000300947 */ /* 0x001fea0003800000 */
[----:B------:R-:W0:Y:S01]  /*0e90*/  LDC.64 R12, c[0x0][0x228] ;  /* 0x00008a00ff0c7b82 */ /* 0x000e220000000a00 */
[----:B------:R-:W-:Y:S01]  /*0ea0*/  IADD3 R11, R0, R3, RZ ;  /* 0x00000003000b7210 */ /* 0x000fe20007ffe0ff */
[----:B------:R-:W-:-:S05]  /*0eb0*/  VIADD R3, R3, 0x80 ;  /* 0x0000008003037836 */ /* 0x000fca0000000000 */
[----:B------:R-:W-:Y:S01]  /*0ec0*/  ISETP.GE.AND P0, PT, R3, R2, PT ;  /* 0x000000020300720c */ /* 0x000fe20003f06270 */
[----:B0-----:R-:W-:-:S05]  /*0ed0*/  IMAD.WIDE.U32 R12, R11, 0x2, R12 ;  /* 0x000000020b0c7825 */ /* 0x001fca00078e000c */
[----:B------:R0:W-:Y:S07]  /*0ee0*/  STG.E.U16 desc[UR4][R12.64], R4 ;  /* 0x000000040c007986 */ /* 0x0001ee000c101504 */
[----:B------:R-:W-:Y:S05]  /*0ef0*/  @P0 BRA `(.L_x_1695) ;  /* 0x0000000000300947 */ /* 0x000fea0003800000 */
[----:B0-----:R-:W0:Y:S01]  /*0f00*/  LDC.64 R12, c[0x0][0x228] ;  /* 0x00008a00ff0c7b82 */ /* 0x001e220000000a00 */
[----:B------:R-:W-:Y:S02]  /*0f10*/  IADD3 R11, R0, R3, RZ ;  /* 0x00000003000b7210 */ /* 0x000fe40007ffe0ff */
[----:B------:R-:W-:-:S03]  /*0f20*/  IADD3 R3, R3, 0x80, RZ ;  /* 0x0000008003037810 */ /* 0x000fc60007ffe0ff */
[----:B0-----:R-:W-:-:S05]  /*0f30*/  IMAD.WIDE.U32 R12, R11, 0x2, R12 ;  /* 0x000000020b0c7825 */ /* 0x001fca00078e000c */
[----:B------:R0:W-:Y:S02]  /*0f40*/  STG.E.U16 desc[UR4][R12.64], R5 ;  /* 0x000000050c007986 */ /* 0x0001e4000c101504 */
.L_x_1694:
[----:B------:R-:W-:-:S13]  /*0f50*/  ISETP.GE.AND P0, PT, R3, R2, PT ;  /* 0x000000020300720c */ /* 0x000fda0003f06270 */
[----:B------:R-:W-:Y:S05]  /*0f60*/  @P0 BRA `(.L_x_1696) ;  /* 0x0000000000300947 */ /* 0x000fea0003800000 */
[----:B0-----:R-:W0:Y:S01]  /*0f70*/  LDC.64 R4, c[0x0][0x228] ;  /* 0x00008a00ff047b82 */ /* 0x001e220000000a00 */
[----:B------:R-:W-:Y:S01]  /*0f80*/  IMAD.IADD R11, R0, 0x1, R3 ;  /* 0x00000001000b7824 */ /* 0x000fe200078e0203 */
[----:B------:R-:W-:-:S03]  /*0f90*/  IADD3 R3, R3, 0x80, RZ ;  /* 0x0000008003037810 */ /* 0x000fc60007ffe0ff */
[----:B0-----:R-:W-:-:S05]  /*0fa0*/  IMAD.WIDE.U32 R4, R11, 0x2, R4 ;  /* 0x000000020b047825 */ /* 0x001fca00078e0004 */
[----:B------:R1:W-:Y:S02]  /*0fb0*/  STG.E.U16 desc[UR4][R4.64], R6 ;  /* 0x0000000604007986 */ /* 0x0003e4000c101504 */
.L_x_1695:
[----:B------:R-:W-:-:S13]  /*0fc0*/  ISETP.GE.AND P0, PT, R3, R2, PT ;  /* 0x000000020300720c */ /* 0x000fda0003f06270 */
[----:B------:R-:W-:Y:S05]  /*0fd0*/  @P0 BRA `(.L_x_1697) ;  /* 0x0000000000340947 */ /* 0x000fea0003800000 */
[----:B01----:R-:W0:Y:S01]  /*0fe0*/  LDC.64 R4, c[0x0][0x228] ;  /* 0x00008a00ff047b82 */ /* 0x003e220000000a00 */
[----:B------:R-:W-:Y:S01]  /*0ff0*/  IADD3 R11, R0, R3, RZ ;  /* 0x00000003000b7210 */ /* 0x000fe20007ffe0ff */
[----:B------:R-:W-:-:S04]  /*1000*/  VIADD R3, R3, 0x80 ;  /* 0x0000008003037836 */ /* 0x000fc80000000000 */
[----:B0-----:R-:W-:-:S05]  /*1010*/  IMAD.WIDE.U32 R4, R11, 0x2, R4 ;  /* 0x000000020b047825 */ /* 0x001fca00078e0004 */
[----:B------:R1:W-:Y:S02]  /*1020*/  STG.E.U16 desc[UR4][R4.64], R7 ;  /* 0x0000000704007986 */ /* 0x0003e4000c101504 */
.L_x_1696:
[----:B------:R-:W-:-:S13]  /*1030*/  ISETP.GE.AND P0, PT, R3, R2, PT ;  /* 0x000000020300720c */ /* 0x000fda0003f06270 */
[----:B------:R-:W-:Y:S05]  /*1040*/  @P0 BREAK B1 ;  /* 0x0000000000010942 */ /* 0x000fea0003800000 */
[----:B------:R-:W-:Y:S05]  /*1050*/  @P0 BRA `(.L_x_1698) ;  /* 0x0000000000300947 */ /* 0x000fea0003800000 */
[----:B01----:R-:W0:Y:S01]  /*1060*/  LDC.64 R4, c[0x0][0x228] ;  /* 0x00008a00ff047b82 */ /* 0x003e220000000a00 */
[----:B------:R-:W-:Y:S02]  /*1070*/  IADD3 R7, R0, R3, RZ ;  /* 0x0000000300077210 */ /* 0x000fe40007ffe0ff */
[----:B------:R-:W-:-:S03]  /*1080*/  IADD3 R3, R3, 0x80, RZ ;  /* 0x0000008003037810 */ /* 0x000fc60007ffe0ff */
[----:B0-----:R-:W-:-:S05]  /*1090*/  IMAD.WIDE.U32 R4, R7, 0x2, R4 ;  /* 0x0000000207047825 */ /* 0x001fca00078e0004 */
[----:B------:R2:W-:Y:S02]  /*10a0*/  STG.E.U16 desc[UR4][R4.64], R8 ;  /* 0x0000000804007986 */ /* 0x0005e4000c101504 */
.L_x_1697:
[----:B------:R-:W-:Y:S05]  /*10b0*/  BSYNC B1 ;  /* 0x0000000000017941 */ /* 0x000fea0003800000 */
.L_x_1693:
[----:B------:R-:W-:-:S13]  /*10c0*/  ISETP.GE.AND P0, PT, R3, R2, PT ;  /* 0x000000020300720c */ /* 0x000fda0003f06270 */
[----:B012---:R-:W0:Y:S01]  /*10d0*/  @!P0 LDC.64 R4, c[0x0][0x228] ;  /* 0x00008a00ff048b82 */ /* 0x007e220000000a00 */
[----:B------:R-:W-:Y:S01]  /*10e0*/  @!P0 IMAD.IADD R7, R0, 0x1, R3 ;  /* 0x0000000100078824 */ /* 0x000fe200078e0203 */
[----:B------:R-:W-:-:S03]  /*10f0*/  @!P0 IADD3 R3, R3, 0x80, RZ ;  /* 0x0000008003038810 */ /* 0x000fc60007ffe0ff */
[----:B0-----:R-:W-:-:S05]  /*1100*/  @!P0 IMAD.WIDE.U32 R4, R7, 0x2, R4 ;  /* 0x0000000207048825 */ /* 0x001fca00078e0004 */
[----:B------:R2:W-:Y:S02]  /*1110*/  @!P0 STG.E.U16 desc[UR4][R4.64], R9 ;  /* 0x0000000904008986 */ /* 0x0005e4000c101504 */
.L_x_1698:
[----:B------:R-:W-:Y:S05]  /*1120*/  BSYNC B0 ;  /* 0x0000000000007941 */ /* 0x000fea0003800000 */
.L_x_1692:
[----:B------:R-:W-:Y:S05]  /*1130*/  WARPSYNC.ALL ;  /* 0x0000000000007948 */ /* 0x000fea0003800000 */
[----:B------:R-:W-:-:S13]  /*1140*/  ISETP.GE.AND P0, PT, R3, R2, PT ;  /* 0x000000020300720c */ /* 0x000fda0003f06270 */
[----:B------:R-:W-:Y:S05]  /*1150*/  @P0 EXIT ;  /* 0x000000000000094d */ /* 0x000fea0003800000 */
[----:B012---:R-:W0:Y:S01]  /*1160*/  LDC.64 R4, c[0x0][0x228] ;  /* 0x00008a00ff047b82 */ /* 0x007e220000000a00 */
[----:B------:R-:W-:-:S05]  /*1170*/  IADD3 R3, R0, R3, RZ ;  /* 0x0000000300037210 */ /* 0x000fca0007ffe0ff */
[----:B0-----:R-:W-:-:S05]  /*1180*/  IMAD.WIDE.U32 R2, R3, 0x2, R4 ;  /* 0x0000000203027825 */ /* 0x001fca00078e0004 */
[----:B------:R-:W-:Y:S01]  /*1190*/  STG.E.U16 desc[UR4][R2.64], R10 ;  /* 0x0000000a02007986 */ /* 0x000fe2000c101504 */
[----:B------:R-:W-:Y:S05]  /*11a0*/  EXIT ;  /* 0x000000000000794d */ /* 0x000fea0003800000 */
.L_x_1699:
        /* <DEDUP_REMOVED lines=13> */
.L_x_5689:


//--------------------- .text._ZN2at6native29vectorized_elementwise_kernelILi4EZZZNS0_66_GLOBAL__N__d53a5ca4_28_ActivationLeakyReluKernel_cu_9e10b42f_310426leaky_relu_backward_kernelERNS_18TensorIteratorBaseERKN3c106ScalarEENKUlvE_clEvENKUlvE1_clEvEUlNS5_4HalfESB_E_St5arrayIPcLm3EEEEviT0_T1_ --------------------------
	.section	.text._ZN2at6native29vectorized_elementwise_kernelILi4EZZZNS0_66_GLOBAL__N__d53a5ca4_28_ActivationLeakyReluKernel_cu_9e10b42f_310426leaky_relu_backward_kernelERNS_18TensorIteratorBaseERKN3c106ScalarEENKUlvE_clEvENKUlvE1_clEvEUlNS5_4HalfESB_E_St5arrayIPcLm3EEEEviT0_T1_,"ax",@progbits
	.align	128
        .global         _ZN2at6native29vectorized_elementwise_kernelILi4EZZZNS0_66_GLOBAL__N__d53a5ca4_28_ActivationLeakyReluKernel_cu_9e10b42f_310426leaky_relu_backward_kernelERNS_18TensorIteratorBaseERKN3c106ScalarEENKUlvE_clEvENKUlvE1_clEvEUlNS5_4HalfESB_E_St5arrayIPcLm3EEEEviT0_T1_
        .type           _ZN2at6native29vectorized_elementwise_kernelILi4EZZZNS0_66_GLOBAL__N__d53a5ca4_28_ActivationLeakyReluKernel_cu_9e10b42f_310426leaky_relu_backward_kernelERNS_18TensorIteratorBaseERKN3c106ScalarEENKUlvE_clEvENKUlvE1_clEvEUlNS5_4HalfESB_E_St5arrayIPcLm3EEEEviT0_T1_,@function
        .size           _ZN2at6native29vectorized_elementwise_kernelILi4EZZZNS0_66_GLOBAL__N__d53a5ca4_28_ActivationLeakyReluKernel_cu_9e10b42f_310426leaky_relu_backward_kernelERNS_18TensorIteratorBaseERKN3c106ScalarEENKUlvE_clEvENKUlvE1_clEvEUlNS5_4HalfESB_E_St5arrayIPcLm3EEEEviT0_T1_,(.L_x_5690 - _ZN2at6native29vectorized_elementwise_kernelILi4EZZZNS0_66_GLOBAL__N__d53a5ca4_28_ActivationLeakyReluKernel_cu_9e10b42f_310426leaky_relu_backward_kernelERNS_18TensorIteratorBaseERKN3c106ScalarEENKUlvE_clEvENKUlvE1_clEvEUlNS5_4HalfESB_E_St5arrayIPcLm3EEEEviT0_T1_)
        .other          _ZN2at6native29vectorized_elementwise_kernelILi4EZZZNS0_66_GLOBAL__N__d53a5ca4_28_ActivationLeakyReluKernel_cu_9e10b42f_310426leaky_relu_backward_kernelERNS_18TensorIteratorBaseERKN3c106ScalarEENKUlvE_clEvENKUlvE1_clEvEUlNS5_4HalfESB_E_St5arrayIPcLm3EEEEviT0_T1_,@"STO_CUDA_ENTRY STV_DEFAULT"
_ZN2at6native29vectorized_elementwise_kernelILi4EZZZNS0_66_GLOBAL__N__d53a5ca4_28_ActivationLeakyReluKernel_cu_9e10b42f_310426leaky_relu_backward_kernelERNS_18TensorIteratorBaseERKN3c106ScalarEENKUlvE_clEvENKUlvE1_clEvEUlNS5_4HalfESB_E_St5arrayIPcLm3EEEEviT0_T1_:
.text._ZN2at6native29vectorized_elementwise_kernelILi4EZZZNS0_66_GLOBAL__N__d53a5ca4_28_ActivationLeakyReluKernel_cu_9e10b42f_310426leaky_relu_backward_kernelERNS_18TensorIteratorBaseERKN3c106ScalarEENKUlvE_clEvENKUlvE1_clEvEUlNS5_4HalfESB_E_St5arrayIPcLm3EEEEviT0_T1_:
        /* <DEDUP_REMOVED lines=22> */
[----:B------:R-:W-:-:S04]  /*0160*/  IMAD.WIDE R10, R2, 0x8, R10 ;  /* 0x00000008020a7825 */ /* 0x000fc800078e020a */
[--C-:B----4-:R-:W-:Y:S02]  /*0170*/  HADD2.F32 R3, -RZ, R18.reuse.H0_H0 ;  /* 0x20000012ff037230 */ /* 0x110fe40000004100 */
[----:B------:R-:W-:Y:S02]  /*0180*/  HADD2.F32 R16, -RZ, R18.H1_H1 ;  /* 0x30000012ff107230 */ /* 0x000fe40000004100 */
[----:B--2---:R-:W-:Y:S01]  /*0190*/  HADD2.F32 R12, -RZ, R9.H0_H0 ;  /* 0x20000009ff0c7230 */ /* 0x004fe20000004100 */
[----:B------:R-:W-:Y:S01]  /*01a0*/  FSETP.GT.FTZ.AND P6, PT, R3, RZ, PT ;  /* 0x000000ff0300720b */ /* 0x000fe20003fd4000 */
[--C-:B------:R-:W-:Y:S01]  /*01b0*/  HADD2.F32 R3, -RZ, R8.reuse.H0_H0 ;  /* 0x20000008ff037230 */ /* 0x100fe20000004100 */
[----:B------:R-:W-:Y:S01]  /*01c0*/  FSETP.GT.FTZ.AND P5, PT, R16, RZ, PT ;  /* 0x000000ff1000720b */ /* 0x000fe20003fb4000 */
[----:B------:R-:W-:Y:S01]  /*01d0*/  HADD2.F32 R8, -RZ, R8.H1_H1 ;  /* 0x30000008ff087230 */ /* 0x000fe20000004100 */
[----:B------:R-:W-:Y:S01]  /*01e0*/  FSETP.GT.FTZ.AND P0, PT, R12, RZ, PT ;  /* 0x000000ff0c00720b */ /* 0x000fe20003f14000 */
[--C-:B------:R-:W-:Y:S01]  /*01f0*/  HADD2.F32 R17, -RZ, R19.reuse.H0_H0 ;  /* 0x20000013ff117230 */ /* 0x100fe20000004100 */
[----:B------:R-:W-:Y:S01]  /*0200*/  FSETP.GT.FTZ.AND P2, PT, R3, RZ, PT ;  /* 0x000000ff0300720b */ /* 0x000fe20003f54000 */
[----:B-----5:R-:W-:Y:S01]  /*0210*/  HADD2.F32 R3, -RZ, R4.H0_H0 ;  /* 0x20000004ff037230 */ /* 0x020fe20000004100 */
[----:B------:R-:W-:Y:S01]  /*0220*/  FSETP.GT.FTZ.AND P1, PT, R8, RZ, PT ;  /* 0x000000ff0800720b */ /* 0x000fe20003f34000 */
[----:B------:R-:W-:Y:S01]  /*0230*/  HADD2.F32 R18, -RZ, R19.H1_H1 ;  /* 0x30000013ff127230 */ /* 0x000fe20000004100 */
[----:B------:R-:W-:Y:S01]  /*0240*/  FSETP.GT.FTZ.AND P4, PT, R17, RZ, PT ;  /* 0x000000ff1100720b */ /* 0x000fe20003f94000 */
[----:B------:R-:W-:-:S02]  /*0250*/  HADD2.F32 R9, -RZ, R9.H1_H1 ;  /* 0x30000009ff097230 */ /* 0x000fc40000004100 */
[----:B------:R-:W-:Y:S01]  /*0260*/  @!P6 FMUL.FTZ R3, R3, UR6 ;  /* 0x000000060303ec20 */ /* 0x000fe20008410000 */
[----:B------:R-:W-:Y:S01]  /*0270*/  FSETP.GT.FTZ.AND P3, PT, R18, RZ, PT ;  /* 0x000000ff1200720b */ /* 0x000fe20003f74000 */
[--C-:B------:R-:W-:Y:S01]  /*0280*/  HADD2.F32 R8, -RZ, R6.reuse.H0_H0 ;  /* 0x20000006ff087230 */ /* 0x100fe20000004100 */
[----:B------:R-:W-:Y:S01]  /*0290*/  FSETP.GT.FTZ.AND P6, PT, R9, RZ, PT ;  /* 0x000000ff0900720b */ /* 0x000fe20003fd4000 */
[----:B------:R-:W-:Y:S02]  /*02a0*/  HADD2.F32 R9, -RZ, R6.H1_H1 ;  /* 0x30000006ff097230 */ /* 0x000fe40000004100 */
[----:B------:R-:W-:Y:S02]  /*02b0*/  HADD2.F32 R0, -RZ, R5.H0_H0 ;  /* 0x20000005ff007230 */ /* 0x000fe40000004100 */
[----:B------:R-:W-:Y:S01]  /*02c0*/  @!P2 FMUL.FTZ R8, R8, UR6 ;  /* 0x000000060808ac20 */ /* 0x000fe20008410000 */
[----:B------:R-:W-:Y:S02]  /*02d0*/  HADD2.F32 R6, -RZ, R7.H0_H0 ;  /* 0x20000007ff067230 */ /* 0x000fe40000004100 */
[----:B------:R-:W-:Y:S01]  /*02e0*/  @!P1 FMUL.FTZ R9, R9, UR6 ;  /* 0x0000000609099c20 */ /* 0x000fe20008410000 */
[----:B------:R-:W-:-:S02]  /*02f0*/  HADD2.F32 R4, -RZ, R4.H1_H1 ;  /* 0x30000004ff047230 */ /* 0x000fc40000004100 */
[----:B------:R-:W-:Y:S01]  /*0300*/  @!P4 FMUL.FTZ R0, R0, UR6 ;  /* 0x000000060000cc20 */ /* 0x000fe20008410000 */
[----:B------:R-:W-:Y:S02]  /*0310*/  HADD2.F32 R5, -RZ, R5.H1_H1 ;  /* 0x30000005ff057230 */ /* 0x000fe40000004100 */
[----:B------:R-:W-:Y:S01]  /*0320*/  @!P0 FMUL.FTZ R6, R6, UR6 ;  /* 0x0000000606068c20 */ /* 0x000fe20008410000 */
[----:B------:R-:W-:Y:S02]  /*0330*/  HADD2.F32 R7, -RZ, R7.H1_H1 ;  /* 0x30000007ff077230 */ /* 0x000fe40000004100 */
[----:B------:R-:W-:Y:S01]  /*0340*/  @!P5 FMUL.FTZ R4, R4, UR6 ;  /* 0x000000060404dc20 */ /* 0x000fe20008410000 */
[----:B------:R-:W-:Y:S01]  /*0350*/  F2FP.F16.F32.PACK_AB R8, R9, R8 ;  /* 0x000000080908723e */ /* 0x000fe200000000ff */
[----:B------:R-:W-:Y:S01]  /*0360*/  @!P3 FMUL.FTZ R5, R5, UR6 ;  /* 0x000000060505bc20 */ /* 0x000fe20008410000 */
[----:B------:R-:W-:Y:S02]  /*0370*/  @!P6 FMUL.FTZ R7, R7, UR6 ;  /* 0x000000060707ec20 */ /* 0x000fe40008410000 */
[----:B------:R-:W-:-:S02]  /*0380*/  F2FP.F16.F32.PACK_AB R4, R4, R3 ;  /* 0x000000030404723e */ /* 0x000fc400000000ff */
[----:B------:R-:W-:Y:S02]  /*0390*/  F2FP.F16.F32.PACK_AB R5, R5, R0 ;  /* 0x000000000505723e */ /* 0x000fe400000000ff */
[----:B------:R-:W-:-:S03]  /*03a0*/  F2FP.F16.F32.PACK_AB R9, R7, R6 ;  /* 0x000000060709723e */ /* 0x000fc600000000ff */
[----:B------:R-:W-:Y:S04]  /*03b0*/  STG.E.64 desc[UR4][R10.64], R4 ;  /* 0x000000040a007986 */ /* 0x000fe8000c101b04 */
[----:B------:R-:W-:Y:S01]  /*03c0*/  STG.E.64 desc[UR4][R10.64+0x400], R8 ;  /* 0x000400080a007986 */ /* 0x000fe2000c101b04 */
[----:B------:R-:W-:Y:S05]  /*03d0*/  EXIT ;  /* 0x000000000000794d */ /* 0x000fea0003800000 */
.L_x_1700:
        /* <DEDUP_REMOVED lines=177> */
.L_x_1703:
[----:B------:R-:W-:-:S13]  /*0ef0*/  ISETP.GE.AND P0, PT, R3, R2, PT ;  /* 0x000000020300720c */ /* 0x000fda0003f06270 */
[----:B------:R-:W-:Y:S05]  /*0f00*/  @P0 BRA `(.L_x_1705) ;  /* 0x0000000000300947 */ /* 0x000fea0003800000 */
[----:B0-----:R-:W0:Y:S01]  /*0f10*/  LDC.64 R4, c[0x0][0x228] ;  /* 0x00008a00ff047b82 */ /* 0x001e220000000a00 */
[----:B------:R-:W-:Y:S01]  /*0f20*/  IMAD.IADD R11, R0, 0x1, R3 ;  /* 0x00000001000b7824 */ /* 0x000fe200078e0203 */
[----:B------:R-:W-:-:S03]  /*0f30*/  IADD3 R3, R3, 0x80, RZ ;  /* 0x0000008003037810 */ /* 0x000fc60007ffe0ff */
[----:B0-----:R-:W-:-:S05]  /*0f40*/  IMAD.WIDE.U32 R4, R11, 0x2, R4 ;  /* 0x000000020b047825 */ /* 0x001fca00078e0004 */
[----:B------:R1:W-:Y:S02]  /*0f50*/  STG.E.U16 desc[UR4][R4.64], R6 ;  /* 0x0000000604007986 */ /* 0x0003e4000c101504 */
.L_x_1704:
[----:B------:R-:W-:-:S13]  /*0f60*/  ISETP.GE.AND P0, PT, R3, R2, PT ;  /* 0x000000020300720c */ /* 0x000fda0003f06270 */
[----:B------:R-:W-:Y:S05]  /*0f70*/  @P0 BRA `(.L_x_1706) ;  /* 0x0000000000340947 */ /* 0x000fea0003800000 */
[----:B01----:R-:W0:Y:S01]  /*0f80*/  LDC.64 R4, c[0x0][0x228] ;  /* 0x00008a00ff047b82 */ /* 0x003e220000000a00 */
[----:B------:R-:W-:Y:S01]  /*0f90*/  IADD3 R11, R0, R3, RZ ;  /* 0x00000003000b7210 */ /* 0x000fe20007ffe0ff */
[----:B------:R-:W-:-:S04]  /*0fa0*/  VIADD R3, R3, 0x80 ;  /* 0x0000008003037836 */ /* 0x000fc80000000000 */
[----:B0-----:R-:W-:-:S05]  /*0fb0*/  IMAD.WIDE.U32 R4, R11, 0x2, R4 ;  /* 0x000000020b047825 */ /* 0x001fca00078e0004 */
[----:B------:R1:W-:Y:S02]  /*0fc0*/  STG.E.U16 desc[UR4][R4.64], R7 ;  /* 0x0000000704007986 */ /* 0x0003e4000c101504 */
.L_x_1705:
        /* <DEDUP_REMOVED lines=8> */
.L_x_1706:
[----:B------:R-:W-:Y:S05]  /*1050*/  BSYNC B1 ;  /* 0x0000000000017941 */ /* 0x000fea0003800000 */
.L_x_1702:
[----:B------:R-:W-:-:S13]  /*1060*/  ISETP.GE.AND P0, PT, R3, R2, PT ;  /* 0x000000020300720c */ /* 0x000fda0003f06270 */
[----:B012---:R-:W0:Y:S01]  /*1070*/  @!P0 LDC.64 R4, c[0x0][0x228] ;  /* 0x00008a00ff048b82 */ /* 0x007e220000000a00 */
[----:B------:R-:W-:Y:S01]  /*1080*/  @!P0 IMAD.IADD R7, R0, 0x1, R3 ;  /* 0x0000000100078824 */ /* 0x000fe200078e0203 */
[----:B------:R-:W-:-:S03]  /*1090*/  @!P0 IADD3 R3, R3, 0x80, RZ ;  /* 0x0000008003038810 */ /* 0x000fc60007ffe0ff */
[----:B0-----:R-:W-:-:S05]  /*10a0*/  @!P0 IMAD.WIDE.U32 R4, R7, 0x2, R4 ;  /* 0x0000000207048825 */ /* 0x001fca00078e0004 */
[----:B------:R2:W-:Y:S02]  /*10b0*/  @!P0 STG.E.U16 desc[UR4][R4.64], R9 ;  /* 0x0000000904008986 */ /* 0x0005e4000c101504 */
.L_x_1707:
[----:B------:R-:W-:Y:S05]  /*10c0*/  BSYNC B0 ;  /* 0x0000000000007941 */ /* 0x000fea0003800000 */
.L_x_1701:
        /* <DEDUP_REMOVED lines=8> */
.L_x_1708:
        /* <DEDUP_REMOVED lines=11> */
.L_x_5690:


//--------------------- .text._ZN2at6native29vectorized_elementwise_kernelILi8EZZZNS0_66_GLOBAL__N__d53a5ca4_28_ActivationLeakyReluKernel_cu_9e10b42f_310426leaky_relu_backward_kernelERNS_18TensorIteratorBaseERKN3c106ScalarEENKUlvE_clEvENKUlvE1_clEvEUlNS5_4HalfESB_E_St5arrayIPcLm3EEEEviT0_T1_ --------------------------
	.section	.text._ZN2at6native29vectorized_elementwise_kernelILi8EZZZNS0_66_GLOBAL__N__d53a5ca4_28_ActivationLeakyReluKernel_cu_9e10b42f_310426leaky_relu_backward_kernelERNS_18TensorIteratorBaseERKN3c106ScalarEENKUlvE_clEvENKUlvE1_clEvEUlNS5_4HalfESB_E_St5arrayIPcLm3EEEEviT0_T1_,"ax",@progbits
	.align	128
        .global         _ZN2at6native29vectorized_elementwise_kernelILi8EZZZNS0_66_GLOBAL__N__d53a5ca4_28_ActivationLeakyReluKernel_cu_9e10b42f_310426leaky_relu_backward_kernelERNS_18TensorIteratorBaseERKN3c106ScalarEENKUlvE_clEvENKUlvE1_clEvEUlNS5_4HalfESB_E_St5arrayIPcLm3EEEEviT0_T1_
        .type           _ZN2at6native29vectorized_elementwise_kernelILi8EZZZNS0_66_GLOBAL__N__d53a5ca4_28_ActivationLeakyReluKernel_cu_9e10b42f_310426leaky_relu_backward_kernelERNS_18TensorIteratorBaseERKN3c106ScalarEENKUlvE_clEvENKUlvE1_clEvEUlNS5_4HalfESB_E_St5arrayIPcLm3EEEEviT0_T1_,@function
        .size           _ZN2at6native29vectorized_elementwise_kernelILi8EZZZNS0_66_GLOBAL__N__d53a5ca4_28_ActivationLeakyReluKernel_cu_9e10b42f_310426leaky_relu_backward_kernelERNS_18TensorIteratorBaseERKN3c106ScalarEENKUlvE_clEvENKUlvE1_clEvEUlNS5_4HalfESB_E_St5arrayIPcLm3EEEEviT0_T1_,(.L_x_5691 - _ZN2at6native29vectorized_elementwise_kernelILi8EZZZNS0_66_GLOBAL__N__d53a5ca4_28_ActivationLeakyReluKernel_cu_9e10b42f_310426leaky_relu_backward_kernelERNS_18TensorIteratorBaseERKN3c106ScalarEENKUlvE_clEvENKUlvE1_clEvEUlNS5_4HalfESB_E_St5arrayIPcLm3EEEEviT0_T1_)
        .other          _ZN2at6native29vectorized_elementwise_kernelILi8EZZZNS0_66_GLOBAL__N__d53a5ca4_28_ActivationLeakyReluKernel_cu_9e10b42f_310426leaky_relu_backward_kernelERNS_18TensorIteratorBaseERKN3c106ScalarEENKUlvE_clEvENKUlvE1_clEvEUlNS5_4HalfESB_E_St5arrayIPcLm3EEEEviT0_T1_,@"STO_CUDA_ENTRY STV_DEFAULT"
_ZN2at6native29vectorized_elementwise_kernelILi8EZZZNS0_66_GLOBAL__N__d53a5ca4_28_ActivationLeakyReluKernel_cu_9e10b42f_310426leaky_relu_backward_kernelERNS_18TensorIteratorBaseERKN3c106ScalarEENKUlvE_clEvENKUlvE1_clEvEUlNS5_4HalfESB_E_St5arrayIPcLm3EEEEviT0_T1_:
.text._ZN2at6native29vectorized_elementwise_kernelILi8EZZZNS0_66_GLOBAL__N__d53a5ca4_28_ActivationLeakyReluKernel_cu_9e10b42f_310426leaky_relu_backward_kernelERNS_18TensorIteratorBaseERKN3c106ScalarEENKUlvE_clEvENKUlvE1_clEvEUlNS5_4HalfESB_E_St5arrayIPcLm3EEEEviT0_T1_:
        /* <DEDUP_REMOVED lines=21> */
[--C-:B--2---:R-:W-:Y:S02]  /*0150*/  HADD2.F32 R3, -RZ, R4.reuse.H0_H0 ;  /* 0x20000004ff037230 */ /* 0x104fe40000004100 */
[--C-:B------:R-:W-:Y:S02]  /*0160*/  HADD2.F32 R14, -RZ, R5.reuse.H0_H0 ;  /* 0x20000005ff0e7230 */ /* 0x100fe40000004100 */
[----:B------:R-:W-:Y:S01]  /*0170*/  HADD2.F32 R15, -RZ, R5.H1_H1 ;  /* 0x30000005ff0f7230 */ /* 0x000fe20000004100 */
[----:B------:R-:W-:Y:S01]  /*0180*/  FSETP.GT.FTZ.AND P6, PT, R3, RZ, PT ;  /* 0x000000ff0300720b */ /* 0x000fe20003fd4000 */
[----:B------:R-:W-:Y:S01]  /*0190*/  HADD2.F32 R3, -RZ, R4.H1_H1 ;  /* 0x30000004ff037230 */ /* 0x000fe20000004100 */
[----:B------:R-:W-:Y:S01]  /*01a0*/  FSETP.GT.FTZ.AND P4, PT, R14, RZ, PT ;  /* 0x000000ff0e00720b */ /* 0x000fe20003f94000 */
[--C-:B------:R-:W-:Y:S01]  /*01b0*/  HADD2.F32 R16, -RZ, R6.reuse.H0_H0 ;  /* 0x20000006ff107230 */ /* 0x100fe20000004100 */
[----:B------:R-:W-:Y:S01]  /*01c0*/  FSETP.GT.FTZ.AND P3, PT, R15, RZ, PT ;  /* 0x000000ff0f00720b */ /* 0x000fe20003f74000 */
[----:B------:R-:W-:Y:S01]  /*01d0*/  HADD2.F32 R6, -RZ, R6.H1_H1 ;  /* 0x30000006ff067230 */ /* 0x000fe20000004100 */
[----:B------:R-:W-:Y:S01]  /*01e0*/  FSETP.GT.FTZ.AND P5, PT, R3, RZ, PT ;  /* 0x000000ff0300720b */ /* 0x000fe20003fb4000 */
[--C-:B------:R-:W-:Y:S01]  /*01f0*/  HADD2.F32 R5, -RZ, R7.reuse.H0_H0 ;  /* 0x20000007ff057230 */ /* 0x100fe20000004100 */
[----:B------:R-:W-:Y:S01]  /*0200*/  FSETP.GT.FTZ.AND P2, PT, R16, RZ, PT ;  /* 0x000000ff1000720b */ /* 0x000fe20003f54000 */
[--C-:B----4-:R-:W-:Y:S01]  /*0210*/  HADD2.F32 R4, -RZ, R8.reuse.H0_H0 ;  /* 0x20000008ff047230 */ /* 0x110fe20000004100 */
[----:B------:R-:W-:Y:S01]  /*0220*/  FSETP.GT.FTZ.AND P1, PT, R6, RZ, PT ;  /* 0x000000ff0600720b */ /* 0x000fe20003f34000 */
[----:B------:R-:W-:Y:S01]  /*0230*/  HADD2.F32 R7, -RZ, R7.H1_H1 ;  /* 0x30000007ff077230 */ /* 0x000fe20000004100 */
[----:B------:R-:W-:Y:S01]  /*0240*/  FSETP.GT.FTZ.AND P0, PT, R5, RZ, PT ;  /* 0x000000ff0500720b */ /* 0x000fe20003f14000 */
[----:B------:R-:W-:-:S02]  /*0250*/  HADD2.F32 R3, -RZ, R8.H1_H1 ;  /* 0x30000008ff037230 */ /* 0x000fc40000004100 */
[----:B------:R-:W-:Y:S01]  /*0260*/  @!P6 FMUL.FTZ R4, R4, UR6 ;  /* 0x000000060404ec20 */ /* 0x000fe20008410000 */
[--C-:B------:R-:W-:Y:S01]  /*0270*/  HADD2.F32 R5, -RZ, R9.reuse.H0_H0 ;  /* 0x20000009ff057230 */ /* 0x100fe20000004100 */
[----:B------:R-:W-:Y:S01]  /*0280*/  FSETP.GT.FTZ.AND P6, PT, R7, RZ, PT ;  /* 0x000000ff0700720b */ /* 0x000fe20003fd4000 */
[----:B------:R-:W-:Y:S02]  /*0290*/  HADD2.F32 R6, -RZ, R9.H1_H1 ;  /* 0x30000009ff067230 */ /* 0x000fe40000004100 */
[--C-:B------:R-:W-:Y:S02]  /*02a0*/  HADD2.F32 R7, -RZ, R10.reuse.H0_H0 ;  /* 0x2000000aff077230 */ /* 0x100fe40000004100 */
[----:B------:R-:W-:Y:S01]  /*02b0*/  @!P4 FMUL.FTZ R5, R5, UR6 ;  /* 0x000000060505cc20 */ /* 0x000fe20008410000 */
[----:B------:R-:W-:Y:S02]  /*02c0*/  HADD2.F32 R10, -RZ, R10.H1_H1 ;  /* 0x3000000aff0a7230 */ /* 0x000fe40000004100 */
[----:B------:R-:W-:Y:S01]  /*02d0*/  @!P3 FMUL.FTZ R6, R6, UR6 ;  /* 0x000000060606bc20 */ /* 0x000fe20008410000 */
[----:B------:R-:W-:-:S02]  /*02e0*/  HADD2.F32 R8, -RZ, R11.H0_H0 ;  /* 0x2000000bff087230 */ /* 0x000fc40000004100 */
[----:B------:R-:W-:Y:S01]  /*02f0*/  @!P2 FMUL.FTZ R7, R7, UR6 ;  /* 0x000000060707ac20 */ /* 0x000fe20008410000 */
[----:B------:R-:W-:Y:S02]  /*0300*/  HADD2.F32 R11, -RZ, R11.H1_H1 ;  /* 0x3000000bff0b7230 */ /* 0x000fe40000004100 */
[----:B------:R-:W-:Y:S01]  /*0310*/  @!P1 FMUL.FTZ R10, R10, UR6 ;  /* 0x000000060a0a9c20 */ /* 0x000fe20008410000 */
[----:B------:R-:W-:Y:S01]  /*0320*/  @!P5 FMUL.FTZ R3, R3, UR6 ;  /* 0x000000060303dc20 */ /* 0x000fe20008410000 */
[----:B------:R-:W-:Y:S01]  /*0330*/  @!P0 FMUL.FTZ R8, R8, UR6 ;  /* 0x0000000608088c20 */ /* 0x000fe20008410000 */
[----:B------:R-:W-:Y:S01]  /*0340*/  F2FP.F16.F32.PACK_AB R5, R6, R5 ;  /* 0x000000050605723e */ /* 0x000fe200000000ff */
[----:B------:R-:W-:Y:S01]  /*0350*/  @!P6 FMUL.FTZ R11, R11, UR6 ;  /* 0x000000060b0bec20 */ /* 0x000fe20008410000 */
[----:B------:R-:W-:Y:S02]  /*0360*/  F2FP.F16.F32.PACK_AB R6, R10, R7 ;  /* 0x000000070a06723e */ /* 0x000fe400000000ff */
[----:B------:R-:W-:-:S02]  /*0370*/  F2FP.F16.F32.PACK_AB R4, R3, R4 ;  /* 0x000000040304723e */ /* 0x000fc400000000ff */
[----:B------:R-:W-:-:S05]  /*0380*/  F2FP.F16.F32.PACK_AB R7, R11, R8 ;  /* 0x000000080b07723e */ /* 0x000fca00000000ff */
[----:B------:R-:W-:Y:S01]  /*0390*/  STG.E.128 desc[UR4][R12.64], R4 ;  /* 0x000000040c007986 */ /* 0x000fe2000c101d04 */
[----:B------:R-:W-:Y:S05]  /*03a0*/  EXIT ;  /* 0x000000000000794d */ /* 0x000fea0003800000 */
.L_x_1709:
        /* <DEDUP_REMOVED lines=177> */
.L_x_1712:
[----:B------:R-:W-:-:S13]  /*0ec0*/  ISETP.GE.AND P0, PT, R3, R2, PT ;  /* 0x000000020300720c */ /* 0x000fda0003f06270 */
[----:B------:R-:W-:Y:S05]  /*0ed0*/  @P0 BRA `(.L_x_1714) ;  /* 0x0000000000300947 */ /* 0x000fea0003800000 */
[----:B0-----:R-:W0:Y:S01]  /*0ee0*/  LDC.64 R4, c[0x0][0x228] ;  /* 0x00008a00ff047b82 */ /* 0x001e220000000a00 */
[----:B------:R-:W-:Y:S01]  /*0ef0*/  IMAD.IADD R11, R0, 0x1, R3 ;  /* 0x00000001000b7824 */ /* 0x000fe200078e0203 */
[----:B------:R-:W-:-:S03]  /*0f00*/  IADD3 R3, R3, 0x80, RZ ;  /* 0x0000008003037810 */ /* 0x000fc60007ffe0ff */
[----:B0-----:R-:W-:-:S05]  /*0f10*/  IMAD.WIDE.U32 R4, R11, 0x2, R4 ;  /* 0x000000020b047825 */ /* 0x001fca00078e0004 */
[----:B------:R1:W-:Y:S02]  /*0f20*/  STG.E.U16 desc[UR4][R4.64], R6 ;  /* 0x0000000604007986 */ /* 0x0003e4000c101504 */
.L_x_1713:
[----:B------:R-:W-:-:S13]  /*0f30*/  ISETP.GE.AND P0, PT, R3, R2, PT ;  /* 0x000000020300720c */ /* 0x000fda0003f06270 */
[----:B------:R-:W-:Y:S05]  /*0f40*/  @P0 BRA `(.L_x_1715) ;  /* 0x0000000000340947 */ /* 0x000fea0003800000 */
[----:B01----:R-:W0:Y:S01]  /*0f50*/  LDC.64 R4, c[0x0][0x228] ;  /* 0x00008a00ff047b82 */ /* 0x003e220000000a00 */
[----:B------:R-:W-:Y:S01]  /*0f60*/  IADD3 R11, R0, R3, RZ ;  /* 0x00000003000b7210 */ /* 0x000fe20007ffe0ff */
[----:B------:R-:W-:-:S04]  /*0f70*/  VIADD R3, R3, 0x80 ;  /* 0x0000008003037836 */ /* 0x000fc80000000000 */
[----:B0-----:R-:W-:-:S05]  /*0f80*/  IMAD.WIDE.U32 R4, R11, 0x2, R4 ;  /* 0x000000020b047825 */ /* 0x001fca00078e0004 */
[----:B------:R1:W-:Y:S02]  /*0f90*/  STG.E.U16 desc[UR4][R4.64], R7 ;  /* 0x0000000704007986 */ /* 0x0003e4000c101504 */
.L_x_1714:
        /* <DEDUP_REMOVED lines=8> */
.L_x_1715:
[----:B------:R-:W-:Y:S05]  /*1020*/  BSYNC B1 ;  /* 0x0000000000017941 */ /* 0x000fea0003800000 */
.L_x_1711:
[----:B------:R-:W-:-:S13]  /*1030*/  ISETP.GE.AND P0, PT, R3, R2, PT ;  /* 0x000000020300720c */ /* 0x000fda0003f06270 */
[----:B012---:R-:W0:Y:S01]  /*1040*/  @!P0 LDC.64 R4, c[0x0][0x228] ;  /* 0x00008a00ff048b82 */ /* 0x007e220000000a00 */
[----:B------:R-:W-:Y:S01]  /*1050*/  @!P0 IMAD.IADD R7, R0, 0x1, R3 ;  /* 0x0000000100078824 */ /* 0x000fe200078e0203 */
[----:B------:R-:W-:-:S03]  /*1060*/  @!P0 IADD3 R3, R3, 0x80, RZ ;  /* 0x0000008003038810 */ /* 0x000fc60007ffe0ff */
[----:B0-----:R-:W-:-:S05]  /*1070*/  @!P0 IMAD.WIDE.U32 R4, R7, 0x2, R4 ;  /* 0x0000000207048825 */ /* 0x001fca00078e0004 */
[----:B------:R2:W-:Y:S02]  /*1080*/  @!P0 STG.E.U16 desc[UR4][R4.64], R9 ;  /* 0x0000000904008986 */ /* 0x0005e4000c101504 */
.L_x_1716:
[----:B------:R-:W-:Y:S05]  /*1090*/  BSYNC B0 ;  /* 0x0000000000007941 */ /* 0x000fea0003800000 */
.L_x_1710:
        /* <DEDUP_REMOVED lines=8> */
.L_x_1717:
        /* <DEDUP_REMOVED lines=14> */
.L_x_5691:


//--------------------- .text._ZN2at6native18elementwise_kernelILi128ELi4EZNS0_15gpu_kernel_implIZZZNS0_66_GLOBAL__N__d53a5ca4_28_ActivationLeakyReluKernel_cu_9e10b42f_310426leaky_relu_backward_kernelERNS_18TensorIteratorBaseERKN3c106ScalarEENKUlvE_clEvENKUlvE0_clEvEUlffE_EEvS5_RKT_EUliE_EEviT1_ --------------------------
	.section	.text._ZN2at6native18elementwise_kernelILi128ELi4EZNS0_15gpu_kernel_implIZZZNS0_66_GLOBAL__N__d53a5ca4_28_ActivationLeakyReluKernel_cu_9e10b42f_310426leaky_relu_backward_kernelERNS_18TensorIteratorBaseERKN3c106ScalarEENKUlvE_clEvENKUlvE0_clEvEUlffE_EEvS5_RKT_EUliE_EEviT1_,"ax",@progbits
	.align	128
        .global         _ZN2at6native18elementwise_kernelILi128ELi4EZNS0_15gpu_kernel_implIZZZNS0_66_GLOBAL__N__d53a5ca4_28_ActivationLeakyReluKernel_cu_9e10b42f_310426leaky_relu_backward_kernelERNS_18TensorIteratorBaseERKN3c106ScalarEENKUlvE_clEvENKUlvE0_clEvEUlffE_EEvS5_RKT_EUliE_EEviT1_
        .type           _ZN2at6native18elementwise_kernelILi128ELi4EZNS0_15gpu_kernel_implIZZZNS0_66_GLOBAL__N__d53a5ca4_28_ActivationLeakyReluKernel_cu_9e10b42f_310426leaky_relu_backward_kernelERNS_18TensorIteratorBaseERKN3c106ScalarEENKUlvE_clEvENKUlvE0_clEvEUlffE_EEvS5_RKT_EUliE_EEviT1_,@function
        .size           _ZN2at6native18elementwise_kernelILi128ELi4EZNS0_15gpu_kernel_implIZZZNS0_66_GLOBAL__N__d53a5ca4_28_ActivationLeakyReluKernel_cu_9e10b42f_310426leaky_relu_backward_kernelERNS_18TensorIteratorBaseERKN3c106ScalarEENKUlvE_clEvENKUlvE0_clEvEUlffE_EEvS5_RKT_EUliE_EEviT1_,(.L_x_5692 - _ZN2at6native18elementwise_kernelILi128ELi4EZNS0_15gpu_kernel_implIZZZNS0_66_GLOBAL__N__d53a5ca4_28_ActivationLeakyReluKernel_cu_9e10b42f_310426leaky_relu_backward_kernelERNS_18TensorIteratorBaseERKN3c106ScalarEENKUlvE_clEvENKUlvE0_clEvEUlffE_EEvS5_RKT_EUliE_EEviT1_)
        .other          _ZN2at6native18elementwise_kernelILi128ELi4EZNS0_15gpu_kernel_implIZZZNS0_66_GLOBAL__N__d53a5ca4_28_ActivationLeakyReluKernel_cu_9e10b42f_310426leaky_relu_backward_kernelERNS_18TensorIteratorBaseERKN3c106ScalarEENKUlvE_clEvENKUlvE0_clEvEUlffE_EEvS5_RKT_EUliE_EEviT1_,@"STO_CUDA_ENTRY STV_DEFAULT"
_ZN2at6native18elementwise_kernelILi128ELi4EZNS0_15gpu_kernel_implIZZZNS0_66_GLOBAL__N__d53a5ca4_28_ActivationLeakyReluKernel_cu_9e10b42f_310426leaky_relu_backward_kernelERNS_18TensorIteratorBaseERKN3c106ScalarEENKUlvE_clEvENKUlvE0_clEvEUlffE_EEvS5_RKT_EUliE_EEviT1_:
.text._ZN2at6native18elementwise_kernelILi128ELi4EZNS0_15gpu_kernel_implIZZZNS0_66_GLOBAL__N__d53a5ca4_28_ActivationLeakyReluKernel_cu_9e10b42f_310426leaky_relu_backward_kernelERNS_18TensorIteratorBaseERKN3c106ScalarEENKUlvE_clEvENKUlvE0_clEvEUlffE_EEvS5_RKT_EUliE_EEviT1_:
        /* <DEDUP_REMOVED lines=365> */
.L_x_1720:
[----:B------:R-:W0:Y:S01]  /*16d0*/  LDC.U8 R5, c[0x0][0x4a1] ;  /* 0x00012840ff057b82 */ /* 0x000e220000000000 */
[----:B------:R-:W-:Y:S01]  /*16e0*/  ULDC.64 UR4, c[0x0][0x478] ;  /* 0x00011e0000047ab9 */ /* 0x000fe20000000a00 */
[----:B------:R-:W-:Y:S01]  /*16f0*/  ULDC.64 UR6, c[0x0][0x480] ;  /* 0x0001200000067ab9 */ /* 0x000fe20000000a00 */
[----:B------:R-:W-:Y:S01]  /*1700*/  IADD3 R16, P1, R16, UR4, RZ ;  /* 0x0000000410107c10 */ /* 0x000fe2000ff3e0ff */
[----:B------:R-:W-:Y:S01]  /*1710*/  BSSY B6, `(.L_x_1721) ;  /* 0x00000e0000067945 */ /* 0x000fe20003800000 */
        /* <DEDUP_REMOVED lines=15> */
[----:B--2---:R0:W1:Y:S01]  /*1810*/  I2F.S16 R19, R2 ;  /* 0x0000000200137306 */ /* 0x0040620000101400 */
[----:B------:R-:W-:Y:S05]  /*1820*/  BRA `(.L_x_1727) ;  /* 0x0000000c00387947 */ /* 0x000fea0003800000 */
.L_x_1725:
[----:B------:R-:W2:Y:S02]  /*1830*/  LDG.E.U8 R2, desc[UR36][R2.64] ;  /* 0x0000002402027981 */ /* 0x000ea4000c1e1100 */
[----:B--2---:R-:W-:Y:S01]  /*1840*/  I2FP.F32.U32 R19, R2 ;  /* 0x0000000200137245 */ /* 0x004fe20000201000 */
[----:B------:R-:W-:Y:S06]  /*1850*/  BRA `(.L_x_1727) ;  /* 0x0000000c002c7947 */ /* 0x000fec0003800000 */
.L_x_1724:
[----:B------:R-:W-:-:S13]  /*1860*/  ISETP.NE.AND P0, PT, R4, 0x2, PT ;  /* 0x000000020400780c */ /* 0x000fda0003f05270 */
[----:B------:R-:W-:Y:S05]  /*1870*/  @!P0 BRA `(.L_x_1728) ;  /* 0x0000000000288947 */ /* 0x000fea0003800000 */
[----:B------:R-:W-:-:S13]  /*1880*/  ISETP.NE.AND P0, PT, R4, 0x3, PT ;  /* 0x000000030400780c */ /* 0x000fda0003f05270 */
[----:B------:R-:W-:Y:S05]  /*1890*/  @!P0 BRA `(.L_x_1729) ;  /* 0x0000000000148947 */ /* 0x000fea0003800000 */
[----:B------:R-:W-:-:S13]  /*18a0*/  ISETP.NE.AND P0, PT, R4, 0x4, PT ;  /* 0x000000040400780c */ /* 0x000fda0003f05270 */
[----:B------:R-:W-:Y:S05]  /*18b0*/  @P0 BRA `(.L_x_1726) ;  /* 0x0000000800b80947 */ /* 0x000fea0003800000 */
[----:B------:R-:W2:Y:S02]  /*18c0*/  LDG.E.64 R2, desc[UR36][R2.64] ;  /* 0x0000002402027981 */ /* 0x000ea4000c1e1b00 */
[----:B--2---:R4:W0:Y:S01]  /*18d0*/  I2F.S64 R19, R2 ;  /* 0x0000000200137312 */ /* 0x0048220000301400 */
[----:B------:R-:W-:Y:S05]  /*18e0*/  BRA `(.L_x_1727) ;  /* 0x0000000c00087947 */ /* 0x000fea0003800000 */
.L_x_1729:
[----:B------:R-:W2:Y:S02]  /*18f0*/  LDG.E R2, desc[UR36][R2.64] ;  /* 0x0000002402027981 */ /* 0x000ea4000c1e1900 */
[----:B--2---:R-:W-:Y:S01]  /*1900*/  I2FP.F32.S32 R19, R2 ;  /* 0x0000000200137245 */ /* 0x004fe20000201400 */
[----:B------:R-:W-:Y:S06]  /*1910*/  BRA `(.L_x_1727) ;  /* 0x0000000800fc7947 */ /* 0x000fec0003800000 */
.L_x_1728:
[----:B------:R-:W2:Y:S02]  /*1920*/  LDG.E.U16 R2, desc[UR36][R2.64] ;  /* 0x0000002402027981 */ /* 0x000ea4000c1e1500 */
[----:B--2---:R0:W1:Y:S01]  /*1930*/  I2F.S16 R19, R2 ;  /* 0x0000000200137306 */ /* 0x0040620000101400 */
[----:B------:R-:W-:Y:S05]  /*1940*/  BRA `(.L_x_1727) ;  /* 0x0000000800f07947 */ /* 0x000fea0003800000 */
.L_x_1723:
[----:B------:R-:W-:-:S13]  /*1950*/  ISETP.GT.AND P0, PT, R4, 0x6, PT ;  /* 0x000000060400780c */ /* 0x000fda0003f04270 */
[----:B------:R-:W-:Y:S05]  /*1960*/  @P0 BRA `(.L_x_1730) ;  /* 0x0000000000240947 */ /* 0x000fea0003800000 */
[----:B------:R-:W-:-:S13]  /*1970*/  ISETP.NE.AND P0, PT, R4, 0x5, PT ;  /* 0x000000050400780c */ /* 0x000fda0003f05270 */
[----:B------:R-:W-:Y:S05]  /*1980*/  @!P0 BRA `(.L_x_1731) ;  /* 0x0000000000108947 */ /* 0x000fea0003800000 */
[----:B------:R-:W-:-:S13]  /*1990*/  ISETP.NE.AND P0, PT, R4, 0x6, PT ;  /* 0x000000060400780c */ /* 0x000fda0003f05270 */
[----:B------:R-:W-:Y:S05]  /*19a0*/  @P0 BRA `(.L_x_1726) ;  /* 0x00000008007c0947 */ /* 0x000fea0003800000 */
[----:B------:R2:W5:Y:S01]  /*19b0*/  LDG.E R19, desc[UR36][R2.64] ;  /* 0x0000002402137981 */ /* 0x000562000c1e1900 */
[----:B------:R-:W-:Y:S05]  /*19c0*/  BRA `(.L_x_1727) ;  /* 0x0000000800d07947 */ /* 0x000fea0003800000 */
.L_x_1731:
[----:B------:R-:W2:Y:S02]  /*19d0*/  LDG.E.U16 R2, desc[UR36][R2.64] ;  /* 0x0000002402027981 */ /* 0x000ea4000c1e1500 */
[----:B--2---:R-:W-:Y:S01]  /*19e0*/  HADD2.F32 R19, -RZ, R2.H0_H0 ;  /* 0x20000002ff137230 */ /* 0x004fe20000004100 */
[----:B------:R-:W-:Y:S06]  /*19f0*/  BRA `(.L_x_1727) ;  /* 0x0000000800c47947 */ /* 0x000fec0003800000 */
.L_x_1730:
[----:B------:R-:W-:-:S13]  /*1a00*/  ISETP.NE.AND P0, PT, R4, 0x7, PT ;  /* 0x000000070400780c */ /* 0x000fda0003f05270 */
[----:B------:R-:W-:Y:S05]  /*1a10*/  @!P0 BRA `(.L_x_1732) ;  /* 0x0000000000248947 */ /* 0x000fea0003800000 */
[----:B------:R-:W-:-:S13]  /*1a20*/  ISETP.NE.AND P0, PT, R4, 0x8, PT ;  /* 0x000000080400780c */ /* 0x000fda0003f05270 */
[----:B------:R-:W-:Y:S05]  /*1a30*/  @!P0 BRA `(.L_x_1733) ;  /* 0x0000000000108947 */ /* 0x000fea0003800000 */
[----:B------:R-:W-:-:S13]  /*1a40*/  ISETP.NE.AND P0, PT, R4, 0x9, PT ;  /* 0x000000090400780c */ /* 0x000fda0003f05270 */
[----:B------:R-:W-:Y:S05]  /*1a50*/  @P0 BRA `(.L_x_1726) ;  /* 0x0000000800500947 */ /* 0x000fea0003800000 */
[----:B------:R3:W5:Y:S01]  /*1a60*/  LDG.E R19, desc[UR36][R2.64] ;  /* 0x0000002402137981 */ /* 0x000762000c1e1900 */
[----:B------:R-:W-:Y:S05]  /*1a70*/  BRA `(.L_x_1727) ;  /* 0x0000000800a47947 */ /* 0x000fea0003800000 */
.L_x_1733:
[----:B------:R-:W2:Y:S02]  /*1a80*/  LDG.E.U16 R2, desc[UR36][R2.64] ;  /* 0x0000002402027981 */ /* 0x000ea4000c1e1500 */
[----:B--2---:R-:W-:Y:S01]  /*1a90*/  HADD2.F32 R19, -RZ, R2.H0_H0 ;  /* 0x20000002ff137230 */ /* 0x004fe20000004100 */
[----:B------:R-:W-:Y:S06]  /*1aa0*/  BRA `(.L_x_1727) ;  /* 0x0000000800987947 */ /* 0x000fec0003800000 */
.L_x_1732:
[----:B------:R-:W2:Y:S01]  /*1ab0*/  LDG.E.64 R2, desc[UR36][R2.64] ;  /* 0x0000002402027981 */ /* 0x000ea2000c1e1b00 */
[----:B------:R-:W-:Y:S01]  /*1ac0*/  UMOV UR4, 0xf0000000 ;  /* 0xf000000000047882 */ /* 0x000fe20000000000 */
[----:B------:R-:W-:Y:S01]  /*1ad0*/  UMOV UR5, 0x380fffff ;  /* 0x380fffff00057882 */ /* 0x000fe20000000000 */
[----:B--2---:R-:W0:Y:S01]  /*1ae0*/  F2F.F32.F64 R19, R2 ;  /* 0x0000000200137310 */ /* 0x004e220000301000 */
[----:B------:R-:W-:-:S14]  /*1af0*/  DSETP.GEU.AND P0, PT, |R2|, UR4, PT ;  /* 0x0000000402007e2a */ /* 0x000fdc000bf0e200 */
[----:B0-----:R-:W-:Y:S01]  /*1b00*/  @!P0 FMUL R19, R19, 1.175494350822287508e-38 ;  /* 0x0080000013138820 */ /* 0x001fe20000400000 */
[----:B------:R-:W-:Y:S06]  /*1b10*/  BRA `(.L_x_1727) ;  /* 0x00000008007c7947 */ /* 0x000fec0003800000 */
.L_x_1722:
        /* <DEDUP_REMOVED lines=10> */
[----:B------:R-:W-:Y:S01]  /*1bc0*/  FSEL R19, RZ, 1, !P0 ;  /* 0x3f800000ff137808 */ /* 0x000fe20004000000 */
[----:B------:R-:W-:Y:S08]  /*1bd0*/  BRA `(.L_x_1727) ;  /* 0x00000008004c7947 */ /* 0x000ff00003800000 */
.L_x_1736:
[----:B------:R-:W2:Y:S01]  /*1be0*/  LDG.E.64 R2, desc[UR36][R2.64] ;  /* 0x0000002402027981 */ /* 0x000ea2000c1e1b00 */
[----:B------:R-:W-:Y:S01]  /*1bf0*/  UMOV UR4, 0xf0000000 ;  /* 0xf000000000047882 */ /* 0x000fe20000000000 */
[----:B------:R-:W-:Y:S01]  /*1c00*/  UMOV UR5, 0x380fffff ;  /* 0x380fffff00057882 */ /* 0x000fe20000000000 */
[----:B--2---:R-:W0:Y:S01]  /*1c10*/  F2F.F32.F64 R19, R2 ;  /* 0x0000000200137310 */ /* 0x004e220000301000 */
[----:B------:R-:W-:-:S14]  /*1c20*/  DSETP.GEU.AND P0, PT, |R2|, UR4, PT ;  /* 0x0000000402007e2a */ /* 0x000fdc000bf0e200 */
[----:B0-----:R-:W-:Y:S01]  /*1c30*/  @!P0 FMUL R19, R19, 1.175494350822287508e-38 ;  /* 0x0080000013138820 */ /* 0x001fe20000400000 */
[----:B------:R-:W-:Y:S06]  /*1c40*/  BRA `(.L_x_1727) ;  /* 0x0000000800307947 */ /* 0x000fec0003800000 */
.L_x_1735:
        /* <DEDUP_REMOVED lines=16> */
[----:B------:R-:W-:Y:S01]  /*1d50*/  SEL R5, R4, RZ, P0 ;  /* 0x000000ff04057207 */ /* 0x000fe20000000000 */
[----:B------:R-:W-:-:S04]  /*1d60*/  VIADD R4, R0, 0x1000000 ;  /* 0x0100000000047836 */ /* 0x000fc80000000000 */
[----:B------:R-:W-:Y:S01]  /*1d70*/  IMAD R6, R5, R6, 0x3c000000 ;  /* 0x3c00000005067424 */ /* 0x000fe200078e0206 */
[----:B------:R-:W-:Y:S02]  /*1d80*/  SHF.L.U32 R5, R0, R5, RZ ;  /* 0x0000000500057219 */ /* 0x000fe400000006ff */
[----:B------:R-:W-:Y:S02]  /*1d90*/  SHF.R.S32.HI R4, RZ, 0x8, R4 ;  /* 0x00000008ff047819 */ /* 0x000fe40000011404 */
[----:B------:R-:W-:-:S04]  /*1da0*/  LEA.HI R5, R5, R6, RZ, 0x1c ;  /* 0x0000000605057211 */ /* 0x000fc800078fe0ff */
[----:B------:R-:W-:-:S04]  /*1db0*/  LOP3.LUT R5, R5, 0x7f800000, R4, 0xf8, !PT ;  /* 0x7f80000005057812 */ /* 0x000fc800078ef804 */
[----:B------:R-:W-:-:S04]  /*1dc0*/  LOP3.LUT R2, R5, R2, RZ, 0x30, !PT ;  /* 0x0000000205027212 */ /* 0x000fc800078e30ff */
[----:B------:R-:W-:Y:S01]  /*1dd0*/  LOP3.LUT R19, R2, 0x80000000, R19, 0xf8, !PT ;  /* 0x8000000002137812 */ /* 0x000fe200078ef813 */
[----:B------:R-:W-:Y:S06]  /*1de0*/  BRA `(.L_x_1727) ;  /* 0x0000000400c87947 */ /* 0x000fec0003800000 */
.L_x_1738:
        /* <DEDUP_REMOVED lines=11> */
[----:B------:R-:W-:Y:S01]  /*1ea0*/  LOP3.LUT R19, R19, 0x80000000, R0, 0xf8, !PT ;  /* 0x8000000013137812 */ /* 0x000fe200078ef800 */
[----:B------:R-:W-:Y:S06]  /*1eb0*/  BRA `(.L_x_1727) ;  /* 0x0000000400947947 */ /* 0x000fec0003800000 */
.L_x_1737:
[----:B------:R-:W2:Y:S02]  /*1ec0*/  LDG.E.U16 R2, desc[UR36][R2.64] ;  /* 0x0000002402027981 */ /* 0x000ea4000c1e1500 */
[----:B--2---:R-:W-:Y:S01]  /*1ed0*/  IMAD.U32 R19, R2, 0x10000, RZ ;  /* 0x0001000002137824 */ /* 0x004fe200078e00ff */
[----:B------:R-:W-:Y:S06]  /*1ee0*/  BRA `(.L_x_1727) ;  /* 0x0000000400887947 */ /* 0x000fec0003800000 */
.L_x_1734:
        /* <DEDUP_REMOVED lines=9> */
[----:B--2---:R-:W-:Y:S01]  /*1f80*/  I2FP.F32.U32 R19, R2 ;  /* 0x0000000200137245 */ /* 0x004fe20000201000 */
[----:B------:R-:W-:Y:S06]  /*1f90*/  BRA `(.L_x_1727) ;  /* 0x00000004005c7947 */ /* 0x000fec0003800000 */
.L_x_1741:
[----:B------:R-:W2:Y:S01]  /*1fa0*/  LDG.E.U8 R2, desc[UR36][R2.64] ;  /* 0x0000002402027981 */ /* 0x000ea2000c1e1100 */
        /* <DEDUP_REMOVED lines=19> */
.L_x_1743:
[----:B------:R-:W-:Y:S05]  /*20e0*/  BSYNC B0 ;  /* 0x0000000000007941 */ /* 0x000fea0003800000 */
.L_x_1742:
[----:B------:R-:W-:Y:S01]  /*20f0*/  IMAD.SHL.U32 R2, R2, 0x100000, RZ ;  /* 0x0010000002027824 */ /* 0x000fe200078e00ff */
[----:B------:R-:W-:-:S04]  /*2100*/  LEA R0, R0, 0x3b800000, 0x17 ;  /* 0x3b80000000007811 */ /* 0x000fc800078eb8ff */
[----:B------:R-:W-:Y:S01]  /*2110*/  LOP3.LUT R19, R0, R2, R19, 0xfe, !PT ;  /* 0x0000000200137212 */ /* 0x000fe200078efe13 */
[----:B------:R-:W-:Y:S06]  /*2120*/  BRA `(.L_x_1727) ;  /* 0x0000000000f87947 */ /* 0x000fec0003800000 */
.L_x_1740:
        /* <DEDUP_REMOVED lines=20> */
.L_x_1745:
[----:B------:R-:W-:Y:S05]  /*2270*/  BSYNC B0 ;  /* 0x0000000000007941 */ /* 0x000fea0003800000 */
.L_x_1744:
[----:B------:R-:W-:Y:S01]  /*2280*/  IMAD.SHL.U32 R2, R2, 0x200000, RZ ;  /* 0x0020000002027824 */ /* 0x000fe200078e00ff */
[----:B------:R-:W-:-:S04]  /*2290*/  LEA R0, R0, 0x37800000, 0x17 ;  /* 0x3780000000007811 */ /* 0x000fc800078eb8ff */
[----:B------:R-:W-:Y:S01]  /*22a0*/  LOP3.LUT R19, R0, R2, R19, 0xfe, !PT ;  /* 0x0000000200137212 */ /* 0x000fe200078efe13 */
[----:B------:R-:W-:Y:S06]  /*22b0*/  BRA `(.L_x_1727) ;  /* 0x0000000000947947 */ /* 0x000fec0003800000 */
.L_x_1739:
[----:B------:R-:W-:-:S13]  /*22c0*/  ISETP.NE.AND P0, PT, R4, 0x1c, PT ;  /* 0x0000001c0400780c */ /* 0x000fda0003f05270 */
[----:B------:R-:W-:Y:S05]  /*22d0*/  @!P0 BRA `(.L_x_1746) ;  /* 0x0000000000848947 */ /* 0x000fea0003800000 */
[----:B------:R-:W-:-:S13]  /*22e0*/  ISETP.NE.AND P0, PT, R4, 0x1d, PT ;  /* 0x0000001d0400780c */ /* 0x000fda0003f05270 */
[----:B------:R-:W-:Y:S05]  /*22f0*/  @!P0 BRA `(.L_x_1747) ;  /* 0x0000000000708947 */ /* 0x000fea0003800000 */
[----:B------:R-:W-:-:S13]  /*2300*/  ISETP.NE.AND P0, PT, R4, 0x2c, PT ;  /* 0x0000002c0400780c */ /* 0x000fda0003f05270 */
[----:B------:R-:W-:Y:S05]  /*2310*/  @P0 BRA `(.L_x_1726) ;  /* 0x0000000000200947 */ /* 0x000fea0003800000 */
[----:B------:R-:W2:Y:S01]  /*2320*/  LDG.E.U8 R2, desc[UR36][R2.64] ;  /* 0x0000002402027981 */ /* 0x000ea2000c1e1100 */
[----:B------:R-:W-:Y:S01]  /*2330*/  IMAD.MOV.U32 R19, RZ, RZ, 0x400000 ;  /* 0x00400000ff137424 */ /* 0x000fe200078e00ff */
[----:B--2---:R-:W-:-:S13]  /*2340*/  ISETP.NE.AND P0, PT, R2, RZ, PT ;  /* 0x000000ff0200720c */ /* 0x004fda0003f05270 */
[----:B------:R-:W-:Y:S05]  /*2350*/  @!P0 BRA `(.L_x_1727) ;  /* 0x00000000006c8947 */ /* 0x000fea0003800000 */
[----:B------:R-:W-:-:S13]  /*2360*/  ISETP.NE.AND P0, PT, R2, 0xff, PT ;  /* 0x000000ff0200780c */ /* 0x000fda0003f05270 */
[----:B------:R-:W-:Y:S02]  /*2370*/  @!P0 IMAD.MOV.U32 R19, RZ, RZ, 0x7f800001 ;  /* 0x7f800001ff138424 */ /* 0x000fe400078e00ff */
[----:B------:R-:W-:Y:S01]  /*2380*/  @P0 IMAD.SHL.U32 R19, R2, 0x800000, RZ ;  /* 0x0080000002130824 */ /* 0x000fe200078e00ff */
[----:B------:R-:W-:Y:S06]  /*2390*/  BRA `(.L_x_1727) ;  /* 0x00000000005c7947 */ /* 0x000fec0003800000 */
.L_x_1726:
        /* <DEDUP_REMOVED lines=16> */
.L_x_1748:
[----:B------:R-:W-:Y:S01]  /*24a0*/  IMAD.MOV.U32 R19, RZ, RZ, RZ ;  /* 0x000000ffff137224 */ /* 0x000fe200078e00ff */
[----:B------:R-:W-:Y:S06]  /*24b0*/  BRA `(.L_x_1727) ;  /* 0x0000000000147947 */ /* 0x000fec0003800000 */
.L_x_1747:
[----:B------:R-:W2:Y:S02]  /*24c0*/  LDG.E.64 R2, desc[UR36][R2.64] ;  /* 0x0000002402027981 */ /* 0x000ea4000c1e1b00 */
[----:B--2---:R0:W1:Y:S01]  /*24d0*/  I2F.U64 R19, R2 ;  /* 0x0000000200137312 */ /* 0x0040620000301000 */
[----:B------:R-:W-:Y:S05]  /*24e0*/  BRA `(.L_x_1727) ;  /* 0x0000000000087947 */ /* 0x000fea0003800000 */
.L_x_1746:
[----:B------:R-:W2:Y:S02]  /*24f0*/  LDG.E R2, desc[UR36][R2.64] ;  /* 0x0000002402027981 */ /* 0x000ea4000c1e1900 */
[----:B--2---:R-:W-:-:S07]  /*2500*/  I2FP.F32.U32 R19, R2 ;  /* 0x0000000200137245 */ /* 0x004fce0000201000 */
.L_x_1727:
[----:B------:R-:W-:Y:S05]  /*2510*/  BSYNC B6 ;  /* 0x0000000000067941 */ /* 0x000fea0003800000 */
.L_x_1721:
[----:B------:R-:W1:Y:S01]  /*2520*/  LDC.U8 R4, c[0x0][0x4a2] ;  /* 0x00012880ff047b82 */ /* 0x000e620000000000 */
[----:B------:R-:W-:Y:S01]  /*2530*/  ULDC.64 UR4, c[0x0][0x488] ;  /* 0x0001220000047ab9 */ /* 0x000fe20000000a00 */
[----:B------:R-:W-:Y:S01]  /*2540*/  BSSY B6, `(.L_x_1749) ;  /* 0x00000df000067945 */ /* 0x000fe20003800000 */
[----:B0-234-:R-:W-:-:S05]  /*2550*/  IADD3 R2, P1, R22, UR4, RZ ;  /* 0x0000000416027c10 */ /* 0x01dfca000ff3e0ff */
        /* <DEDUP_REMOVED lines=13> */
[----:B--2---:R-:W0:Y:S01]  /*2630*/  I2F.S16 R0, R0 ;  /* 0x0000000000007306 */ /* 0x004e220000101400 */
[----:B------:R-:W-:Y:S05]  /*2640*/  BRA `(.L_x_1755) ;  /* 0x0000000c00387947 */ /* 0x000fea0003800000 */
.L_x_1753:
[----:B------:R-:W2:Y:S02]  /*2650*/  LDG.E.U8 R0, desc[UR36][R2.64] ;  /* 0x0000002402007981 */ /* 0x000ea4000c1e1100 */
[----:B--2---:R-:W-:Y:S01]  /*2660*/  I2FP.F32.U32 R0, R0 ;  /* 0x0000000000007245 */ /* 0x004fe20000201000 */
[----:B------:R-:W-:Y:S06]  /*2670*/  BRA `(.L_x_1755) ;  /* 0x0000000c002c7947 */ /* 0x000fec0003800000 */
.L_x_1752:
[----:B------:R-:W-:-:S13]  /*2680*/  ISETP.NE.AND P0, PT, R0, 0x2, PT ;  /* 0x000000020000780c */ /* 0x000fda0003f05270 */
[----:B------:R-:W-:Y:S05]  /*2690*/  @!P0 BRA `(.L_x_1756) ;  /* 0x0000000000288947 */ /* 0x000fea0003800000 */
[----:B------:R-:W-:-:S13]  /*26a0*/  ISETP.NE.AND P0, PT, R0, 0x3, PT ;  /* 0x000000030000780c */ /* 0x000fda0003f05270 */
[----:B------:R-:W-:Y:S05]  /*26b0*/  @!P0 BRA `(.L_x_1757) ;  /* 0x0000000000148947 */ /* 0x000fea0003800000 */
[----:B------:R-:W-:-:S13]  /*26c0*/  ISETP.NE.AND P0, PT, R0, 0x4, PT ;  /* 0x000000040000780c */ /* 0x000fda0003f05270 */
[----:B------:R-:W-:Y:S05]  /*26d0*/  @P0 BRA `(.L_x_1754) ;  /* 0x0000000800b80947 */ /* 0x000fea0003800000 */
[----:B------:R-:W2:Y:S02]  /*26e0*/  LDG.E.64 R2, desc[UR36][R2.64] ;  /* 0x0000002402027981 */ /* 0x000ea4000c1e1b00 */
[----:B--2---:R0:W1:Y:S01]  /*26f0*/  I2F.S64 R0, R2 ;  /* 0x0000000200007312 */ /* 0x0040620000301400 */
[----:B------:R-:W-:Y:S05]  /*2700*/  BRA `(.L_x_1755) ;  /* 0x0000000c00087947 */ /* 0x000fea0003800000 */
.L_x_1757:
[----:B------:R-:W2:Y:S02]  /*2710*/  LDG.E R0, desc[UR36][R2.64] ;  /* 0x0000002402007981 */ /* 0x000ea4000c1e1900 */
[----:B--2---:R-:W-:Y:S01]  /*2720*/  I2FP.F32.S32 R0, R0 ;  /* 0x0000000000007245 */ /* 0x004fe20000201400 */
[----:B------:R-:W-:Y:S06]  /*2730*/  BRA `(.L_x_1755) ;  /* 0x0000000800fc7947 */ /* 0x000fec0003800000 */
.L_x_1756:
[----:B------:R-:W2:Y:S02]  /*2740*/  LDG.E.U16 R0, desc[UR36][R2.64] ;  /* 0x0000002402007981 */ /* 0x000ea4000c1e1500 */
[----:B--2---:R-:W4:Y:S01]  /*2750*/  I2F.S16 R0, R0 ;  /* 0x0000000000007306 */ /* 0x004f220000101400 */
[----:B------:R-:W-:Y:S05]  /*2760*/  BRA `(.L_x_1755) ;  /* 0x0000000800f07947 */ /* 0x000fea0003800000 */
.L_x_1751:
        /* <DEDUP_REMOVED lines=8> */
.L_x_1759:
[----:B------:R-:W2:Y:S02]  /*27f0*/  LDG.E.U16 R0, desc[UR36][R2.64] ;  /* 0x0000002402007981 */ /* 0x000ea4000c1e1500 */
[----:B--2---:R-:W-:Y:S01]  /*2800*/  HADD2.F32 R0, -RZ, R0.H0_H0 ;  /* 0x20000000ff007230 */ /* 0x004fe20000004100 */
[----:B------:R-:W-:Y:S06]  /*2810*/  BRA `(.L_x_1755) ;  /* 0x0000000800c47947 */ /* 0x000fec0003800000 */
.L_x_1758:
        /* <DEDUP_REMOVED lines=8> */
.L_x_1761:
[----:B------:R-:W2:Y:S02]  /*28a0*/  LDG.E.U16 R0, desc[UR36][R2.64] ;  /* 0x0000002402007981 */ /* 0x000ea4000c1e1500 */
[----:B--2---:R-:W-:Y:S01]  /*28b0*/  HADD2.F32 R0, -RZ, R0.H0_H0 ;  /* 0x20000000ff007230 */ /* 0x004fe20000004100 */
[----:B------:R-:W-:Y:S06]  /*28c0*/  BRA `(.L_x_1755) ;  /* 0x0000000800987947 */ /* 0x000fec0003800000 */
.L_x_1760:
[----:B------:R-:W2:Y:S01]  /*28d0*/  LDG.E.64 R2, desc[UR36][R2.64] ;  /* 0x0000002402027981 */ /* 0x000ea2000c1e1b00 */
[----:B------:R-:W-:Y:S01]  /*28e0*/  UMOV UR4, 0xf0000000 ;  /* 0xf000000000047882 */ /* 0x000fe20000000000 */
[----:B------:R-:W-:Y:S01]  /*28f0*/  UMOV UR5, 0x380fffff ;  /* 0x380fffff00057882 */ /* 0x000fe20000000000 */
[----:B--2---:R-:W0:Y:S01]  /*2900*/  F2F.F32.F64 R0, R2 ;  /* 0x0000000200007310 */ /* 0x004e220000301000 */
[----:B------:R-:W-:-:S14]  /*2910*/  DSETP.GEU.AND P0, PT, |R2|, UR4, PT ;  /* 0x0000000402007e2a */ /* 0x000fdc000bf0e200 */
[----:B0-----:R-:W-:Y:S01]  /*2920*/  @!P0 FMUL R0, R0, 1.175494350822287508e-38 ;  /* 0x0080000000008820 */ /* 0x001fe20000400000 */
[----:B------:R-:W-:Y:S06]  /*2930*/  BRA `(.L_x_1755) ;  /* 0x00000008007c7947 */ /* 0x000fec0003800000 */
.L_x_1750:
        /* <DEDUP_REMOVED lines=12> */
.L_x_1764:
[----:B------:R-:W2:Y:S01]  /*2a00*/  LDG.E.64 R2, desc[UR36][R2.64] ;  /* 0x0000002402027981 */ /* 0x000ea2000c1e1b00 */
[----:B------:R-:W-:Y:S01]  /*2a10*/  UMOV UR4, 0xf0000000 ;  /* 0xf000000000047882 */ /* 0x000fe20000000000 */
[----:B------:R-:W-:Y:S01]  /*2a20*/  UMOV UR5, 0x380fffff ;  /* 0x380fffff00057882 */ /* 0x000fe20000000000 */
[----:B--2---:R-:W0:Y:S01]  /*2a30*/  F2F.F32.F64 R0, R2 ;  /* 0x0000000200007310 */ /* 0x004e220000301000 */
[----:B------:R-:W-:-:S14]  /*2a40*/  DSETP.GEU.AND P0, PT, |R2|, UR4, PT ;  /* 0x0000000402007e2a */ /* 0x000fdc000bf0e200 */
[----:B0-----:R-:W-:Y:S01]  /*2a50*/  @!P0 FMUL R0, R0, 1.175494350822287508e-38 ;  /* 0x0080000000008820 */ /* 0x001fe20000400000 */
[----:B------:R-:W-:Y:S06]  /*2a60*/  BRA `(.L_x_1755) ;  /* 0x0000000800307947 */ /* 0x000fec0003800000 */
.L_x_1763:
        /* <DEDUP_REMOVED lines=24> */
[----:B------:R-:W-:Y:S01]  /*2bf0*/  LOP3.LUT R0, R5, 0x80000000, R0, 0xf8, !PT ;  /* 0x8000000005007812 */ /* 0x000fe200078ef800 */
[----:B------:R-:W-:Y:S06]  /*2c00*/  BRA `(.L_x_1755) ;  /* 0x0000000400c87947 */ /* 0x000fec0003800000 */
.L_x_1766:
        /* <DEDUP_REMOVED lines=11> */
[----:B------:R-:W-:Y:S01]  /*2cc0*/  LOP3.LUT R0, R4, 0x80000000, R5, 0xf8, !PT ;  /* 0x8000000004007812 */ /* 0x000fe200078ef805 */
[----:B------:R-:W-:Y:S06]  /*2cd0*/  BRA `(.L_x_1755) ;  /* 0x0000000400947947 */ /* 0x000fec0003800000 */
.L_x_1765:
[----:B------:R-:W2:Y:S02]  /*2ce0*/  LDG.E.U16 R0, desc[UR36][R2.64] ;  /* 0x0000002402007981 */ /* 0x000ea4000c1e1500 */
[----:B--2---:R-:W-:Y:S01]  /*2cf0*/  IMAD.U32 R0, R0, 0x10000, RZ ;  /* 0x0001000000007824 */ /* 0x004fe200078e00ff */
[----:B------:R-:W-:Y:S06]  /*2d00*/  BRA `(.L_x_1755) ;  /* 0x0000000400887947 */ /* 0x000fec0003800000 */
.L_x_1762:
        /* <DEDUP_REMOVED lines=11> */
.L_x_1769:
        /* <DEDUP_REMOVED lines=20> */
.L_x_1771:
[----:B------:R-:W-:Y:S05]  /*2f00*/  BSYNC B0 ;  /* 0x0000000000007941 */ /* 0x000fea0003800000 */
.L_x_1770:
[----:B------:R-:W-:Y:S01]  /*2f10*/  LEA R3, R0, 0x3b800000, 0x17 ;  /* 0x3b80000000037811 */ /* 0x000fe200078eb8ff */
[----:B------:R-:W-:-:S05]  /*2f20*/  IMAD.SHL.U32 R0, R2, 0x100000, RZ ;  /* 0x0010000002007824 */ /* 0x000fca00078e00ff */
[----:B------:R-:W-:Y:S01]  /*2f30*/  LOP3.LUT R0, R3, R0, R4, 0xfe, !PT ;  /* 0x0000000003007212 */ /* 0x000fe200078efe04 */
[----:B------:R-:W-:Y:S06]  /*2f40*/  BRA `(.L_x_1755) ;  /* 0x0000000000f87947 */ /* 0x000fec0003800000 */
.L_x_1768:
        /* <DEDUP_REMOVED lines=20> */
.L_x_1773:
[----:B------:R-:W-:Y:S05]  /*3090*/  BSYNC B0 ;  /* 0x0000000000007941 */ /* 0x000fea0003800000 */
.L_x_1772:
[----:B------:R-:W-:Y:S01]  /*30a0*/  LEA R3, R0, 0x37800000, 0x17 ;  /* 0x3780000000037811 */ /* 0x000fe200078eb8ff */
[----:B------:R-:W-:-:S05]  /*30b0*/  IMAD.SHL.U32 R0, R2, 0x200000, RZ ;  /* 0x0020000002007824 */ /* 0x000fca00078e00ff */
[----:B------:R-:W-:Y:S01]  /*30c0*/  LOP3.LUT R0, R3, R0, R4, 0xfe, !PT ;  /* 0x0000000003007212 */ /* 0x000fe200078efe04 */
[----:B------:R-:W-:Y:S06]  /*30d0*/  BRA `(.L_x_1755) ;  /* 0x0000000000947947 */ /* 0x000fec0003800000 */
.L_x_1767:
        /* <DEDUP_REMOVED lines=14> */
.L_x_1754:
        /* <DEDUP_REMOVED lines=16> */
.L_x_1776:
[----:B------:R-:W-:Y:S01]  /*32c0*/  IMAD.MOV.U32 R0, RZ, RZ, RZ ;  /* 0x000000ffff007224 */ /* 0x000fe200078e00ff */
[----:B------:R-:W-:Y:S06]  /*32d0*/  BRA `(.L_x_1755) ;  /* 0x0000000000147947 */ /* 0x000fec0003800000 */
.L_x_1775:
[----:B------:R-:W2:Y:S02]  /*32e0*/  LDG.E.64 R2, desc[UR36][R2.64] ;  /* 0x0000002402027981 */ /* 0x000ea4000c1e1b00 */
[----:B--2---:R0:W1:Y:S01]  /*32f0*/  I2F.U64 R0, R2 ;  /* 0x0000000200007312 */ /* 0x0040620000301000 */
[----:B------:R-:W-:Y:S05]  /*3300*/  BRA `(.L_x_1755) ;  /* 0x0000000000087947 */ /* 0x000fea0003800000 */
.L_x_1774:
[----:B------:R-:W2:Y:S02]  /*3310*/  LDG.E R0, desc[UR36][R2.64] ;  /* 0x0000002402007981 */ /* 0x000ea4000c1e1900 */
[----:B--2---:R-:W-:-:S07]  /*3320*/  I2FP.F32.U32 R0, R0 ;  /* 0x0000000000007245 */ /* 0x004fce0000201000 */
.L_x_1755:
[----:B------:R-:W-:Y:S05]  /*3330*/  BSYNC B6 ;  /* 0x0000000000067941 */ /* 0x000fea0003800000 */
.L_x_1749:
[----:B------:R-:W0:Y:S01]  /*3340*/  LDC.U8 R4, c[0x0][0x4a0] ;  /* 0x00012800ff047b82 */ /* 0x000e220000000000 */
[----:B-----5:R-:W-:Y:S01]  /*3350*/  FSETP.GT.FTZ.AND P0, PT, R19, RZ, PT ;  /* 0x000000ff1300720b */ /* 0x020fe20003f14000 */
[----:B01234-:R-:W-:Y:S01]  /*3360*/  IMAD.MOV.U32 R2, RZ, RZ, R0 ;  /* 0x000000ffff027224 */ /* 0x01ffe200078e0000 */
[----:B------:R-:W-:-:S11]  /*3370*/  ULDC UR4, c[0x0][0x490] ;  /* 0x0001240000047ab9 */ /* 0x000fd60000000800 */
[----:B------:R-:W-:Y:S01]  /*3380*/  @!P0 FMUL.FTZ R2, R2, UR4 ;  /* 0x0000000402028c20 */ /* 0x000fe20008410000 */
[----:B------:R-:W-:-:S04]  /*3390*/  PRMT R3, R4, 0x9910, RZ ;  /* 0x0000991004037816 */ /* 0x000fc800000000ff */
        /* <DEDUP_REMOVED lines=10> */
[----:B------:R-:W0:Y:S02]  /*3440*/  F2I.FTZ.TRUNC.NTZ R3, R2 ;  /* 0x0000000200037305 */ /* 0x000e24000021f100 */
[----:B0-----:R0:W-:Y:S01]  /*3450*/  STG.E.U8 desc[UR36][R16.64], R3 ;  /* 0x0000000310007986 */ /* 0x0011e2000c101124 */
[----:B------:R-:W-:Y:S05]  /*3460*/  BRA `(.L_x_1782) ;  /* 0x0000000c00507947 */ /* 0x000fea0003800000 */
.L_x_1780:
[----:B------:R-:W0:Y:S02]  /*3470*/  F2I.S64.TRUNC R2, R2 ;  /* 0x0000000200027311 */ /* 0x000e24000020d900 */
[----:B0-----:R-:W-:-:S05]  /*3480*/  IMAD.MOV.U32 R5, RZ, RZ, R2 ;  /* 0x000000ffff057224 */ /* 0x001fca00078e0002 */
[----:B------:R0:W-:Y:S01]  /*3490*/  STG.E.U8 desc[UR36][R16.64], R5 ;  /* 0x0000000510007986 */ /* 0x0001e2000c101124 */
[----:B------:R-:W-:Y:S05]  /*34a0*/  BRA `(.L_x_1782) ;  /* 0x0000000c00407947 */ /* 0x000fea0003800000 */
.L_x_1779:
[----:B------:R-:W-:-:S13]  /*34b0*/  ISETP.NE.AND P0, PT, R3, 0x2, PT ;  /* 0x000000020300780c */ /* 0x000fda0003f05270 */
[----:B------:R-:W-:Y:S05]  /*34c0*/  @!P0 BRA `(.L_x_1783) ;  /* 0x0000000000288947 */ /* 0x000fea0003800000 */
[----:B------:R-:W-:-:S13]  /*34d0*/  ISETP.NE.AND P0, PT, R3, 0x3, PT ;  /* 0x000000030300780c */ /* 0x000fda0003f05270 */
[----:B------:R-:W-:Y:S05]  /*34e0*/  @!P0 BRA `(.L_x_1784) ;  /* 0x0000000000148947 */ /* 0x000fea0003800000 */
[----:B------:R-:W-:-:S13]  /*34f0*/  ISETP.NE.AND P0, PT, R3, 0x4, PT ;  /* 0x000000040300780c */ /* 0x000fda0003f05270 */
[----:B------:R-:W-:Y:S05]  /*3500*/  @P0 BRA `(.L_x_1781) ;  /* 0x0000000800d00947 */ /* 0x000fea0003800000 */
[----:B------:R-:W0:Y:S02]  /*3510*/  F2I.S64.TRUNC R2, R2 ;  /* 0x0000000200027311 */ /* 0x000e24000020d900 */
[----:B0-----:R0:W-:Y:S01]  /*3520*/  STG.E.64 desc[UR36][R16.64], R2 ;  /* 0x0000000210007986 */ /* 0x0011e2000c101b24 */
[----:B------:R-:W-:Y:S05]  /*3530*/  BRA `(.L_x_1782) ;  /* 0x0000000c001c7947 */ /* 0x000fea0003800000 */
.L_x_1784:
[----:B------:R-:W0:Y:S02]  /*3540*/  F2I.FTZ.TRUNC.NTZ R3, R2 ;  /* 0x0000000200037305 */ /* 0x000e24000021f100 */
[----:B0-----:R0:W-:Y:S01]  /*3550*/  STG.E desc[UR36][R16.64], R3 ;  /* 0x0000000310007986 */ /* 0x0011e2000c101924 */
[----:B------:R-:W-:Y:S05]  /*3560*/  BRA `(.L_x_1782) ;  /* 0x0000000c00107947 */ /* 0x000fea0003800000 */
.L_x_1783:
[----:B------:R-:W0:Y:S02]  /*3570*/  F2I.FTZ.TRUNC.NTZ R3, R2 ;  /* 0x0000000200037305 */ /* 0x000e24000021f100 */
[----:B0-----:R0:W-:Y:S01]  /*3580*/  STG.E.U16 desc[UR36][R16.64], R3 ;  /* 0x0000000310007986 */ /* 0x0011e2000c101524 */
[----:B------:R-:W-:Y:S05]  /*3590*/  BRA `(.L_x_1782) ;  /* 0x0000000c00047947 */ /* 0x000fea0003800000 */
.L_x_1778:
[----:B------:R-:W-:-:S13]  /*35a0*/  ISETP.GT.AND P0, PT, R3, 0x6, PT ;  /* 0x000000060300780c */ /* 0x000fda0003f04270 */
[----:B------:R-:W-:Y:S05]  /*35b0*/  @P0 BRA `(.L_x_1785) ;  /* 0x0000000000240947 */ /* 0x000fea0003800000 */
[----:B------:R-:W-:-:S13]  /*35c0*/  ISETP.NE.AND P0, PT, R3, 0x5, PT ;  /* 0x000000050300780c */ /* 0x000fda0003f05270 */
[----:B------:R-:W-:Y:S05]  /*35d0*/  @!P0 BRA `(.L_x_1786) ;  /* 0x0000000000108947 */ /* 0x000fea0003800000 */
[----:B------:R-:W-:-:S13]  /*35e0*/  ISETP.NE.AND P0, PT, R3, 0x6, PT ;  /* 0x000000060300780c */ /* 0x000fda0003f05270 */
[----:B------:R-:W-:Y:S05]  /*35f0*/  @P0 BRA `(.L_x_1781) ;  /* 0x0000000800940947 */ /* 0x000fea0003800000 */
[----:B------:R1:W-:Y:S01]  /*3600*/  STG.E desc[UR36][R16.64], R2 ;  /* 0x0000000210007986 */ /* 0x0003e2000c101924 */
[----:B------:R-:W-:Y:S05]  /*3610*/  BRA `(.L_x_1782) ;  /* 0x0000000800e47947 */ /* 0x000fea0003800000 */
.L_x_1786:
[----:B------:R-:W-:-:S05]  /*3620*/  F2FP.F16.F32.PACK_AB R2, RZ, R2 ;  /* 0x00000002ff02723e */ /* 0x000fca00000000ff */
[----:B------:R0:W-:Y:S01]  /*3630*/  STG.E.U16 desc[UR36][R16.64], R2 ;  /* 0x0000000210007986 */ /* 0x0001e2000c101524 */
[----:B------:R-:W-:Y:S05]  /*3640*/  BRA `(.L_x_1782) ;  /* 0x0000000800d87947 */ /* 0x000fea0003800000 */
.L_x_1785:
[----:B------:R-:W-:-:S13]  /*3650*/  ISETP.NE.AND P0, PT, R3, 0x7, PT ;  /* 0x000000070300780c */ /* 0x000fda0003f05270 */
[----:B------:R-:W-:Y:S05]  /*3660*/  @!P0 BRA `(.L_x_1787) ;  /* 0x00000000002c8947 */ /* 0x000fea0003800000 */
[----:B------:R-:W-:-:S13]  /*3670*/  ISETP.NE.AND P0, PT, R3, 0x8, PT ;  /* 0x000000080300780c */ /* 0x000fda0003f05270 */
[----:B------:R-:W-:Y:S05]  /*3680*/  @!P0 BRA `(.L_x_1788) ;  /* 0x0000000000148947 */ /* 0x000fea0003800000 */
[----:B------:R-:W-:-:S13]  /*3690*/  ISETP.NE.AND P0, PT, R3, 0x9, PT ;  /* 0x000000090300780c */ /* 0x000fda0003f05270 */
[----:B------:R-:W-:Y:S05]  /*36a0*/  @P0 BRA `(.L_x_1781) ;  /* 0x0000000800680947 */ /* 0x000fea0003800000 */
[----:B------:R-:W-:-:S05]  /*36b0*/  IMAD.MOV.U32 R3, RZ, RZ, RZ ;  /* 0x000000ffff037224 */ /* 0x000fca00078e00ff */
[----:B------:R3:W-:Y:S01]  /*36c0*/  STG.E.64 desc[UR36][R16.64], R2 ;  /* 0x0000000210007986 */ /* 0x0007e2000c101b24 */
[----:B------:R-:W-:Y:S05]  /*36d0*/  BRA `(.L_x_1782) ;  /* 0x0000000800b47947 */ /* 0x000fea0003800000 */
.L_x_1788:
[----:B------:R-:W-:-:S04]  /*36e0*/  F2FP.F16.F32.PACK_AB R3, RZ, R2 ;  /* 0x00000002ff03723e */ /* 0x000fc800000000ff */
[----:B------:R-:W-:-:S05]  /*36f0*/  PRMT R3, R3, 0x5410, RZ ;  /* 0x0000541003037816 */ /* 0x000fca00000000ff */
[----:B------:R2:W-:Y:S01]  /*3700*/  STG.E desc[UR36][R16.64], R3 ;  /* 0x0000000310007986 */ /* 0x0005e2000c101924 */
[----:B------:R-:W-:Y:S05]  /*3710*/  BRA `(.L_x_1782) ;  /* 0x0000000800a47947 */ /* 0x000fea0003800000 */
.L_x_1787:
[----:B------:R-:W-:-:S06]  /*3720*/  FMUL.FTZ R2, R2, 1 ;  /* 0x3f80000002027820 */ /* 0x000fcc0000410000 */
[----:B------:R-:W0:Y:S02]  /*3730*/  F2F.F64.F32 R2, R2 ;  /* 0x0000000200027310 */ /* 0x000e240000201800 */
[----:B0-----:R4:W-:Y:S01]  /*3740*/  STG.E.64 desc[UR36][R16.64], R2 ;  /* 0x0000000210007986 */ /* 0x0019e2000c101b24 */
[----:B------:R-:W-:Y:S05]  /*3750*/  BRA `(.L_x_1782) ;  /* 0x0000000800947947 */ /* 0x000fea0003800000 */
.L_x_1777:
        /* <DEDUP_REMOVED lines=8> */
[----:B------:R-:W-:-:S04]  /*37e0*/  FSETP.NEU.FTZ.AND P0, PT, R2, RZ, PT ;  /* 0x000000ff0200720b */ /* 0x000fc80003f1d000 */
[----:B------:R-:W-:-:S05]  /*37f0*/  SEL R3, RZ, 0x1, !P0 ;  /* 0x00000001ff037807 */ /* 0x000fca0004000000 */
[----:B------:R0:W-:Y:S01]  /*3800*/  STG.E.U8 desc[UR36][R16.64], R3 ;  /* 0x0000000310007986 */ /* 0x0001e2000c101124 */
[----:B------:R-:W-:Y:S05]  /*3810*/  BRA `(.L_x_1782) ;  /* 0x0000000800647947 */ /* 0x000fea0003800000 */
.L_x_1791:
[----:B------:R-:W-:Y:S01]  /*3820*/  FMUL.FTZ R4, R2, 1 ;  /* 0x3f80000002047820 */ /* 0x000fe20000410000 */
[----:B------:R-:W-:-:S05]  /*3830*/  CS2R R6, SRZ ;  /* 0x0000000000067805 */ /* 0x000fca000001ff00 */
[----:B------:R-:W0:Y:S02]  /*3840*/  F2F.F64.F32 R4, R4 ;  /* 0x0000000400047310 */ /* 0x000e240000201800 */
[----:B0-----:R0:W-:Y:S01]  /*3850*/  STG.E.128 desc[UR36][R16.64], R4 ;  /* 0x0000000410007986 */ /* 0x0011e2000c101d24 */
[----:B------:R-:W-:Y:S05]  /*3860*/  BRA `(.L_x_1782) ;  /* 0x0000000800507947 */ /* 0x000fea0003800000 */
.L_x_1790:
[----:B------:R-:W-:-:S13]  /*3870*/  ISETP.NE.AND P0, PT, R3, 0xf, PT ;  /* 0x0000000f0300780c */ /* 0x000fda0003f05270 */
[----:B------:R-:W-:Y:S05]  /*3880*/  @!P0 BRA `(.L_x_1792) ;  /* 0x0000000000ac8947 */ /* 0x000fea0003800000 */
[----:B------:R-:W-:-:S13]  /*3890*/  ISETP.NE.AND P0, PT, R3, 0x17, PT ;  /* 0x000000170300780c */ /* 0x000fda0003f05270 */
[----:B------:R-:W-:Y:S05]  /*38a0*/  @!P0 BRA `(.L_x_1793) ;  /* 0x0000000000508947 */ /* 0x000fea0003800000 */
[----:B------:R-:W-:-:S13]  /*38b0*/  ISETP.NE.AND P0, PT, R3, 0x18, PT ;  /* 0x000000180300780c */ /* 0x000fda0003f05270 */
[----:B------:R-:W-:Y:S05]  /*38c0*/  @P0 BRA `(.L_x_1781) ;  /* 0x0000000400e00947 */ /* 0x000fea0003800000 */
[C---:B------:R-:W-:Y:S01]  /*38d0*/  LOP3.LUT R4, R2.reuse, 0x7fffffff, RZ, 0xc0, !PT ;  /* 0x7fffffff02047812 */ /* 0x040fe200078ec0ff */
[----:B------:R-:W-:Y:S01]  /*38e0*/  BSSY B0, `(.L_x_1794) ;  /* 0x000000d000007945 */ /* 0x000fe20003800000 */
[----:B------:R-:W-:Y:S02]  /*38f0*/  LOP3.LUT R0, R2, 0x80000000, RZ, 0xc0, !PT ;  /* 0x8000000002007812 */ /* 0x000fe400078ec0ff */
[----:B------:R-:W-:Y:S02]  /*3900*/  ISETP.GT.U32.AND P0, PT, R4, 0x43efffff, PT ;  /* 0x43efffff0400780c */ /* 0x000fe40003f04070 */
[----:B------:R-:W-:Y:S01]  /*3910*/  SHF.R.U32.HI R5, RZ, 0x18, R0 ;  /* 0x00000018ff057819 */ /* 0x000fe20000011600 */
[----:B------:R-:W-:-:S10]  /*3920*/  IMAD.MOV.U32 R0, RZ, RZ, 0x7f ;  /* 0x0000007fff007424 */ /* 0x000fd400078e00ff */
[----:B------:R-:W-:Y:S05]  /*3930*/  @P0 BRA `(.L_x_1795) ;  /* 0x00000000001c0947 */ /* 0x000fea0003800000 */
[----:B------:R-:W-:-:S13]  /*3940*/  ISETP.GE.U32.AND P0, PT, R4, 0x3c800000, PT ;  /* 0x3c8000000400780c */ /* 0x000fda0003f06070 */
[----:B------:R-:W-:-:S04]  /*3950*/  @P0 SHF.R.U32.HI R0, RZ, 0x14, R2 ;  /* 0x00000014ff000819 */ /* 0x000fc80000011602 */
[----:B------:R-:W-:-:S04]  /*3960*/  @P0 LOP3.LUT R3, R0, 0x1, RZ, 0xc0, !PT ;  /* 0x0000000100030812 */ /* 0x000fc800078ec0ff */
[----:B------:R-:W-:Y:S01]  /*3970*/  @P0 IADD3 R3, R2, 0x407ffff, R3 ;  /* 0x0407ffff02030810 */ /* 0x000fe20007ffe003 */
[----:B------:R-:W-:-:S03]  /*3980*/  @!P0 FADD.FTZ R2, R4, 16384 ;  /* 0x4680000004028421 */ /* 0x000fc60000010000 */
[----:B------:R-:W-:Y:S01]  /*3990*/  @P0 SHF.R.U32.HI R0, RZ, 0x14, R3 ;  /* 0x00000014ff000819 */ /* 0x000fe20000011603 */
[----:B------:R-:W-:-:S07]  /*39a0*/  @!P0 VIADD R0, R2, 0xb9800000 ;  /* 0xb980000002008836 */ /* 0x000fce0000000000 */
.L_x_1795:
[----:B------:R-:W-:Y:S05]  /*39b0*/  BSYNC B0 ;  /* 0x0000000000007941 */ /* 0x000fea0003800000 */
.L_x_1794:
[----:B------:R-:W-:-:S05]  /*39c0*/  LOP3.LUT R5, R0, R5, RZ, 0xfc, !PT ;  /* 0x0000000500057212 */ /* 0x000fca00078efcff */
[----:B------:R0:W-:Y:S01]  /*39d0*/  STG.E.U8 desc[UR36][R16.64], R5 ;  /* 0x0000000510007986 */ /* 0x0001e2000c101124 */
[----:B------:R-:W-:Y:S05]  /*39e0*/  BRA `(.L_x_1782) ;  /* 0x0000000400f07947 */ /* 0x000fea0003800000 */
.L_x_1793:
[----:B------:R-:W-:Y:S01]  /*39f0*/  LOP3.LUT R4, R2, 0x7fffffff, RZ, 0xc0, !PT ;  /* 0x7fffffff02047812 */ /* 0x000fe200078ec0ff */
[----:B------:R-:W-:Y:S03]  /*3a00*/  BSSY B0, `(.L_x_1796) ;  /* 0x000000e000007945 */ /* 0x000fe60003800000 */
[----:B------:R-:W-:-:S13]  /*3a10*/  ISETP.GT.U32.AND P0, PT, R4, 0x477fffff, PT ;  /* 0x477fffff0400780c */ /* 0x000fda0003f04070 */
[----:B------:R-:W-:Y:S05]  /*3a20*/  @P0 BRA `(.L_x_1797) ;  /* 0x0000000000200947 */ /* 0x000fea0003800000 */
[----:B------:R-:W-:-:S13]  /*3a30*/  ISETP.GE.U32.AND P0, PT, R4, 0x38800000, PT ;  /* 0x388000000400780c */ /* 0x000fda0003f06070 */
[----:B------:R-:W-:-:S04]  /*3a40*/  @P0 SHF.R.U32.HI R0, RZ, 0x15, R2 ;  /* 0x00000015ff000819 */ /* 0x000fc80000011602 */
[----:B------:R-:W-:-:S04]  /*3a50*/  @P0 LOP3.LUT R3, R0, 0x1, RZ, 0xc0, !PT ;  /* 0x0000000100030812 */ /* 0x000fc800078ec0ff */
[----:B------:R-:W-:Y:S01]  /*3a60*/  @P0 IADD3 R0, R2, 0x80fffff, R3 ;  /* 0x080fffff02000810 */ /* 0x000fe20007ffe003 */
[----:B------:R-:W-:-:S03]  /*3a70*/  @!P0 FADD.FTZ R3, R4, 128 ;  /* 0x4300000004038421 */ /* 0x000fc60000010000 */
[----:B------:R-:W-:Y:S01]  /*3a80*/  @P0 SHF.R.U32.HI R0, RZ, 0x15, R0 ;  /* 0x00000015ff000819 */ /* 0x000fe20000011600 */
[----:B------:R-:W-:Y:S01]  /*3a90*/  @!P0 VIADD R0, R3, 0xbd000000 ;  /* 0xbd00000003008836 */ /* 0x000fe20000000000 */
[----:B------:R-:W-:Y:S06]  /*3aa0*/  BRA `(.L_x_1798) ;  /* 0x00000000000c7947 */ /* 0x000fec0003800000 */
.L_x_1797:
[----:B------:R-:W-:Y:S01]  /*3ab0*/  IMAD.MOV.U32 R0, RZ, RZ, 0x7f ;  /* 0x0000007fff007424 */ /* 0x000fe200078e00ff */
[----:B------:R-:W-:-:S04]  /*3ac0*/  ISETP.GT.U32.AND P0, PT, R4, 0x7f800000, PT ;  /* 0x7f8000000400780c */ /* 0x000fc80003f04070 */
[----:B------:R-:W-:-:S09]  /*3ad0*/  SEL R0, R0, 0x7c, P0 ;  /* 0x0000007c00007807 */ /* 0x000fd20000000000 */
.L_x_1798:
[----:B------:R-:W-:Y:S05]  /*3ae0*/  BSYNC B0 ;  /* 0x0000000000007941 */ /* 0x000fea0003800000 */
.L_x_1796:
[----:B------:R-:W-:-:S04]  /*3af0*/  LOP3.LUT R2, R2, 0x80000000, RZ, 0xc0, !PT ;  /* 0x8000000002027812 */ /* 0x000fc800078ec0ff */
[----:B------:R-:W-:-:S04]  /*3b00*/  SHF.R.U32.HI R3, RZ, 0x18, R2 ;  /* 0x00000018ff037819 */ /* 0x000fc80000011602 */
[----:B------:R-:W-:-:S05]  /*3b10*/  LOP3.LUT R3, R0, R3, RZ, 0xfc, !PT ;  /* 0x0000000300037212 */ /* 0x000fca00078efcff */
[----:B------:R0:W-:Y:S01]  /*3b20*/  STG.E.U8 desc[UR36][R16.64], R3 ;  /* 0x0000000310007986 */ /* 0x0001e2000c101124 */
[----:B------:R-:W-:Y:S05]  /*3b30*/  BRA `(.L_x_1782) ;  /* 0x00000004009c7947 */ /* 0x000fea0003800000 */
.L_x_1792:
[----:B------:R-:W-:-:S05]  /*3b40*/  F2FP.BF16.F32.PACK_AB R2, RZ, R2 ;  /* 0x00000002ff02723e */ /* 0x000fca00000010ff */
[----:B------:R0:W-:Y:S01]  /*3b50*/  STG.E.U16 desc[UR36][R16.64], R2 ;  /* 0x0000000210007986 */ /* 0x0001e2000c101524 */
[----:B------:R-:W-:Y:S05]  /*3b60*/  BRA `(.L_x_1782) ;  /* 0x0000000400907947 */ /* 0x000fea0003800000 */
.L_x_1789:
        /* <DEDUP_REMOVED lines=8> */
[----:B------:R-:W0:Y:S02]  /*3bf0*/  F2I.FTZ.U32.TRUNC.NTZ R3, R2 ;  /* 0x0000000200037305 */ /* 0x000e24000021f000 */
[----:B0-----:R0:W-:Y:S01]  /*3c00*/  STG.E.U16 desc[UR36][R16.64], R3 ;  /* 0x0000000310007986 */ /* 0x0011e2000c101524 */
[----:B------:R-:W-:Y:S05]  /*3c10*/  BRA `(.L_x_1782) ;  /* 0x0000000400647947 */ /* 0x000fea0003800000 */
.L_x_1801:
[----:B------:R-:W-:Y:S01]  /*3c20*/  LOP3.LUT R3, R2, 0x7fffffff, RZ, 0xc0, !PT ;  /* 0x7fffffff02037812 */ /* 0x000fe200078ec0ff */
[----:B------:R-:W-:Y:S01]  /*3c30*/  BSSY B0, `(.L_x_1802) ;  /* 0x0000013000007945 */ /* 0x000fe20003800000 */
[----:B------:R-:W-:Y:S02]  /*3c40*/  IMAD.MOV.U32 R8, RZ, RZ, 0x80 ;  /* 0x00000080ff087424 */ /* 0x000fe400078e00ff */
        /* <DEDUP_REMOVED lines=13> */
.L_x_1804:
[----:B------:R-:W-:-:S04]  /*3d20*/  LOP3.LUT R2, R2, 0x80000000, RZ, 0xc0, !PT ;  /* 0x8000000002027812 */ /* 0x000fc800078ec0ff */
[----:B------:R-:W-:-:S04]  /*3d30*/  SHF.R.U32.HI R3, RZ, 0x18, R2 ;  /* 0x00000018ff037819 */ /* 0x000fc80000011602 */
[----:B------:R-:W-:-:S04]  /*3d40*/  LOP3.LUT R0, R0, R3, RZ, 0xfc, !PT ;  /* 0x0000000300007212 */ /* 0x000fc800078efcff */
[----:B------:R-:W-:-:S07]  /*3d50*/  PRMT R8, R0, 0x7610, R8 ;  /* 0x0000761000087816 */ /* 0x000fce0000000008 */
.L_x_1803:
[----:B------:R-:W-:Y:S05]  /*3d60*/  BSYNC B0 ;  /* 0x0000000000007941 */ /* 0x000fea0003800000 */
.L_x_1802:
[----:B------:R0:W-:Y:S01]  /*3d70*/  STG.E.U8 desc[UR36][R16.64], R8 ;  /* 0x0000000810007986 */ /* 0x0001e2000c101124 */
[----:B------:R-:W-:Y:S05]  /*3d80*/  BRA `(.L_x_1782) ;  /* 0x0000000400087947 */ /* 0x000fea0003800000 */
.L_x_1800:
        /* <DEDUP_REMOVED lines=16> */
.L_x_1807:
[----:B------:R-:W-:-:S04]  /*3e90*/  LOP3.LUT R2, R2, 0x80000000, RZ, 0xc0, !PT ;  /* 0x8000000002027812 */ /* 0x000fc800078ec0ff */
[----:B------:R-:W-:-:S04]  /*3ea0*/  SHF.R.U32.HI R3, RZ, 0x18, R2 ;  /* 0x00000018ff037819 */ /* 0x000fc80000011602 */
[----:B------:R-:W-:-:S04]  /*3eb0*/  LOP3.LUT R0, R0, R3, RZ, 0xfc, !PT ;  /* 0x0000000300007212 */ /* 0x000fc800078efcff */
[----:B------:R-:W-:-:S07]  /*3ec0*/  PRMT R8, R0, 0x7610, R8 ;  /* 0x0000761000087816 */ /* 0x000fce0000000008 */
.L_x_1806:
[----:B------:R-:W-:Y:S05]  /*3ed0*/  BSYNC B0 ;  /* 0x0000000000007941 */ /* 0x000fea0003800000 */
.L_x_1805:
[----:B------:R0:W-:Y:S01]  /*3ee0*/  STG.E.U8 desc[UR36][R16.64], R8 ;  /* 0x0000000810007986 */ /* 0x0001e2000c101124 */
[----:B------:R-:W-:Y:S05]  /*3ef0*/  BRA `(.L_x_1782) ;  /* 0x0000000000ac7947 */ /* 0x000fea0003800000 */
.L_x_1799:
[----:B------:R-:W-:-:S13]  /*3f00*/  ISETP.NE.AND P0, PT, R3, 0x1c, PT ;  /* 0x0000001c0300780c */ /* 0x000fda0003f05270 */
[----:B------:R-:W-:Y:S05]  /*3f10*/  @!P0 BRA `(.L_x_1808) ;  /* 0x00000000009c8947 */ /* 0x000fea0003800000 */
[----:B------:R-:W-:-:S13]  /*3f20*/  ISETP.NE.AND P0, PT, R3, 0x1d, PT ;  /* 0x0000001d0300780c */ /* 0x000fda0003f05270 */
[----:B------:R-:W-:Y:S05]  /*3f30*/  @!P0 BRA `(.L_x_1809) ;  /* 0x0000000000888947 */ /* 0x000fea0003800000 */
[----:B------:R-:W-:-:S13]  /*3f40*/  ISETP.NE.AND P0, PT, R3, 0x2c, PT ;  /* 0x0000002c0300780c */ /* 0x000fda0003f05270 */
[----:B------:R-:W-:Y:S05]  /*3f50*/  @P0 BRA `(.L_x_1781) ;  /* 0x00000000003c0947 */ /* 0x000fea0003800000 */
        /* <DEDUP_REMOVED lines=15> */
.L_x_1781:
        /* <DEDUP_REMOVED lines=16> */
.L_x_1810:
[----:B------:R-:W-:Y:S05]  /*4150*/  BRA `(.L_x_1782) ;  /* 0x0000000000147947 */ /* 0x000fea0003800000 */
.L_x_1809:
[----:B------:R-:W0:Y:S02]  /*4160*/  F2I.U64.TRUNC R2, R2 ;  /* 0x0000000200027311 */ /* 0x000e24000020d800 */
[----:B0-----:R0:W-:Y:S01]  /*4170*/  STG.E.64 desc[UR36][R16.64], R2 ;  /* 0x0000000210007986 */ /* 0x0011e2000c101b24 */
[----:B------:R-:W-:Y:S05]  /*4180*/  BRA `(.L_x_1782) ;  /* 0x0000000000087947 */ /* 0x000fea0003800000 */
.L_x_1808:
[----:B------:R-:W0:Y:S02]  /*4190*/  F2I.FTZ.U32.TRUNC.NTZ R3, R2 ;  /* 0x0000000200037305 */ /* 0x000e24000021f000 */
[----:B0-----:R0:W-:Y:S02]  /*41a0*/  STG.E desc[UR36][R16.64], R3 ;  /* 0x0000000310007986 */ /* 0x0011e4000c101924 */
.L_x_1782:
[----:B------:R-:W-:-:S04]  /*41b0*/  IMAD R18, R18, 0x200, R23 ;  /* 0x0000020012127824 */ /* 0x000fc800078e0217 */
[----:B------:R-:W-:-:S07]  /*41c0*/  VIADD R19, R18, 0x80 ;  /* 0x0000008012137836 */ /* 0x000fce0000000000 */
.L_x_1719:
[----:B------:R-:W-:Y:S05]  /*41d0*/  BSYNC B7 ;  /* 0x0000000000077941 */ /* 0x000fea0003800000 */
.L_x_1718:
        /* <DEDUP_REMOVED lines=358> */
.L_x_1813:
        /* <DEDUP_REMOVED lines=20> */
[----:B--2---:R4:W0:Y:S01]  /*5980*/  I2F.S16 R22, R2 ;  /* 0x0000000200167306 */ /* 0x0048220000101400 */
[----:B------:R-:W-:Y:S05]  /*5990*/  BRA `(.L_x_1820) ;  /* 0x0000000c00387947 */ /* 0x000fea0003800000 */
.L_x_1818:
[----:B------:R-:W2:Y:S02]  /*59a0*/  LDG.E.U8 R2, desc[UR36][R2.64] ;  /* 0x0000002402027981 */ /* 0x000ea4000c1e1100 */
[----:B--2---:R-:W-:Y:S01]  /*59b0*/  I2FP.F32.U32 R22, R2 ;  /* 0x0000000200167245 */ /* 0x004fe20000201000 */
[----:B------:R-:W-:Y:S06]  /*59c0*/  BRA `(.L_x_1820) ;  /* 0x0000000c002c7947 */ /* 0x000fec0003800000 */
.L_x_1817:
[----:B------:R-:W-:-:S13]  /*59d0*/  ISETP.NE.AND P0, PT, R4, 0x2, PT ;  /* 0x000000020400780c */ /* 0x000fda0003f05270 */
[----:B------:R-:W-:Y:S05]  /*59e0*/  @!P0 BRA `(.L_x_1821) ;  /* 0x0000000000288947 */ /* 0x000fea0003800000 */
[----:B------:R-:W-:-:S13]  /*59f0*/  ISETP.NE.AND P0, PT, R4, 0x3, PT ;  /* 0x000000030400780c */ /* 0x000fda0003f05270 */
[----:B------:R-:W-:Y:S05]  /*5a00*/  @!P0 BRA `(.L_x_1822) ;  /* 0x0000000000148947 */ /* 0x000fea0003800000 */
[----:B------:R-:W-:-:S13]  /*5a10*/  ISETP.NE.AND P0, PT, R4, 0x4, PT ;  /* 0x000000040400780c */ /* 0x000fda0003f05270 */
[----:B------:R-:W-:Y:S05]  /*5a20*/  @P0 BRA `(.L_x_1819) ;  /* 0x0000000800b80947 */ /* 0x000fea0003800000 */
[----:B------:R-:W2:Y:S02]  /*5a30*/  LDG.E.64 R22, desc[UR36][R2.64] ;  /* 0x0000002402167981 */ /* 0x000ea4000c1e1b00 */
[----:B--2---:R2:W3:Y:S01]  /*5a40*/  I2F.S64 R22, R22 ;  /* 0x0000001600167312 */ /* 0x0044e20000301400 */
[----:B------:R-:W-:Y:S05]  /*5a50*/  BRA `(.L_x_1820) ;  /* 0x0000000c00087947 */ /* 0x000fea0003800000 */
.L_x_1822:
[----:B------:R-:W2:Y:S02]  /*5a60*/  LDG.E R2, desc[UR36][R2.64] ;  /* 0x0000002402027981 */ /* 0x000ea4000c1e1900 */
[----:B--2---:R-:W-:Y:S01]  /*5a70*/  I2FP.F32.S32 R22, R2 ;  /* 0x0000000200167245 */ /* 0x004fe20000201400 */
[----:B------:R-:W-:Y:S06]  /*5a80*/  BRA `(.L_x_1820) ;  /* 0x0000000800fc7947 */ /* 0x000fec0003800000 */
.L_x_1821:
[----:B------:R-:W2:Y:S02]  /*5a90*/  LDG.E.U16 R2, desc[UR36][R2.64] ;  /* 0x0000002402027981 */ /* 0x000ea4000c1e1500 */
[----:B--2---:R0:W1:Y:S01]  /*5aa0*/  I2F.S16 R22, R2 ;  /* 0x0000000200167306 */ /* 0x0040620000101400 */
[----:B------:R-:W-:Y:S05]  /*5ab0*/  BRA `(.L_x_1820) ;  /* 0x0000000800f07947 */ /* 0x000fea0003800000 */
.L_x_1816:
        /* <DEDUP_REMOVED lines=8> */
.L_x_1824:
[----:B------:R-:W2:Y:S02]  /*5b40*/  LDG.E.U16 R2, desc[UR36][R2.64] ;  /* 0x0000002402027981 */ /* 0x000ea4000c1e1500 */
[----:B--2---:R-:W-:Y:S01]  /*5b50*/  HADD2.F32 R22, -RZ, R2.H0_H0 ;  /* 0x20000002ff167230 */ /* 0x004fe20000004100 */
[----:B------:R-:W-:Y:S06]  /*5b60*/  BRA `(.L_x_1820) ;  /* 0x0000000800c47947 */ /* 0x000fec0003800000 */
.L_x_1823:
        /* <DEDUP_REMOVED lines=8> */
.L_x_1826:
[----:B------:R-:W2:Y:S02]  /*5bf0*/  LDG.E.U16 R2, desc[UR36][R2.64] ;  /* 0x0000002402027981 */ /* 0x000ea4000c1e1500 */
[----:B--2---:R-:W-:Y:S01]  /*5c00*/  HADD2.F32 R22, -RZ, R2.H0_H0 ;  /* 0x20000002ff167230 */ /* 0x004fe20000004100 */
[----:B------:R-:W-:Y:S06]  /*5c10*/  BRA `(.L_x_1820) ;  /* 0x0000000800987947 */ /* 0x000fec0003800000 */
.L_x_1825:
[----:B------:R-:W2:Y:S01]  /*5c20*/  LDG.E.64 R2, desc[UR36][R2.64] ;  /* 0x0000002402027981 */ /* 0x000ea2000c1e1b00 */
[----:B------:R-:W-:Y:S01]  /*5c30*/  UMOV UR4, 0xf0000000 ;  /* 0xf000000000047882 */ /* 0x000fe20000000000 */
[----:B------:R-:W-:Y:S01]  /*5c40*/  UMOV UR5, 0x380fffff ;  /* 0x380fffff00057882 */ /* 0x000fe20000000000 */
[----:B--2---:R-:W0:Y:S01]  /*5c50*/  F2F.F32.F64 R22, R2 ;  /* 0x0000000200167310 */ /* 0x004e220000301000 */
[----:B------:R-:W-:-:S14]  /*5c60*/  DSETP.GEU.AND P0, PT, |R2|, UR4, PT ;  /* 0x0000000402007e2a */ /* 0x000fdc000bf0e200 */
[----:B0-----:R-:W-:Y:S01]  /*5c70*/  @!P0 FMUL R22, R22, 1.175494350822287508e-38 ;  /* 0x0080000016168820 */ /* 0x001fe20000400000 */
[----:B------:R-:W-:Y:S06]  /*5c80*/  BRA `(.L_x_1820) ;  /* 0x00000008007c7947 */ /* 0x000fec0003800000 */
.L_x_1815:
        /* <DEDUP_REMOVED lines=12> */
.L_x_1829:
[----:B------:R-:W2:Y:S01]  /*5d50*/  LDG.E.64 R2, desc[UR36][R2.64] ;  /* 0x0000002402027981 */ /* 0x000ea2000c1e1b00 */
[----:B------:R-:W-:Y:S01]  /*5d60*/  UMOV UR4, 0xf0000000 ;  /* 0xf000000000047882 */ /* 0x000fe20000000000 */
[----:B------:R-:W-:Y:S01]  /*5d70*/  UMOV UR5, 0x380fffff ;  /* 0x380fffff00057882 */ /* 0x000fe20000000000 */
[----:B--2---:R-:W0:Y:S01]  /*5d80*/  F2F.F32.F64 R22, R2 ;  /* 0x0000000200167310 */ /* 0x004e220000301000 */
[----:B------:R-:W-:-:S14]  /*5d90*/  DSETP.GEU.AND P0, PT, |R2|, UR4, PT ;  /* 0x0000000402007e2a */ /* 0x000fdc000bf0e200 */
[----:B0-----:R-:W-:Y:S01]  /*5da0*/  @!P0 FMUL R22, R22, 1.175494350822287508e-38 ;  /* 0x0080000016168820 */ /* 0x001fe20000400000 */
[----:B------:R-:W-:Y:S06]  /*5db0*/  BRA `(.L_x_1820) ;  /* 0x0000000800307947 */ /* 0x000fec0003800000 */
.L_x_1828:
        /* <DEDUP_REMOVED lines=26> */
.L_x_1831:
        /* <DEDUP_REMOVED lines=13> */
.L_x_1830:
[----:B------:R-:W2:Y:S02]  /*6030*/  LDG.E.U16 R2, desc[UR36][R2.64] ;  /* 0x0000002402027981 */ /* 0x000ea4000c1e1500 */
[----:B--2---:R-:W-:Y:S01]  /*6040*/  IMAD.U32 R22, R2, 0x10000, RZ ;  /* 0x0001000002167824 */ /* 0x004fe200078e00ff */
[----:B------:R-:W-:Y:S06]  /*6050*/  BRA `(.L_x_1820) ;  /* 0x0000000400887947 */ /* 0x000fec0003800000 */
.L_x_1827:
        /* <DEDUP_REMOVED lines=11> */
.L_x_1834:
        /* <DEDUP_REMOVED lines=20> */
.L_x_1836:
[----:B------:R-:W-:Y:S05]  /*6250*/  BSYNC B0 ;  /* 0x0000000000007941 */ /* 0x000fea0003800000 */
.L_x_1835:
[----:B------:R-:W-:Y:S01]  /*6260*/  IMAD.SHL.U32 R2, R2, 0x100000, RZ ;  /* 0x0010000002027824 */ /* 0x000fe200078e00ff */
[----:B------:R-:W-:-:S04]  /*6270*/  LEA R3, R0, 0x3b800000, 0x17 ;  /* 0x3b80000000037811 */ /* 0x000fc800078eb8ff */
[----:B------:R-:W-:Y:S01]  /*6280*/  LOP3.LUT R22, R3, R2, R22, 0xfe, !PT ;  /* 0x0000000203167212 */ /* 0x000fe200078efe16 */
[----:B------:R-:W-:Y:S06]  /*6290*/  BRA `(.L_x_1820) ;  /* 0x0000000000f87947 */ /* 0x000fec0003800000 */
.L_x_1833:
        /* <DEDUP_REMOVED lines=20> */
.L_x_1838:
[----:B------:R-:W-:Y:S05]  /*63e0*/  BSYNC B0 ;  /* 0x0000000000007941 */ /* 0x000fea0003800000 */
.L_x_1837:
[----:B------:R-:W-:Y:S01]  /*63f0*/  IMAD.SHL.U32 R2, R2, 0x200000, RZ ;  /* 0x0020000002027824 */ /* 0x000fe200078e00ff */
[----:B------:R-:W-:-:S04]  /*6400*/  LEA R3, R0, 0x37800000, 0x17 ;  /* 0x3780000000037811 */ /* 0x000fc800078eb8ff */
[----:B------:R-:W-:Y:S01]  /*6410*/  LOP3.LUT R22, R3, R2, R22, 0xfe, !PT ;  /* 0x0000000203167212 */ /* 0x000fe200078efe16 */
[----:B------:R-:W-:Y:S06]  /*6420*/  BRA `(.L_x_1820) ;  /* 0x0000000000947947 */ /* 0x000fec0003800000 */
.L_x_1832:
        /* <DEDUP_REMOVED lines=14> */
.L_x_1819:
        /* <DEDUP_REMOVED lines=16> */
.L_x_1841:
[----:B------:R-:W-:Y:S01]  /*6610*/  IMAD.MOV.U32 R22, RZ, RZ, RZ ;  /* 0x000000ffff167224 */ /* 0x000fe200078e00ff */
[----:B------:R-:W-:Y:S06]  /*6620*/  BRA `(.L_x_1820) ;  /* 0x0000000000147947 */ /* 0x000fec0003800000 */
.L_x_1840:
[----:B------:R-:W2:Y:S02]  /*6630*/  LDG.E.64 R22, desc[UR36][R2.64] ;  /* 0x0000002402167981 */ /* 0x000ea4000c1e1b00 */
[----:B--2---:R0:W1:Y:S01]  /*6640*/  I2F.U64 R22, R22 ;  /* 0x0000001600167312 */ /* 0x0040620000301000 */
[----:B------:R-:W-:Y:S05]  /*6650*/  BRA `(.L_x_1820) ;  /* 0x0000000000087947 */ /* 0x000fea0003800000 */
.L_x_1839:
[----:B------:R-:W2:Y:S02]  /*6660*/  LDG.E R2, desc[UR36][R2.64] ;  /* 0x0000002402027981 */ /* 0x000ea4000c1e1900 */
[----:B--2---:R-:W-:-:S07]  /*6670*/  I2FP.F32.U32 R22, R2 ;  /* 0x0000000200167245 */ /* 0x004fce0000201000 */
.L_x_1820:
[----:B------:R-:W-:Y:S05]  /*6680*/  BSYNC B6 ;  /* 0x0000000000067941 */ /* 0x000fea0003800000 */
.L_x_1814:
[----:B------:R-:W2:Y:S01]  /*6690*/  LDC.U8 R4, c[0x0][0x4a2] ;  /* 0x00012880ff047b82 */ /* 0x000ea20000000000 */
[----:B------:R-:W-:Y:S01]  /*66a0*/  ULDC.64 UR4, c[0x0][0x488] ;  /* 0x0001220000047ab9 */ /* 0x000fe20000000a00 */
[----:B------:R-:W-:Y:S01]  /*66b0*/  BSSY B6, `(.L_x_1842) ;  /* 0x00000df000067945 */ /* 0x000fe20003800000 */
[----:B0---4-:R-:W-:-:S05]  /*66c0*/  IADD3 R2, P0, R18, UR4, RZ ;  /* 0x0000000412027c10 */ /* 0x011fca000ff1e0ff */
        /* <DEDUP_REMOVED lines=13> */
[----:B--2---:R-:W4:Y:S01]  /*67a0*/  I2F.S16 R0, R0 ;  /* 0x0000000000007306 */ /* 0x004f220000101400 */
[----:B------:R-:W-:Y:S05]  /*67b0*/  BRA `(.L_x_1848) ;  /* 0x0000000c00387947 */ /* 0x000fea0003800000 */
.L_x_1846:
[----:B------:R-:W2:Y:S02]  /*67c0*/  LDG.E.U8 R0, desc[UR36][R2.64] ;  /* 0x0000002402007981 */ /* 0x000ea4000c1e1100 */
[----:B--2---:R-:W-:Y:S01]  /*67d0*/  I2FP.F32.U32 R0, R0 ;  /* 0x0000000000007245 */ /* 0x004fe20000201000 */
[----:B------:R-:W-:Y:S06]  /*67e0*/  BRA `(.L_x_1848) ;  /* 0x0000000c002c7947 */ /* 0x000fec0003800000 */
.L_x_1845:
[----:B------:R-:W-:-:S13]  /*67f0*/  ISETP.NE.AND P0, PT, R0, 0x2, PT ;  /* 0x000000020000780c */ /* 0x000fda0003f05270 */
[----:B------:R-:W-:Y:S05]  /*6800*/  @!P0 BRA `(.L_x_1849) ;  /* 0x0000000000288947 */ /* 0x000fea0003800000 */
[----:B------:R-:W-:-:S13]  /*6810*/  ISETP.NE.AND P0, PT, R0, 0x3, PT ;  /* 0x000000030000780c */ /* 0x000fda0003f05270 */
[----:B------:R-:W-:Y:S05]  /*6820*/  @!P0 BRA `(.L_x_1850) ;  /* 0x0000000000148947 */ /* 0x000fea0003800000 */
[----:B------:R-:W-:-:S13]  /*6830*/  ISETP.NE.AND P0, PT, R0, 0x4, PT ;  /* 0x000000040000780c */ /* 0x000fda0003f05270 */
[----:B------:R-:W-:Y:S05]  /*6840*/  @P0 BRA `(.L_x_1847) ;  /* 0x0000000800b80947 */ /* 0x000fea0003800000 */
[----:B------:R-:W2:Y:S02]  /*6850*/  LDG.E.64 R2, desc[UR36][R2.64] ;  /* 0x0000002402027981 */ /* 0x000ea4000c1e1b00 */
[----:B--2---:R0:W2:Y:S01]  /*6860*/  I2F.S64 R0, R2 ;  /* 0x0000000200007312 */ /* 0x0040a20000301400 */
[----:B------:R-:W-:Y:S05]  /*6870*/  BRA `(.L_x_1848) ;  /* 0x0000000c00087947 */ /* 0x000fea0003800000 */
.L_x_1850:
[----:B------:R-:W2:Y:S02]  /*6880*/  LDG.E R0, desc[UR36][R2.64] ;  /* 0x0000002402007981 */ /* 0x000ea4000c1e1900 */
[----:B--2---:R-:W-:Y:S01]  /*6890*/  I2FP.F32.S32 R0, R0 ;  /* 0x0000000000007245 */ /* 0x004fe20000201400 */
[----:B------:R-:W-:Y:S06]  /*68a0*/  BRA `(.L_x_1848) ;  /* 0x0000000800fc7947 */ /* 0x000fec0003800000 */
.L_x_1849:
[----:B------:R-:W2:Y:S02]  /*68b0*/  LDG.E.U16 R0, desc[UR36][R2.64] ;  /* 0x0000002402007981 */ /* 0x000ea4000c1e1500 */
[----:B--2---:R-:W0:Y:S01]  /*68c0*/  I2F.S16 R0, R0 ;  /* 0x0000000000007306 */ /* 0x004e220000101400 */
[----:B------:R-:W-:Y:S05]  /*68d0*/  BRA `(.L_x_1848) ;  /* 0x0000000800f07947 */ /* 0x000fea0003800000 */
.L_x_1844:
        /* <DEDUP_REMOVED lines=8> */
.L_x_1852:
[----:B------:R-:W2:Y:S02]  /*6960*/  LDG.E.U16 R0, desc[UR36][R2.64] ;  /* 0x0000002402007981 */ /* 0x000ea4000c1e1500 */
[----:B--2---:R-:W-:Y:S01]  /*6970*/  HADD2.F32 R0, -RZ, R0.H0_H0 ;  /* 0x20000000ff007230 */ /* 0x004fe20000004100 */
[----:B------:R-:W-:Y:S06]  /*6980*/  BRA `(.L_x_1848) ;  /* 0x0000000800c47947 */ /* 0x000fec0003800000 */
.L_x_1851:
        /* <DEDUP_REMOVED lines=8> */
.L_x_1854:
[----:B------:R-:W2:Y:S02]  /*6a10*/  LDG.E.U16 R0, desc[UR36][R2.64] ;  /* 0x0000002402007981 */ /* 0x000ea4000c1e1500 */
[----:B--2---:R-:W-:Y:S01]  /*6a20*/  HADD2.F32 R0, -RZ, R0.H0_H0 ;  /* 0x20000000ff007230 */ /* 0x004fe20000004100 */
[----:B------:R-:W-:Y:S06]  /*6a30*/  BRA `(.L_x_1848) ;  /* 0x0000000800987947 */ /* 0x000fec0003800000 */
.L_x_1853:
[----:B------:R-:W2:Y:S01]  /*6a40*/  LDG.E.64 R2, desc[UR36][R2.64] ;  /* 0x0000002402027981 */ /* 0x000ea2000c1e1b00 */
[----:B------:R-:W-:Y:S01]  /*6a50*/  UMOV UR4, 0xf0000000 ;  /* 0xf000000000047882 */ /* 0x000fe20000000000 */
[----:B------:R-:W-:Y:S01]  /*6a60*/  UMOV UR5, 0x380fffff ;  /* 0x380fffff00057882 */ /* 0x000fe20000000000 */
[----:B--2---:R-:W0:Y:S01]  /*6a70*/  F2F.F32.F64 R0, R2 ;  /* 0x0000000200007310 */ /* 0x004e220000301000 */
[----:B------:R-:W-:-:S14]  /*6a80*/  DSETP.GEU.AND P0, PT, |R2|, UR4, PT ;  /* 0x0000000402007e2a */ /* 0x000fdc000bf0e200 */
[----:B0-----:R-:W-:Y:S01]  /*6a90*/  @!P0 FMUL R0, R0, 1.175494350822287508e-38 ;  /* 0x0080000000008820 */ /* 0x001fe20000400000 */
[----:B------:R-:W-:Y:S06]  /*6aa0*/  BRA `(.L_x_1848) ;  /* 0x00000008007c7947 */ /* 0x000fec0003800000 */
.L_x_1843:
        /* <DEDUP_REMOVED lines=12> */
.L_x_1857:
[----:B------:R-:W2:Y:S01]  /*6b70*/  LDG.E.64 R2, desc[UR36][R2.64] ;  /* 0x0000002402027981 */ /* 0x000ea2000c1e1b00 */
[----:B------:R-:W-:Y:S01]  /*6b80*/  UMOV UR4, 0xf0000000 ;  /* 0xf000000000047882 */ /* 0x000fe20000000000 */
[----:B------:R-:W-:Y:S01]  /*6b90*/  UMOV UR5, 0x380fffff ;  /* 0x380fffff00057882 */ /* 0x000fe20000000000 */
[----:B--2---:R-:W0:Y:S01]  /*6ba0*/  F2F.F32.F64 R0, R2 ;  /* 0x0000000200007310 */ /* 0x004e220000301000 */
[----:B------:R-:W-:-:S14]  /*6bb0*/  DSETP.GEU.AND P0, PT, |R2|, UR4, PT ;  /* 0x0000000402007e2a */ /* 0x000fdc000bf0e200 */
[----:B0-----:R-:W-:Y:S01]  /*6bc0*/  @!P0 FMUL R0, R0, 1.175494350822287508e-38 ;  /* 0x0080000000008820 */ /* 0x001fe20000400000 */
[----:B------:R-:W-:Y:S06]  /*6bd0*/  BRA `(.L_x_1848) ;  /* 0x0000000800307947 */ /* 0x000fec0003800000 */
.L_x_1856:
        /* <DEDUP_REMOVED lines=26> */
.L_x_1859:
        /* <DEDUP_REMOVED lines=13> */
.L_x_1858:
[----:B------:R-:W2:Y:S02]  /*6e50*/  LDG.E.U16 R0, desc[UR36][R2.64] ;  /* 0x0000002402007981 */ /* 0x000ea4000c1e1500 */
[----:B--2---:R-:W-:Y:S01]  /*6e60*/  IMAD.U32 R0, R0, 0x10000, RZ ;  /* 0x0001000000007824 */ /* 0x004fe200078e00ff */
[----:B------:R-:W-:Y:S06]  /*6e70*/  BRA `(.L_x_1848) ;  /* 0x0000000400887947 */ /* 0x000fec0003800000 */
.L_x_1855:
        /* <DEDUP_REMOVED lines=11> */
.L_x_1862:
        /* <DEDUP_REMOVED lines=20> */
.L_x_1864:
[----:B------:R-:W-:Y:S05]  /*7070*/  BSYNC B0 ;  /* 0x0000000000007941 */ /* 0x000fea0003800000 */
.L_x_1863:
[----:B------:R-:W-:Y:S01]  /*7080*/  LEA R3, R0, 0x3b800000, 0x17 ;  /* 0x3b80000000037811 */ /* 0x000fe200078eb8ff */
[----:B------:R-:W-:-:S05]  /*7090*/  IMAD.SHL.U32 R0, R2, 0x100000, RZ ;  /* 0x0010000002007824 */ /* 0x000fca00078e00ff */
[----:B------:R-:W-:Y:S01]  /*70a0*/  LOP3.LUT R0, R3, R0, R4, 0xfe, !PT ;  /* 0x0000000003007212 */ /* 0x000fe200078efe04 */
[----:B------:R-:W-:Y:S06]  /*70b0*/  BRA `(.L_x_1848) ;  /* 0x0000000000f87947 */ /* 0x000fec0003800000 */
.L_x_1861:
        /* <DEDUP_REMOVED lines=20> */
.L_x_1866:
[----:B------:R-:W-:Y:S05]  /*7200*/  BSYNC B0 ;  /* 0x0000000000007941 */ /* 0x000fea0003800000 */
.L_x_1865:
[----:B------:R-:W-:Y:S01]  /*7210*/  LEA R3, R0, 0x37800000, 0x17 ;  /* 0x3780000000037811 */ /* 0x000fe200078eb8ff */
[----:B------:R-:W-:-:S05]  /*7220*/  IMAD.SHL.U32 R0, R2, 0x200000, RZ ;  /* 0x0020000002007824 */ /* 0x000fca00078e00ff */
[----:B------:R-:W-:Y:S01]  /*7230*/  LOP3.LUT R0, R3, R0, R4, 0xfe, !PT ;  /* 0x0000000003007212 */ /* 0x000fe200078efe04 */
[----:B------:R-:W-:Y:S06]  /*7240*/  BRA `(.L_x_1848) ;  /* 0x0000000000947947 */ /* 0x000fec0003800000 */
.L_x_1860:
        /* <DEDUP_REMOVED lines=14> */
.L_x_1847:
        /* <DEDUP_REMOVED lines=15> */
[----:B01-3-5:R-:W-:Y:S05]  /*7420*/  CALL.ABS.NOINC R2 ;  /* 0x0000000002007343 */ /* 0x02bfea0003c00000 */
.L_x_1869:
[----:B------:R-:W-:Y:S01]  /*7430*/  IMAD.MOV.U32 R0, RZ, RZ, RZ ;  /* 0x000000ffff007224 */ /* 0x000fe200078e00ff */
[----:B------:R-:W-:Y:S06]  /*7440*/  BRA `(.L_x_1848) ;  /* 0x0000000000147947 */ /* 0x000fec0003800000 */
.L_x_1868:
[----:B------:R-:W2:Y:S02]  /*7450*/  LDG.E.64 R2, desc[UR36][R2.64] ;  /* 0x0000002402027981 */ /* 0x000ea4000c1e1b00 */
[----:B--2---:R0:W2:Y:S01]  /*7460*/  I2F.U64 R0, R2 ;  /* 0x0000000200007312 */ /* 0x0040a20000301000 */
[----:B------:R-:W-:Y:S05]  /*7470*/  BRA `(.L_x_1848) ;  /* 0x0000000000087947 */ /* 0x000fea0003800000 */
.L_x_1867:
[----:B------:R-:W2:Y:S02]  /*7480*/  LDG.E R0, desc[UR36][R2.64] ;  /* 0x0000002402007981 */ /* 0x000ea4000c1e1900 */
[----:B--2---:R-:W-:-:S07]  /*7490*/  I2FP.F32.U32 R0, R0 ;  /* 0x0000000000007245 */ /* 0x004fce0000201000 */
.L_x_1848:
[----:B------:R-:W-:Y:S05]  /*74a0*/  BSYNC B6 ;  /* 0x0000000000067941 */ /* 0x000fea0003800000 */
.L_x_1842:
[----:B------:R-:W0:Y:S01]  /*74b0*/  LDC.U8 R4, c[0x0][0x4a0] ;  /* 0x00012800ff047b82 */ /* 0x000e220000000000 */
[----:B-1-3-5:R-:W-:Y:S01]  /*74c0*/  FSETP.GT.FTZ.AND P0, PT, R22, RZ, PT ;  /* 0x000000ff1600720b */ /* 0x02afe20003f14000 */
[----:B0-2-4-:R-:W-:Y:S01]  /*74d0*/  IMAD.MOV.U32 R2, RZ, RZ, R0 ;  /* 0x000000ffff027224 */ /* 0x015fe200078e0000 */
        /* <DEDUP_REMOVED lines=16> */
.L_x_1873:
[----:B------:R-:W0:Y:S02]  /*75e0*/  F2I.S64.TRUNC R2, R2 ;  /* 0x0000000200027311 */ /* 0x000e24000020d900 */
[----:B0-----:R-:W-:-:S05]  /*75f0*/  IMAD.MOV.U32 R5, RZ, RZ, R2 ;  /* 0x000000ffff057224 */ /* 0x001fca00078e0002 */
[----:B------:R0:W-:Y:S01]  /*7600*/  STG.E.U8 desc[UR36][R16.64], R5 ;  /* 0x0000000510007986 */ /* 0x0001e2000c101124 */
[----:B------:R-:W-:Y:S05]  /*7610*/  BRA `(.L_x_1875) ;  /* 0x0000000c00407947 */ /* 0x000fea0003800000 */
.L_x_1872:
        /* <DEDUP_REMOVED lines=9> */
.L_x_1877:
[----:B------:R-:W0:Y:S02]  /*76b0*/  F2I.FTZ.TRUNC.NTZ R3, R2 ;  /* 0x0000000200037305 */ /* 0x000e24000021f100 */
[----:B0-----:R0:W-:Y:S01]  /*76c0*/  STG.E desc[UR36][R16.64], R3 ;  /* 0x0000000310007986 */ /* 0x0011e2000c101924 */
[----:B------:R-:W-:Y:S05]  /*76d0*/  BRA `(.L_x_1875) ;  /* 0x0000000c00107947 */ /* 0x000fea0003800000 */
.L_x_1876:
[----:B------:R-:W0:Y:S02]  /*76e0*/  F2I.FTZ.TRUNC.NTZ R3, R2 ;  /* 0x0000000200037305 */ /* 0x000e24000021f100 */
[----:B0-----:R0:W-:Y:S01]  /*76f0*/  STG.E.U16 desc[UR36][R16.64], R3 ;  /* 0x0000000310007986 */ /* 0x0011e2000c101524 */
[----:B------:R-:W-:Y:S05]  /*7700*/  BRA `(.L_x_1875) ;  /* 0x0000000c00047947 */ /* 0x000fea0003800000 */
.L_x_1871:
        /* <DEDUP_REMOVED lines=8> */
.L_x_1879:
[----:B------:R-:W-:-:S05]  /*7790*/  F2FP.F16.F32.PACK_AB R2, RZ, R2 ;  /* 0x00000002ff02723e */ /* 0x000fca00000000ff */
[----:B------:R0:W-:Y:S01]  /*77a0*/  STG.E.U16 desc[UR36][R16.64], R2 ;  /* 0x0000000210007986 */ /* 0x0001e2000c101524 */
[----:B------:R-:W-:Y:S05]  /*77b0*/  BRA `(.L_x_1875) ;  /* 0x0000000800d87947 */ /* 0x000fea0003800000 */
.L_x_1878:
        /* <DEDUP_REMOVED lines=9> */
.L_x_1881:
[----:B------:R-:W-:-:S04]  /*7850*/  F2FP.F16.F32.PACK_AB R3, RZ, R2 ;  /* 0x00000002ff03723e */ /* 0x000fc800000000ff */
[----:B------:R-:W-:-:S05]  /*7860*/  PRMT R3, R3, 0x5410, RZ ;  /* 0x0000541003037816 */ /* 0x000fca00000000ff */
[----:B------:R0:W-:Y:S01]  /*7870*/  STG.E desc[UR36][R16.64], R3 ;  /* 0x0000000310007986 */ /* 0x0001e2000c101924 */
[----:B------:R-:W-:Y:S05]  /*7880*/  BRA `(.L_x_1875) ;  /* 0x0000000800a47947 */ /* 0x000fea0003800000 */
.L_x_1880:
[----:B------:R-:W-:-:S06]  /*7890*/  FMUL.FTZ R2, R2, 1 ;  /* 0x3f80000002027820 */ /* 0x000fcc0000410000 */
[----:B------:R-:W0:Y:S02]  /*78a0*/  F2F.F64.F32 R2, R2 ;  /* 0x0000000200027310 */ /* 0x000e240000201800 */
[----:B0-----:R0:W-:Y:S01]  /*78b0*/  STG.E.64 desc[UR36][R16.64], R2 ;  /* 0x0000000210007986 */ /* 0x0011e2000c101b24 */
[----:B------:R-:W-:Y:S05]  /*78c0*/  BRA `(.L_x_1875) ;  /* 0x0000000800947947 */ /* 0x000fea0003800000 */
.L_x_1870:
        /* <DEDUP_REMOVED lines=12> */
.L_x_1884:
[----:B------:R-:W-:Y:S01]  /*7990*/  FMUL.FTZ R4, R2, 1 ;  /* 0x3f80000002047820 */ /* 0x000fe20000410000 */
[----:B------:R-:W-:-:S05]  /*79a0*/  CS2R R6, SRZ ;  /* 0x0000000000067805 */ /* 0x000fca000001ff00 */
[----:B------:R-:W0:Y:S02]  /*79b0*/  F2F.F64.F32 R4, R4 ;  /* 0x0000000400047310 */ /* 0x000e240000201800 */
[----:B0-----:R0:W-:Y:S01]  /*79c0*/  STG.E.128 desc[UR36][R16.64], R4 ;  /* 0x0000000410007986 */ /* 0x0011e2000c101d24 */
[----:B------:R-:W-:Y:S05]  /*79d0*/  BRA `(.L_x_1875) ;  /* 0x0000000800507947 */ /* 0x000fea0003800000 */
.L_x_1883:
        /* <DEDUP_REMOVED lines=20> */
.L_x_1888:
[----:B------:R-:W-:Y:S05]  /*7b20*/  BSYNC B0 ;  /* 0x0000000000007941 */ /* 0x000fea0003800000 */
.L_x_1887:
[----:B------:R-:W-:-:S05]  /*7b30*/  LOP3.LUT R5, R0, R5, RZ, 0xfc, !PT ;  /* 0x0000000500057212 */ /* 0x000fca00078efcff */
[----:B------:R0:W-:Y:S01]  /*7b40*/  STG.E.U8 desc[UR36][R16.64], R5 ;  /* 0x0000000510007986 */ /* 0x0001e2000c101124 */
[----:B------:R-:W-:Y:S05]  /*7b50*/  BRA `(.L_x_1875) ;  /* 0x0000000400f07947 */ /* 0x000fea0003800000 */
.L_x_1886:
        /* <DEDUP_REMOVED lines=12> */
.L_x_1890:
[----:B------:R-:W-:Y:S01]  /*7c20*/  IMAD.MOV.U32 R0, RZ, RZ, 0x7f ;  /* 0x0000007fff007424 */ /* 0x000fe200078e00ff */
[----:B------:R-:W-:-:S04]  /*7c30*/  ISETP.GT.U32.AND P0, PT, R4, 0x7f800000, PT ;  /* 0x7f8000000400780c */ /* 0x000fc80003f04070 */
[----:B------:R-:W-:-:S09]  /*7c40*/  SEL R0, R0, 0x7c, P0 ;  /* 0x0000007c00007807 */ /* 0x000fd20000000000 */
.L_x_1891:
[----:B------:R-:W-:Y:S05]  /*7c50*/  BSYNC B0 ;  /* 0x0000000000007941 */ /* 0x000fea0003800000 */
.L_x_1889:
[----:B------:R-:W-:-:S04]  /*7c60*/  LOP3.LUT R2, R2, 0x80000000, RZ, 0xc0, !PT ;  /* 0x8000000002027812 */ /* 0x000fc800078ec0ff */
[----:B------:R-:W-:-:S04]  /*7c70*/  SHF.R.U32.HI R3, RZ, 0x18, R2 ;  /* 0x00000018ff037819 */ /* 0x000fc80000011602 */
[----:B------:R-:W-:-:S05]  /*7c80*/  LOP3.LUT R3, R0, R3, RZ, 0xfc, !PT ;  /* 0x0000000300037212 */ /* 0x000fca00078efcff */
[----:B------:R0:W-:Y:S01]  /*7c90*/  STG.E.U8 desc[UR36][R16.64], R3 ;  /* 0x0000000310007986 */ /* 0x0001e2000c101124 */
[----:B------:R-:W-:Y:S05]  /*7ca0*/  BRA `(.L_x_1875) ;  /* 0x00000004009c7947 */ /* 0x000fea0003800000 */
.L_x_1885:
[----:B------:R-:W-:-:S05]  /*7cb0*/  F2FP.BF16.F32.PACK_AB R2, RZ, R2 ;  /* 0x00000002ff02723e */ /* 0x000fca00000010ff */
[----:B------:R0:W-:Y:S01]  /*7cc0*/  STG.E.U16 desc[UR36][R16.64], R2 ;  /* 0x0000000210007986 */ /* 0x0001e2000c101524 */
[----:B------:R-:W-:Y:S05]  /*7cd0*/  BRA `(.L_x_1875) ;  /* 0x0000000400907947 */ /* 0x000fea0003800000 */
.L_x_1882:
        /* <DEDUP_REMOVED lines=11> */
.L_x_1894:
        /* <DEDUP_REMOVED lines=16> */
.L_x_1897:
[----:B------:R-:W-:-:S04]  /*7e90*/  LOP3.LUT R2, R2, 0x80000000, RZ, 0xc0, !PT ;  /* 0x8000000002027812 */ /* 0x000fc800078ec0ff */
[----:B------:R-:W-:-:S04]  /*7ea0*/  SHF.R.U32.HI R3, RZ, 0x18, R2 ;  /* 0x00000018ff037819 */ /* 0x000fc80000011602 */
[----:B------:R-:W-:-:S04]  /*7eb0*/  LOP3.LUT R0, R0, R3, RZ, 0xfc, !PT ;  /* 0x0000000300007212 */ /* 0x000fc800078efcff */
[----:B------:R-:W-:-:S07]  /*7ec0*/  PRMT R8, R0, 0x7610, R8 ;  /* 0x0000761000087816 */ /* 0x000fce0000000008 */
.L_x_1896:
[----:B------:R-:W-:Y:S05]  /*7ed0*/  BSYNC B0 ;  /* 0x0000000000007941 */ /* 0x000fea0003800000 */
.L_x_1895:
[----:B------:R3:W-:Y:S01]  /*7ee0*/  STG.E.U8 desc[UR36][R16.64], R8 ;  /* 0x0000000810007986 */ /* 0x0007e2000c101124 */
[----:B------:R-:W-:Y:S05]  /*7ef0*/  BRA `(.L_x_1875) ;  /* 0x0000000400087947 */ /* 0x000fea0003800000 */
.L_x_1893:
        /* <DEDUP_REMOVED lines=16> */
.L_x_1900:
[----:B------:R-:W-:-:S04]  /*8000*/  LOP3.LUT R2, R2, 0x80000000, RZ, 0xc0, !PT ;  /* 0x8000000002027812 */ /* 0x000fc800078ec0ff */
[----:B------:R-:W-:-:S04]  /*8010*/  SHF.R.U32.HI R3, RZ, 0x18, R2 ;  /* 0x00000018ff037819 */ /* 0x000fc80000011602 */
[----:B------:R-:W-:-:S04]  /*8020*/  LOP3.LUT R0, R0, R3, RZ, 0xfc, !PT ;  /* 0x0000000300007212 */ /* 0x000fc800078efcff */
[----:B------:R-:W-:-:S07]  /*8030*/  PRMT R8, R0, 0x7610, R8 ;  /* 0x0000761000087816 */ /* 0x000fce0000000008 */
.L_x_1899:
[----:B------:R-:W-:Y:S05]  /*8040*/  BSYNC B0 ;  /* 0x0000000000007941 */ /* 0x000fea0003800000 */
.L_x_1898:
[----:B------:R0:W-:Y:S01]  /*8050*/  STG.E.U8 desc[UR36][R16.64], R8 ;  /* 0x0000000810007986 */ /* 0x0001e2000c101124 */
[----:B------:R-:W-:Y:S05]  /*8060*/  BRA `(.L_x_1875) ;  /* 0x0000000000ac7947 */ /* 0x000fea0003800000 */
.L_x_1892:
        /* <DEDUP_REMOVED lines=21> */
.L_x_1874:
        /* <DEDUP_REMOVED lines=16> */
.L_x_1903:
[----:B------:R-:W-:Y:S05]  /*82c0*/  BRA `(.L_x_1875) ;  /* 0x0000000000147947 */ /* 0x000fea0003800000 */
.L_x_1902:
[----:B------:R-:W0:Y:S02]  /*82d0*/  F2I.U64.TRUNC R2, R2 ;  /* 0x0000000200027311 */ /* 0x000e24000020d800 */
[----:B0-----:R2:W-:Y:S01]  /*82e0*/  STG.E.64 desc[UR36][R16.64], R2 ;  /* 0x0000000210007986 */ /* 0x0015e2000c101b24 */
[----:B------:R-:W-:Y:S05]  /*82f0*/  BRA `(.L_x_1875) ;  /* 0x0000000000087947 */ /* 0x000fea0003800000 */
.L_x_1901:
[----:B------:R-:W0:Y:S02]  /*8300*/  F2I.FTZ.U32.TRUNC.NTZ R3, R2 ;  /* 0x0000000200037305 */ /* 0x000e24000021f000 */
[----:B0-----:R0:W-:Y:S02]  /*8310*/  STG.E desc[UR36][R16.64], R3 ;  /* 0x0000000310007986 */ /* 0x0011e4000c101924 */
.L_x_1875:
[----:B------:R-:W-:-:S07]  /*8320*/  VIADD R19, R19, 0x80 ;  /* 0x0000008013137836 */ /* 0x000fce0000000000 */
.L_x_1812:
[----:B------:R-:W-:Y:S05]  /*8330*/  BSYNC B7 ;  /* 0x0000000000077941 */ /* 0x000fea0003800000 */
.L_x_1811:
        /* <DEDUP_REMOVED lines=358> */
.L_x_1906:
        /* <DEDUP_REMOVED lines=22> */
.L_x_1911:
[----:B------:R-:W2:Y:S02]  /*9b00*/  LDG.E.U8 R2, desc[UR36][R2.64] ;  /* 0x0000002402027981 */ /* 0x000ea4000c1e1100 */
[----:B--2---:R-:W-:Y:S01]  /*9b10*/  I2FP.F32.U32 R22, R2 ;  /* 0x0000000200167245 */ /* 0x004fe20000201000 */
[----:B------:R-:W-:Y:S06]  /*9b20*/  BRA `(.L_x_1913) ;  /* 0x0000000c002c7947 */ /* 0x000fec0003800000 */
.L_x_1910:
        /* <DEDUP_REMOVED lines=9> */
.L_x_1915:
[----:B------:R-:W2:Y:S02]  /*9bc0*/  LDG.E R2, desc[UR36][R2.64] ;  /* 0x0000002402027981 */ /* 0x000ea4000c1e1900 */
[----:B--2---:R-:W-:Y:S01]  /*9bd0*/  I2FP.F32.S32 R22, R2 ;  /* 0x0000000200167245 */ /* 0x004fe20000201400 */
[----:B------:R-:W-:Y:S06]  /*9be0*/  BRA `(.L_x_1913) ;  /* 0x0000000800fc7947 */ /* 0x000fec0003800000 */
.L_x_1914:
[----:B------:R-:W2:Y:S02]  /*9bf0*/  LDG.E.U16 R2, desc[UR36][R2.64] ;  /* 0x0000002402027981 */ /* 0x000ea4000c1e1500 */
[----:B--2---:R2:W3:Y:S01]  /*9c00*/  I2F.S16 R22, R2 ;  /* 0x0000000200167306 */ /* 0x0044e20000101400 */
[----:B------:R-:W-:Y:S05]  /*9c10*/  BRA `(.L_x_1913) ;  /* 0x0000000800f07947 */ /* 0x000fea0003800000 */
.L_x_1909:
        /* <DEDUP_REMOVED lines=8> */
.L_x_1917:
[----:B------:R-:W2:Y:S02]  /*9ca0*/  LDG.E.U16 R2, desc[UR36][R2.64] ;  /* 0x0000002402027981 */ /* 0x000ea4000c1e1500 */
[----:B--2---:R-:W-:Y:S01]  /*9cb0*/  HADD2.F32 R22, -RZ, R2.H0_H0 ;  /* 0x20000002ff167230 */ /* 0x004fe20000004100 */
[----:B------:R-:W-:Y:S06]  /*9cc0*/  BRA `(.L_x_1913) ;  /* 0x0000000800c47947 */ /* 0x000fec0003800000 */
.L_x_1916:
        /* <DEDUP_REMOVED lines=8> */
.L_x_1919:
[----:B------:R-:W2:Y:S02]  /*9d50*/  LDG.E.U16 R2, desc[UR36][R2.64] ;  /* 0x0000002402027981 */ /* 0x000ea4000c1e1500 */
[----:B--2---:R-:W-:Y:S01]  /*9d60*/  HADD2.F32 R22, -RZ, R2.H0_H0 ;  /* 0x20000002ff167230 */ /* 0x004fe20000004100 */
[----:B------:R-:W-:Y:S06]  /*9d70*/  BRA `(.L_x_1913) ;  /* 0x0000000800987947 */ /* 0x000fec0003800000 */
.L_x_1918:
[----:B------:R-:W2:Y:S01]  /*9d80*/  LDG.E.64 R2, desc[UR36][R2.64] ;  /* 0x0000002402027981 */ /* 0x000ea2000c1e1b00 */
[----:B------:R-:W-:Y:S01]  /*9d90*/  UMOV UR4, 0xf0000000 ;  /* 0xf000000000047882 */ /* 0x000fe20000000000 */
[----:B------:R-:W-:Y:S01]  /*9da0*/  UMOV UR5, 0x380fffff ;  /* 0x380fffff00057882 */ /* 0x000fe20000000000 */
[----:B--2---:R-:W0:Y:S01]  /*9db0*/  F2F.F32.F64 R22, R2 ;  /* 0x0000000200167310 */ /* 0x004e220000301000 */
[----:B------:R-:W-:-:S14]  /*9dc0*/  DSETP.GEU.AND P0, PT, |R2|, UR4, PT ;  /* 0x0000000402007e2a */ /* 0x000fdc000bf0e200 */
[----:B0-----:R-:W-:Y:S01]  /*9dd0*/  @!P0 FMUL R22, R22, 1.175494350822287508e-38 ;  /* 0x0080000016168820 */ /* 0x001fe20000400000 */
[----:B------:R-:W-:Y:S06]  /*9de0*/  BRA `(.L_x_1913) ;  /* 0x00000008007c7947 */ /* 0x000fec0003800000 */
.L_x_1908:
        /* <DEDUP_REMOVED lines=12> */
.L_x_1922:
[----:B------:R-:W2:Y:S01]  /*9eb0*/  LDG.E.64 R2, desc[UR36][R2.64] ;  /* 0x0000002402027981 */ /* 0x000ea2000c1e1b00 */
[----:B------:R-:W-:Y:S01]  /*9ec0*/  UMOV UR4, 0xf0000000 ;  /* 0xf000000000047882 */ /* 0x000fe20000000000 */
[----:B------:R-:W-:Y:S01]  /*9ed0*/  UMOV UR5, 0x380fffff ;  /* 0x380fffff00057882 */ /* 0x000fe20000000000 */
[----:B--2---:R-:W0:Y:S01]  /*9ee0*/  F2F.F32.F64 R22, R2 ;  /* 0x0000000200167310 */ /* 0x004e220000301000 */
[----:B------:R-:W-:-:S14]  /*9ef0*/  DSETP.GEU.AND P0, PT, |R2|, UR4, PT ;  /* 0x0000000402007e2a */ /* 0x000fdc000bf0e200 */
[----:B0-----:R-:W-:Y:S01]  /*9f00*/  @!P0 FMUL R22, R22, 1.175494350822287508e-38 ;  /* 0x0080000016168820 */ /* 0x001fe20000400000 */
[----:B------:R-:W-:Y:S06]  /*9f10*/  BRA `(.L_x_1913) ;  /* 0x0000000800307947 */ /* 0x000fec0003800000 */
.L_x_1921:
        /* <DEDUP_REMOVED lines=26> */
.L_x_1924:
        /* <DEDUP_REMOVED lines=13> */
.L_x_1923:
[----:B------:R-:W2:Y:S02]  /*a190*/  LDG.E.U16 R2, desc[UR36][R2.64] ;  /* 0x0000002402027981 */ /* 0x000ea4000c1e1500 */
[----:B--2---:R-:W-:Y:S01]  /*a1a0*/  IMAD.U32 R22, R2, 0x10000, RZ ;  /* 0x0001000002167824 */ /* 0x004fe200078e00ff */
[----:B------:R-:W-:Y:S06]  /*a1b0*/  BRA `(.L_x_1913) ;  /* 0x0000000400887947 */ /* 0x000fec0003800000 */
.L_x_1920:
        /* <DEDUP_REMOVED lines=11> */
.L_x_1927:
        /* <DEDUP_REMOVED lines=20> */
.L_x_1929:
[----:B------:R-:W-:Y:S05]  /*a3b0*/  BSYNC B0 ;  /* 0x0000000000007941 */ /* 0x000fea0003800000 */
.L_x_1928:
[----:B------:R-:W-:Y:S01]  /*a3c0*/  IMAD.SHL.U32 R2, R2, 0x100000, RZ ;  /* 0x0010000002027824 */ /* 0x000fe200078e00ff */
[----:B------:R-:W-:-:S04]  /*a3d0*/  LEA R3, R0, 0x3b800000, 0x17 ;  /* 0x3b80000000037811 */ /* 0x000fc800078eb8ff */
[----:B------:R-:W-:Y:S01]  /*a3e0*/  LOP3.LUT R22, R3, R2, R22, 0xfe, !PT ;  /* 0x0000000203167212 */ /* 0x000fe200078efe16 */
[----:B------:R-:W-:Y:S06]  /*a3f0*/  BRA `(.L_x_1913) ;  /* 0x0000000000f87947 */ /* 0x000fec0003800000 */
.L_x_1926:
        /* <DEDUP_REMOVED lines=20> */
.L_x_1931:
[----:B------:R-:W-:Y:S05]  /*a540*/  BSYNC B0 ;  /* 0x0000000000007941 */ /* 0x000fea0003800000 */
.L_x_1930:
[----:B------:R-:W-:Y:S01]  /*a550*/  IMAD.SHL.U32 R2, R2, 0x200000, RZ ;  /* 0x0020000002027824 */ /* 0x000fe200078e00ff */
[----:B------:R-:W-:-:S04]  /*a560*/  LEA R3, R0, 0x37800000, 0x17 ;  /* 0x3780000000037811 */ /* 0x000fc800078eb8ff */
[----:B------:R-:W-:Y:S01]  /*a570*/  LOP3.LUT R22, R3, R2, R22, 0xfe, !PT ;  /* 0x0000000203167212 */ /* 0x000fe200078efe16 */
[----:B------:R-:W-:Y:S06]  /*a580*/  BRA `(.L_x_1913) ;  /* 0x0000000000947947 */ /* 0x000fec0003800000 */
.L_x_1925:
        /* <DEDUP_REMOVED lines=14> */
.L_x_1912:
        /* <DEDUP_REMOVED lines=16> */
.L_x_1934:
[----:B------:R-:W-:Y:S01]  /*a770*/  IMAD.MOV.U32 R22, RZ, RZ, RZ ;  /* 0x000000ffff167224 */ /* 0x000fe200078e00ff */
[----:B------:R-:W-:Y:S06]  /*a780*/  BRA `(.L_x_1913) ;  /* 0x0000000000147947 */ /* 0x000fec0003800000 */
.L_x_1933:
[----:B------:R-:W2:Y:S02]  /*a790*/  LDG.E.64 R22, desc[UR36][R2.64] ;  /* 0x0000002402167981 */ /* 0x000ea4000c1e1b00 */
[----:B--2---:R0:W1:Y:S01]  /*a7a0*/  I2F.U64 R22, R22 ;  /* 0x0000001600167312 */ /* 0x0040620000301000 */
[----:B------:R-:W-:Y:S05]  /*a7b0*/  BRA `(.L_x_1913) ;  /* 0x0000000000087947 */ /* 0x000fea0003800000 */
.L_x_1932:
[----:B------:R-:W2:Y:S02]  /*a7c0*/  LDG.E R2, desc[UR36][R2.64] ;  /* 0x0000002402027981 */ /* 0x000ea4000c1e1900 */
[----:B--2---:R-:W-:-:S07]  /*a7d0*/  I2FP.F32.U32 R22, R2 ;  /* 0x0000000200167245 */ /* 0x004fce0000201000 */
.L_x_1913:
[----:B------:R-:W-:Y:S05]  /*a7e0*/  BSYNC B6 ;  /* 0x0000000000067941 */ /* 0x000fea0003800000 */
.L_x_1907:
[----:B------:R-:W4:Y:S01]  /*a7f0*/  LDC.U8 R4, c[0x0][0x4a2] ;  /* 0x00012880ff047b82 */ /* 0x000f220000000000 */
[----:B------:R-:W-:Y:S01]  /*a800*/  ULDC.64 UR4, c[0x0][0x488] ;  /* 0x0001220000047ab9 */ /* 0x000fe20000000a00 */
[----:B------:R-:W-:Y:S01]  /*a810*/  BSSY B6, `(.L_x_1935) ;  /* 0x00000df000067945 */ /* 0x000fe20003800000 */
[----:B0-2---:R-:W-:-:S05]  /*a820*/  IADD3 R2, P0, R18, UR4, RZ ;  /* 0x0000000412027c10 */ /* 0x005fca000ff1e0ff */
[----:B------:R-:W-:Y:S01]  /*a830*/  IMAD.X R3, RZ, RZ, UR5, P0 ;  /* 0x00000005ff037e24 */ /* 0x000fe200080e06ff */
[----:B----4-:R-:W-:-:S04]  /*a840*/  PRMT R0, R4, 0x9910, RZ ;  /* 0x0000991004007816 */ /* 0x010fc800000000ff */
        /* <DEDUP_REMOVED lines=13> */
.L_x_1939:
[----:B------:R-:W2:Y:S02]  /*a920*/  LDG.E.U8 R0, desc[UR36][R2.64] ;  /* 0x0000002402007981 */ /* 0x000ea4000c1e1100 */
[----:B--2---:R-:W-:Y:S01]  /*a930*/  I2FP.F32.U32 R0, R0 ;  /* 0x0000000000007245 */ /* 0x004fe20000201000 */
[----:B------:R-:W-:Y:S06]  /*a940*/  BRA `(.L_x_1941) ;  /* 0x0000000c002c7947 */ /* 0x000fec0003800000 */
.L_x_1938:
[----:B------:R-:W-:-:S13]  /*a950*/  ISETP.NE.AND P0, PT, R0, 0x2, PT ;  /* 0x000000020000780c */ /* 0x000fda0003f05270 */
[----:B------:R-:W-:Y:S05]  /*a960*/  @!P0 BRA `(.L_x_1942) ;  /* 0x0000000000288947 */ /* 0x000fea0003800000 */
[----:B------:R-:W-:-:S13]  /*a970*/  ISETP.NE.AND P0, PT, R0, 0x3, PT ;  /* 0x000000030000780c */ /* 0x000fda0003f05270 */
[----:B------:R-:W-:Y:S05]  /*a980*/  @!P0 BRA `(.L_x_1943) ;  /* 0x0000000000148947 */ /* 0x000fea0003800000 */
[----:B------:R-:W-:-:S13]  /*a990*/  ISETP.NE.AND P0, PT, R0, 0x4, PT ;  /* 0x000000040000780c */ /* 0x000fda0003f05270 */
[----:B------:R-:W-:Y:S05]  /*a9a0*/  @P0 BRA `(.L_x_1940) ;  /* 0x0000000800b80947 */ /* 0x000fea0003800000 */
[----:B------:R-:W2:Y:S02]  /*a9b0*/  LDG.E.64 R2, desc[UR36][R2.64] ;  /* 0x0000002402027981 */ /* 0x000ea4000c1e1b00 */
[----:B--2---:R2:W4:Y:S01]  /*a9c0*/  I2F.S64 R0, R2 ;  /* 0x0000000200007312 */ /* 0x0045220000301400 */
[----:B------:R-:W-:Y:S05]  /*a9d0*/  BRA `(.L_x_1941) ;  /* 0x0000000c00087947 */ /* 0x000fea0003800000 */
.L_x_1943:
[----:B------:R-:W2:Y:S02]  /*a9e0*/  LDG.E R0, desc[UR36][R2.64] ;  /* 0x0000002402007981 */ /* 0x000ea4000c1e1900 */
[----:B--2---:R-:W-:Y:S01]  /*a9f0*/  I2FP.F32.S32 R0, R0 ;  /* 0x0000000000007245 */ /* 0x004fe20000201400 */
[----:B------:R-:W-:Y:S06]  /*aa00*/  BRA `(.L_x_1941) ;  /* 0x0000000800fc7947 */ /* 0x000fec0003800000 */
.L_x_1942:
[----:B------:R-:W2:Y:S02]  /*aa10*/  LDG.E.U16 R0, desc[UR36][R2.64] ;  /* 0x0000002402007981 */ /* 0x000ea4000c1e1500 */
[----:B--2---:R-:W0:Y:S01]  /*aa20*/  I2F.S16 R0, R0 ;  /* 0x0000000000007306 */ /* 0x004e220000101400 */
[----:B------:R-:W-:Y:S05]  /*aa30*/  BRA `(.L_x_1941) ;  /* 0x0000000800f07947 */ /* 0x000fea0003800000 */
.L_x_1937:
        /* <DEDUP_REMOVED lines=8> */
.L_x_1945:
[----:B------:R-:W2:Y:S02]  /*aac0*/  LDG.E.U16 R0, desc[UR36][R2.64] ;  /* 0x0000002402007981 */ /* 0x000ea4000c1e1500 */
[----:B--2---:R-:W-:Y:S01]  /*aad0*/  HADD2.F32 R0, -RZ, R0.H0_H0 ;  /* 0x20000000ff007230 */ /* 0x004fe20000004100 */
[----:B------:R-:W-:Y:S06]  /*aae0*/  BRA `(.L_x_1941) ;  /* 0x0000000800c47947 */ /* 0x000fec0003800000 */
.L_x_1944:
        /* <DEDUP_REMOVED lines=8> */
.L_x_1947:
[----:B------:R-:W2:Y:S02]  /*ab70*/  LDG.E.U16 R0, desc[UR36][R2.64] ;  /* 0x0000002402007981 */ /* 0x000ea4000c1e1500 */
[----:B--2---:R-:W-:Y:S01]  /*ab80*/  HADD2.F32 R0, -RZ, R0.H0_H0 ;  /* 0x20000000ff007230 */ /* 0x004fe20000004100 */
[----:B------:R-:W-:Y:S06]  /*ab90*/  BRA `(.L_x_1941) ;  /* 0x0000000800987947 */ /* 0x000fec0003800000 */
.L_x_1946:
[----:B------:R-:W2:Y:S01]  /*aba0*/  LDG.E.64 R2, desc[UR36][R2.64] ;  /* 0x0000002402027981 */ /* 0x000ea2000c1e1b00 */
[----:B------:R-:W-:Y:S01]  /*abb0*/  UMOV UR4, 0xf0000000 ;  /* 0xf000000000047882 */ /* 0x000fe20000000000 */
[----:B------:R-:W-:Y:S01]  /*abc0*/  UMOV UR5, 0x380fffff ;  /* 0x380fffff00057882 */ /* 0x000fe20000000000 */
[----:B--2---:R-:W0:Y:S01]  /*abd0*/  F2F.F32.F64 R0, R2 ;  /* 0x0000000200007310 */ /* 0x004e220000301000 */
[----:B------:R-:W-:-:S14]  /*abe0*/  DSETP.GEU.AND P0, PT, |R2|, UR4, PT ;  /* 0x0000000402007e2a */ /* 0x000fdc000bf0e200 */
[----:B0-----:R-:W-:Y:S01]  /*abf0*/  @!P0 FMUL R0, R0, 1.175494350822287508e-38 ;  /* 0x0080000000008820 */ /* 0x001fe20000400000 */
[----:B------:R-:W-:Y:S06]  /*ac00*/  BRA `(.L_x_1941) ;  /* 0x00000008007c7947 */ /* 0x000fec0003800000 */
.L_x_1936:
        /* <DEDUP_REMOVED lines=12> */
.L_x_1950:
[----:B------:R-:W2:Y:S01]  /*acd0*/  LDG.E.64 R2, desc[UR36][R2.64] ;  /* 0x0000002402027981 */ /* 0x000ea2000c1e1b00 */
[----:B------:R-:W-:Y:S01]  /*ace0*/  UMOV UR4, 0xf0000000 ;  /* 0xf000000000047882 */ /* 0x000fe20000000000 */
[----:B------:R-:W-:Y:S01]  /*acf0*/  UMOV UR5, 0x380fffff ;  /* 0x380fffff00057882 */ /* 0x000fe20000000000 */
[----:B--2---:R-:W0:Y:S01]  /*ad00*/  F2F.F32.F64 R0, R2 ;  /* 0x0000000200007310 */ /* 0x004e220000301000 */
[----:B------:R-:W-:-:S14]  /*ad10*/  DSETP.GEU.AND P0, PT, |R2|, UR4, PT ;  /* 0x0000000402007e2a */ /* 0x000fdc000bf0e200 */
[----:B0-----:R-:W-:Y:S01]  /*ad20*/  @!P0 FMUL R0, R0, 1.175494350822287508e-38 ;  /* 0x0080000000008820 */ /* 0x001fe20000400000 */
[----:B------:R-:W-:Y:S06]  /*ad30*/  BRA `(.L_x_1941) ;  /* 0x0000000800307947 */ /* 0x000fec0003800000 */
.L_x_1949:
        /* <DEDUP_REMOVED lines=26> */
.L_x_1952:
        /* <DEDUP_REMOVED lines=13> */
.L_x_1951:
[----:B------:R-:W2:Y:S02]  /*afb0*/  LDG.E.U16 R0, desc[UR36][R2.64] ;  /* 0x0000002402007981 */ /* 0x000ea4000c1e1500 */
[----:B--2---:R-:W-:Y:S01]  /*afc0*/  IMAD.U32 R0, R0, 0x10000, RZ ;  /* 0x0001000000007824 */ /* 0x004fe200078e00ff */
[----:B------:R-:W-:Y:S06]  /*afd0*/  BRA `(.L_x_1941) ;  /* 0x0000000400887947 */ /* 0x000fec0003800000 */
.L_x_1948:
        /* <DEDUP_REMOVED lines=11> */
.L_x_1955:
        /* <DEDUP_REMOVED lines=20> */
.L_x_1957:
[----:B------:R-:W-:Y:S05]  /*b1d0*/  BSYNC B0 ;  /* 0x0000000000007941 */ /* 0x000fea0003800000 */
.L_x_1956:
[----:B------:R-:W-:Y:S01]  /*b1e0*/  LEA R3, R0, 0x3b800000, 0x17 ;  /* 0x3b80000000037811 */ /* 0x000fe200078eb8ff */
[----:B------:R-:W-:-:S05]  /*b1f0*/  IMAD.SHL.U32 R0, R2, 0x100000, RZ ;  /* 0x0010000002007824 */ /* 0x000fca00078e00ff */
[----:B------:R-:W-:Y:S01]  /*b200*/  LOP3.LUT R0, R3, R0, R4, 0xfe, !PT ;  /* 0x0000000003007212 */ /* 0x000fe200078efe04 */
[----:B------:R-:W-:Y:S06]  /*b210*/  BRA `(.L_x_1941) ;  /* 0x0000000000f87947 */ /* 0x000fec0003800000 */
.L_x_1954:
        /* <DEDUP_REMOVED lines=20> */
.L_x_1959:
[----:B------:R-:W-:Y:S05]  /*b360*/  BSYNC B0 ;  /* 0x0000000000007941 */ /* 0x000fea0003800000 */
.L_x_1958:
[----:B------:R-:W-:Y:S01]  /*b370*/  LEA R3, R0, 0x37800000, 0x17 ;  /* 0x3780000000037811 */ /* 0x000fe200078eb8ff */
[----:B------:R-:W-:-:S05]  /*b380*/  IMAD.SHL.U32 R0, R2, 0x200000, RZ ;  /* 0x0020000002007824 */ /* 0x000fca00078e00ff */
[----:B------:R-:W-:Y:S01]  /*b390*/  LOP3.LUT R0, R3, R0, R4, 0xfe, !PT ;  /* 0x0000000003007212 */ /* 0x000fe200078efe04 */
[----:B------:R-:W-:Y:S06]  /*b3a0*/  BRA `(.L_x_1941) ;  /* 0x0000000000947947 */ /* 0x000fec0003800000 */
.L_x_1953:
        /* <DEDUP_REMOVED lines=14> */
.L_x_1940:
        /* <DEDUP_REMOVED lines=16> */
.L_x_1962:
[----:B------:R-:W-:Y:S01]  /*b590*/  IMAD.MOV.U32 R0, RZ, RZ, RZ ;  /* 0x000000ffff007224 */ /* 0x000fe200078e00ff */
[----:B------:R-:W-:Y:S06]  /*b5a0*/  BRA `(.L_x_1941) ;  /* 0x0000000000147947 */ /* 0x000fec0003800000 */
.L_x_1961:
[----:B------:R-:W2:Y:S02]  /*b5b0*/  LDG.E.64 R2, desc[UR36][R2.64] ;  /* 0x0000002402027981 */ /* 0x000ea4000c1e1b00 */
[----:B--2---:R0:W2:Y:S01]  /*b5c0*/  I2F.U64 R0, R2 ;  /* 0x0000000200007312 */ /* 0x0040a20000301000 */
[----:B------:R-:W-:Y:S05]  /*b5d0*/  BRA `(.L_x_1941) ;  /* 0x0000000000087947 */ /* 0x000fea0003800000 */
.L_x_1960:
[----:B------:R-:W2:Y:S02]  /*b5e0*/  LDG.E R0, desc[UR36][R2.64] ;  /* 0x0000002402007981 */ /* 0x000ea4000c1e1900 */
[----:B--2---:R-:W-:-:S07]  /*b5f0*/  I2FP.F32.U32 R0, R0 ;  /* 0x0000000000007245 */ /* 0x004fce0000201000 */
.L_x_1941:
[----:B------:R-:W-:Y:S05]  /*b600*/  BSYNC B6 ;  /* 0x0000000000067941 */ /* 0x000fea0003800000 */
.L_x_1935:
        /* <DEDUP_REMOVED lines=19> */
.L_x_1966:
[----:B------:R-:W0:Y:S02]  /*b740*/  F2I.S64.TRUNC R2, R2 ;  /* 0x0000000200027311 */ /* 0x000e24000020d900 */
[----:B0-----:R-:W-:-:S05]  /*b750*/  IMAD.MOV.U32 R5, RZ, RZ, R2 ;  /* 0x000000ffff057224 */ /* 0x001fca00078e0002 */
[----:B------:R0:W-:Y:S01]  /*b760*/  STG.E.U8 desc[UR36][R16.64], R5 ;  /* 0x0000000510007986 */ /* 0x0001e2000c101124 */
[----:B------:R-:W-:Y:S05]  /*b770*/  BRA `(.L_x_1968) ;  /* 0x0000000c00407947 */ /* 0x000fea0003800000 */
.L_x_1965:
        /* <DEDUP_REMOVED lines=9> */
.L_x_1970:
[----:B------:R-:W0:Y:S02]  /*b810*/  F2I.FTZ.TRUNC.NTZ R3, R2 ;  /* 0x0000000200037305 */ /* 0x000e24000021f100 */
[----:B0-----:R0:W-:Y:S01]  /*b820*/  STG.E desc[UR36][R16.64], R3 ;  /* 0x0000000310007986 */ /* 0x0011e2000c101924 */
[----:B------:R-:W-:Y:S05]  /*b830*/  BRA `(.L_x_1968) ;  /* 0x0000000c00107947 */ /* 0x000fea0003800000 */
.L_x_1969:
[----:B------:R-:W0:Y:S02]  /*b840*/  F2I.FTZ.TRUNC.NTZ R3, R2 ;  /* 0x0000000200037305 */ /* 0x000e24000021f100 */
[----:B0-----:R0:W-:Y:S01]  /*b850*/  STG.E.U16 desc[UR36][R16.64], R3 ;  /* 0x0000000310007986 */ /* 0x0011e2000c101524 */
[----:B------:R-:W-:Y:S05]  /*b860*/  BRA `(.L_x_1968) ;  /* 0x0000000c00047947 */ /* 0x000fea0003800000 */
.L_x_1964:
        /* <DEDUP_REMOVED lines=8> */
.L_x_1972:
[----:B------:R-:W-:-:S05]  /*b8f0*/  F2FP.F16.F32.PACK_AB R2, RZ, R2 ;  /* 0x00000002ff02723e */ /* 0x000fca00000000ff */
[----:B------:R0:W-:Y:S01]  /*b900*/  STG.E.U16 desc[UR36][R16.64], R2 ;  /* 0x0000000210007986 */ /* 0x0001e2000c101524 */
[----:B------:R-:W-:Y:S05]  /*b910*/  BRA `(.L_x_1968) ;  /* 0x0000000800d87947 */ /* 0x000fea0003800000 */
.L_x_1971:
        /* <DEDUP_REMOVED lines=9> */
.L_x_1974:
[----:B------:R-:W-:-:S04]  /*b9b0*/  F2FP.F16.F32.PACK_AB R3, RZ, R2 ;  /* 0x00000002ff03723e */ /* 0x000fc800000000ff */
[----:B------:R-:W-:-:S05]  /*b9c0*/  PRMT R3, R3, 0x5410, RZ ;  /* 0x0000541003037816 */ /* 0x000fca00000000ff */
[----:B------:R2:W-:Y:S01]  /*b9d0*/  STG.E desc[UR36][R16.64], R3 ;  /* 0x0000000310007986 */ /* 0x0005e2000c101924 */
[----:B------:R-:W-:Y:S05]  /*b9e0*/  BRA `(.L_x_1968) ;  /* 0x0000000800a47947 */ /* 0x000fea0003800000 */
.L_x_1973:
[----:B------:R-:W-:-:S06]  /*b9f0*/  FMUL.FTZ R2, R2, 1 ;  /* 0x3f80000002027820 */ /* 0x000fcc0000410000 */
[----:B------:R-:W0:Y:S02]  /*ba00*/  F2F.F64.F32 R2, R2 ;  /* 0x0000000200027310 */ /* 0x000e240000201800 */
[----:B0-----:R4:W-:Y:S01]  /*ba10*/  STG.E.64 desc[UR36][R16.64], R2 ;  /* 0x0000000210007986 */ /* 0x0019e2000c101b24 */
[----:B------:R-:W-:Y:S05]  /*ba20*/  BRA `(.L_x_1968) ;  /* 0x0000000800947947 */ /* 0x000fea0003800000 */
.L_x_1963:
        /* <DEDUP_REMOVED lines=12> */
.L_x_1977:
[----:B------:R-:W-:Y:S01]  /*baf0*/  FMUL.FTZ R4, R2, 1 ;  /* 0x3f80000002047820 */ /* 0x000fe20000410000 */
[----:B------:R-:W-:-:S05]  /*bb00*/  CS2R R6, SRZ ;  /* 0x0000000000067805 */ /* 0x000fca000001ff00 */
[----:B------:R-:W0:Y:S02]  /*bb10*/  F2F.F64.F32 R4, R4 ;  /* 0x0000000400047310 */ /* 0x000e240000201800 */
[----:B0-----:R0:W-:Y:S01]  /*bb20*/  STG.E.128 desc[UR36][R16.64], R4 ;  /* 0x0000000410007986 */ /* 0x0011e2000c101d24 */
[----:B------:R-:W-:Y:S05]  /*bb30*/  BRA `(.L_x_1968) ;  /* 0x0000000800507947 */ /* 0x000fea0003800000 */
.L_x_1976:
        /* <DEDUP_REMOVED lines=20> */
.L_x_1981:
[----:B------:R-:W-:Y:S05]  /*bc80*/  BSYNC B0 ;  /* 0x0000000000007941 */ /* 0x000fea0003800000 */
.L_x_1980:
[----:B------:R-:W-:-:S05]  /*bc90*/  LOP3.LUT R5, R0, R5, RZ, 0xfc, !PT ;  /* 0x0000000500057212 */ /* 0x000fca00078efcff */
[----:B------:R0:W-:Y:S01]  /*bca0*/  STG.E.U8 desc[UR36][R16.64], R5 ;  /* 0x0000000510007986 */ /* 0x0001e2000c101124 */
[----:B------:R-:W-:Y:S05]  /*bcb0*/  BRA `(.L_x_1968) ;  /* 0x0000000400f07947 */ /* 0x000fea0003800000 */
.L_x_1979:
        /* <DEDUP_REMOVED lines=12> */
.L_x_1983:
[----:B------:R-:W-:Y:S01]  /*bd80*/  IMAD.MOV.U32 R0, RZ, RZ, 0x7f ;  /* 0x0000007fff007424 */ /* 0x000fe200078e00ff */
[----:B------:R-:W-:-:S04]  /*bd90*/  ISETP.GT.U32.AND P0, PT, R4, 0x7f800000, PT ;  /* 0x7f8000000400780c */ /* 0x000fc80003f04070 */
[----:B------:R-:W-:-:S09]  /*bda0*/  SEL R0, R0, 0x7c, P0 ;  /* 0x0000007c00007807 */ /* 0x000fd20000000000 */
.L_x_1984:
[----:B------:R-:W-:Y:S05]  /*bdb0*/  BSYNC B0 ;  /* 0x0000000000007941 */ /* 0x000fea0003800000 */
.L_x_1982:
[----:B------:R-:W-:-:S04]  /*bdc0*/  LOP3.LUT R2, R2, 0x80000000, RZ, 0xc0, !PT ;  /* 0x8000000002027812 */ /* 0x000fc800078ec0ff */
[----:B------:R-:W-:-:S04]  /*bdd0*/  SHF.R.U32.HI R3, RZ, 0x18, R2 ;  /* 0x00000018ff037819 */ /* 0x000fc80000011602 */
[----:B------:R-:W-:-:S05]  /*bde0*/  LOP3.LUT R3, R0, R3, RZ, 0xfc, !PT ;  /* 0x0000000300037212 */ /* 0x000fca00078efcff */
[----:B------:R0:W-:Y:S01]  /*bdf0*/  STG.E.U8 desc[UR36][R16.64], R3 ;  /* 0x0000000310007986 */ /* 0x0001e2000c101124 */
[----:B------:R-:W-:Y:S05]  /*be00*/  BRA `(.L_x_1968) ;  /* 0x00000004009c7947 */ /* 0x000fea0003800000 */
.L_x_1978:
[----:B------:R-:W-:-:S05]  /*be10*/  F2FP.BF16.F32.PACK_AB R2, RZ, R2 ;  /* 0x00000002ff02723e */ /* 0x000fca00000010ff */
[----:B------:R0:W-:Y:S01]  /*be20*/  STG.E.U16 desc[UR36][R16.64], R2 ;  /* 0x0000000210007986 */ /* 0x0001e2000c101524 */
[----:B------:R-:W-:Y:S05]  /*be30*/  BRA `(.L_x_1968) ;  /* 0x0000000400907947 */ /* 0x000fea0003800000 */
.L_x_1975:
        /* <DEDUP_REMOVED lines=11> */
.L_x_1987:
        /* <DEDUP_REMOVED lines=16> */
.L_x_1990:
[----:B------:R-:W-:-:S04]  /*bff0*/  LOP3.LUT R2, R2, 0x80000000, RZ, 0xc0, !PT ;  /* 0x8000000002027812 */ /* 0x000fc800078ec0ff */
[----:B------:R-:W-:-:S04]  /*c000*/  SHF.R.U32.HI R3, RZ, 0x18, R2 ;  /* 0x00000018ff037819 */ /* 0x000fc80000011602 */
[----:B------:R-:W-:-:S04]  /*c010*/  LOP3.LUT R0, R0, R3, RZ, 0xfc, !PT ;  /* 0x0000000300007212 */ /* 0x000fc800078efcff */
[----:B------:R-:W-:-:S07]  /*c020*/  PRMT R8, R0, 0x7610, R8 ;  /* 0x0000761000087816 */ /* 0x000fce0000000008 */
.L_x_1989:
[----:B------:R-:W-:Y:S05]  /*c030*/  BSYNC B0 ;  /* 0x0000000000007941 */ /* 0x000fea0003800000 */
.L_x_1988:
[----:B------:R0:W-:Y:S01]  /*c040*/  STG.E.U8 desc[UR36][R16.64], R8 ;  /* 0x0000000810007986 */ /* 0x0001e2000c101124 */
[----:B------:R-:W-:Y:S05]  /*c050*/  BRA `(.L_x_1968) ;  /* 0x0000000400087947 */ /* 0x000fea0003800000 */
.L_x_1986:
        /* <DEDUP_REMOVED lines=16> */
.L_x_1993:
[----:B------:R-:W-:-:S04]  /*c160*/  LOP3.LUT R2, R2, 0x80000000, RZ, 0xc0, !PT ;  /* 0x8000000002027812 */ /* 0x000fc800078ec0ff */
[----:B------:R-:W-:-:S04]  /*c170*/  SHF.R.U32.HI R3, RZ, 0x18, R2 ;  /* 0x00000018ff037819 */ /* 0x000fc80000011602 */
[----:B------:R-:W-:-:S04]  /*c180*/  LOP3.LUT R0, R0, R3, RZ, 0xfc, !PT ;  /* 0x0000000300007212 */ /* 0x000fc800078efcff */
[----:B------:R-:W-:-:S07]  /*c190*/  PRMT R8, R0, 0x7610, R8 ;  /* 0x0000761000087816 */ /* 0x000fce0000000008 */
.L_x_1992:
[----:B------:R-:W-:Y:S05]  /*c1a0*/  BSYNC B0 ;  /* 0x0000000000007941 */ /* 0x000fea0003800000 */
.L_x_1991:
[----:B------:R0:W-:Y:S01]  /*c1b0*/  STG.E.U8 desc[UR36][R16.64], R8 ;  /* 0x0000000810007986 */ /* 0x0001e2000c101124 */
[----:B------:R-:W-:Y:S05]  /*c1c0*/  BRA `(.L_x_1968) ;  /* 0x0000000000ac7947 */ /* 0x000fea0003800000 */
.L_x_1985:
        /* <DEDUP_REMOVED lines=21> */
.L_x_1967:
        /* <DEDUP_REMOVED lines=16> */
.L_x_1996:
[----:B------:R-:W-:Y:S05]  /*c420*/  BRA `(.L_x_1968) ;  /* 0x0000000000147947 */ /* 0x000fea0003800000 */
.L_x_1995:
[----:B------:R-:W0:Y:S02]  /*c430*/  F2I.U64.TRUNC R2, R2 ;  /* 0x0000000200027311 */ /* 0x000e24000020d800 */
[----:B0-----:R0:W-:Y:S01]  /*c440*/  STG.E.64 desc[UR36][R16.64], R2 ;  /* 0x0000000210007986 */ /* 0x0011e2000c101b24 */
[----:B------:R-:W-:Y:S05]  /*c450*/  BRA `(.L_x_1968) ;  /* 0x0000000000087947 */ /* 0x000fea0003800000 */
.L_x_1994:
[----:B------:R-:W0:Y:S02]  /*c460*/  F2I.FTZ.U32.TRUNC.NTZ R3, R2 ;  /* 0x0000000200037305 */ /* 0x000e24000021f000 */
[----:B0-----:R0:W-:Y:S02]  /*c470*/  STG.E desc[UR36][R16.64], R3 ;  /* 0x0000000310007986 */ /* 0x0011e4000c101924 */
.L_x_1968:
[----:B------:R-:W-:-:S07]  /*c480*/  VIADD R19, R19, 0x80 ;  /* 0x0000008013137836 */ /* 0x000fce0000000000 */
.L_x_1905:
[----:B------:R-:W-:Y:S05]  /*c490*/  BSYNC B7 ;  /* 0x0000000000077941 */ /* 0x000fea0003800000 */
.L_x_1904:
        /* <DEDUP_REMOVED lines=357> */
.L_x_1997:
        /* <DEDUP_REMOVED lines=22> */
.L_x_2002:
[----:B------:R-:W2:Y:S02]  /*dc50*/  LDG.E.U8 R2, desc[UR36][R2.64] ;  /* 0x0000002402027981 */ /* 0x000ea4000c1e1100 */
[----:B--2---:R-:W-:Y:S01]  /*dc60*/  I2FP.F32.U32 R19, R2 ;  /* 0x0000000200137245 */ /* 0x004fe20000201000 */
[----:B------:R-:W-:Y:S06]  /*dc70*/  BRA `(.L_x_2004) ;  /* 0x0000000c002c7947 */ /* 0x000fec0003800000 */
.L_x_2001:
        /* <DEDUP_REMOVED lines=9> */
.L_x_2006:
[----:B------:R-:W2:Y:S02]  /*dd10*/  LDG.E R2, desc[UR36][R2.64] ;  /* 0x0000002402027981 */ /* 0x000ea4000c1e1900 */
[----:B--2---:R-:W-:Y:S01]  /*dd20*/  I2FP.F32.S32 R19, R2 ;  /* 0x0000000200137245 */ /* 0x004fe20000201400 */
[----:B------:R-:W-:Y:S06]  /*dd30*/  BRA `(.L_x_2004) ;  /* 0x0000000800fc7947 */ /* 0x000fec0003800000 */
.L_x_2005:
[----:B------:R-:W2:Y:S02]  /*dd40*/  LDG.E.U16 R2, desc[UR36][R2.64] ;  /* 0x0000002402027981 */ /* 0x000ea4000c1e1500 */
[----:B--2---:R0:W1:Y:S01]  /*dd50*/  I2F.S16 R19, R2 ;  /* 0x0000000200137306 */ /* 0x0040620000101400 */
[----:B------:R-:W-:Y:S05]  /*dd60*/  BRA `(.L_x_2004) ;  /* 0x0000000800f07947 */ /* 0x000fea0003800000 */
.L_x_2000:
        /* <DEDUP_REMOVED lines=8> */
.L_x_2008:
[----:B------:R-:W2:Y:S02]  /*ddf0*/  LDG.E.U16 R2, desc[UR36][R2.64] ;  /* 0x0000002402027981 */ /* 0x000ea4000c1e1500 */
[----:B--2---:R-:W-:Y:S01]  /*de00*/  HADD2.F32 R19, -RZ, R2.H0_H0 ;  /* 0x20000002ff137230 */ /* 0x004fe20000004100 */
[----:B------:R-:W-:Y:S06]  /*de10*/  BRA `(.L_x_2004) ;  /* 0x0000000800c47947 */ /* 0x000fec0003800000 */
.L_x_2007:
        /* <DEDUP_REMOVED lines=8> */
.L_x_2010:
[----:B------:R-:W2:Y:S02]  /*dea0*/  LDG.E.U16 R2, desc[UR36][R2.64] ;  /* 0x0000002402027981 */ /* 0x000ea4000c1e1500 */
[----:B--2---:R-:W-:Y:S01]  /*deb0*/  HADD2.F32 R19, -RZ, R2.H0_H0 ;  /* 0x20000002ff137230 */ /* 0x004fe20000004100 */
[----:B------:R-:W-:Y:S06]  /*dec0*/  BRA `(.L_x_2004) ;  /* 0x0000000800987947 */ /* 0x000fec0003800000 */
.L_x_2009:
[----:B------:R-:W2:Y:S01]  /*ded0*/  LDG.E.64 R2, desc[UR36][R2.64] ;  /* 0x0000002402027981 */ /* 0x000ea2000c1e1b00 */
[----:B------:R-:W-:Y:S01]  /*dee0*/  UMOV UR4, 0xf0000000 ;  /* 0xf000000000047882 */ /* 0x000fe20000000000 */
[----:B------:R-:W-:Y:S01]  /*def0*/  UMOV UR5, 0x380fffff ;  /* 0x380fffff00057882 */ /* 0x000fe20000000000 */
[----:B--2---:R-:W0:Y:S01]  /*df00*/  F2F.F32.F64 R19, R2 ;  /* 0x0000000200137310 */ /* 0x004e220000301000 */
[----:B------:R-:W-:-:S14]  /*df10*/  DSETP.GEU.AND P0, PT, |R2|, UR4, PT ;  /* 0x0000000402007e2a */ /* 0x000fdc000bf0e200 */
[----:B0-----:R-:W-:Y:S01]  /*df20*/  @!P0 FMUL R19, R19, 1.175494350822287508e-38 ;  /* 0x0080000013138820 */ /* 0x001fe20000400000 */
[----:B------:R-:W-:Y:S06]  /*df30*/  BRA `(.L_x_2004) ;  /* 0x00000008007c7947 */ /* 0x000fec0003800000 */
.L_x_1999:
        /* <DEDUP_REMOVED lines=12> */
.L_x_2013:
[----:B------:R-:W2:Y:S01]  /*e000*/  LDG.E.64 R2, desc[UR36][R2.64] ;  /* 0x0000002402027981 */ /* 0x000ea2000c1e1b00 */
[----:B------:R-:W-:Y:S01]  /*e010*/  UMOV UR4, 0xf0000000 ;  /* 0xf000000000047882 */ /* 0x000fe20000000000 */
[----:B------:R-:W-:Y:S01]  /*e020*/  UMOV UR5, 0x380fffff ;  /* 0x380fffff00057882 */ /* 0x000fe20000000000 */
[----:B--2---:R-:W0:Y:S01]  /*e030*/  F2F.F32.F64 R19, R2 ;  /* 0x0000000200137310 */ /* 0x004e220000301000 */
[----:B------:R-:W-:-:S14]  /*e040*/  DSETP.GEU.AND P0, PT, |R2|, UR4, PT ;  /* 0x0000000402007e2a */ /* 0x000fdc000bf0e200 */
[----:B0-----:R-:W-:Y:S01]  /*e050*/  @!P0 FMUL R19, R19, 1.175494350822287508e-38 ;  /* 0x0080000013138820 */ /* 0x001fe20000400000 */
[----:B------:R-:W-:Y:S06]  /*e060*/  BRA `(.L_x_2004) ;  /* 0x0000000800307947 */ /* 0x000fec0003800000 */
.L_x_2012:
        /* <DEDUP_REMOVED lines=26> */
.L_x_2015:
        /* <DEDUP_REMOVED lines=13> */
.L_x_2014:
[----:B------:R-:W2:Y:S02]  /*e2e0*/  LDG.E.U16 R2, desc[UR36][R2.64] ;  /* 0x0000002402027981 */ /* 0x000ea4000c1e1500 */
[----:B--2---:R-:W-:Y:S01]  /*e2f0*/  IMAD.U32 R19, R2, 0x10000, RZ ;  /* 0x0001000002137824 */ /* 0x004fe200078e00ff */
[----:B------:R-:W-:Y:S06]  /*e300*/  BRA `(.L_x_2004) ;  /* 0x0000000400887947 */ /* 0x000fec0003800000 */
.L_x_2011:
        /* <DEDUP_REMOVED lines=11> */
.L_x_2018:
        /* <DEDUP_REMOVED lines=20> */
.L_x_2020:
[----:B------:R-:W-:Y:S05]  /*e500*/  BSYNC B0 ;  /* 0x0000000000007941 */ /* 0x000fea0003800000 */
.L_x_2019:
[----:B------:R-:W-:Y:S01]  /*e510*/  IMAD.SHL.U32 R2, R2, 0x100000, RZ ;  /* 0x0010000002027824 */ /* 0x000fe200078e00ff */
[----:B------:R-:W-:-:S04]  /*e520*/  LEA R0, R0, 0x3b800000, 0x17 ;  /* 0x3b80000000007811 */ /* 0x000fc800078eb8ff */
[----:B------:R-:W-:Y:S01]  /*e530*/  LOP3.LUT R19, R0, R2, R19, 0xfe, !PT ;  /* 0x0000000200137212 */ /* 0x000fe200078efe13 */
[----:B------:R-:W-:Y:S06]  /*e540*/  BRA `(.L_x_2004) ;  /* 0x0000000000f87947 */ /* 0x000fec0003800000 */
.L_x_2017:
        /* <DEDUP_REMOVED lines=20> */
.L_x_2022:
[----:B------:R-:W-:Y:S05]  /*e690*/  BSYNC B0 ;  /* 0x0000000000007941 */ /* 0x000fea0003800000 */
.L_x_2021:
[----:B------:R-:W-:Y:S01]  /*e6a0*/  IMAD.SHL.U32 R2, R2, 0x200000, RZ ;  /* 0x0020000002027824 */ /* 0x000fe200078e00ff */
[----:B------:R-:W-:-:S04]  /*e6b0*/  LEA R0, R0, 0x37800000, 0x17 ;  /* 0x3780000000007811 */ /* 0x000fc800078eb8ff */
[----:B------:R-:W-:Y:S01]  /*e6c0*/  LOP3.LUT R19, R0, R2, R19, 0xfe, !PT ;  /* 0x0000000200137212 */ /* 0x000fe200078efe13 */
[----:B------:R-:W-:Y:S06]  /*e6d0*/  BRA `(.L_x_2004) ;  /* 0x0000000000947947 */ /* 0x000fec0003800000 */
.L_x_2016:
        /* <DEDUP_REMOVED lines=14> */
.L_x_2003:
        /* <DEDUP_REMOVED lines=16> */
.L_x_2025:
[----:B------:R-:W-:Y:S01]  /*e8c0*/  IMAD.MOV.U32 R19, RZ, RZ, RZ ;  /* 0x000000ffff137224 */ /* 0x000fe200078e00ff */
[----:B------:R-:W-:Y:S06]  /*e8d0*/  BRA `(.L_x_2004) ;  /* 0x0000000000147947 */ /* 0x000fec0003800000 */
.L_x_2024:
[----:B------:R-:W2:Y:S02]  /*e8e0*/  LDG.E.64 R2, desc[UR36][R2.64] ;  /* 0x0000002402027981 */ /* 0x000ea4000c1e1b00 */
[----:B--2---:R0:W1:Y:S01]  /*e8f0*/  I2F.U64 R19, R2 ;  /* 0x0000000200137312 */ /* 0x0040620000301000 */
[----:B------:R-:W-:Y:S05]  /*e900*/  BRA `(.L_x_2004) ;  /* 0x0000000000087947 */ /* 0x000fea0003800000 */
.L_x_2023:
[----:B------:R-:W2:Y:S02]  /*e910*/  LDG.E R2, desc[UR36][R2.64] ;  /* 0x0000002402027981 */ /* 0x000ea4000c1e1900 */
[----:B--2---:R-:W-:-:S07]  /*e920*/  I2FP.F32.U32 R19, R2 ;  /* 0x0000000200137245 */ /* 0x004fce0000201000 */
.L_x_2004:
[----:B------:R-:W-:Y:S05]  /*e930*/  BSYNC B6 ;  /* 0x0000000000067941 */ /* 0x000fea0003800000 */
.L_x_1998:
        /* <DEDUP_REMOVED lines=19> */
.L_x_2030:
[----:B------:R-:W2:Y:S02]  /*ea70*/  LDG.E.U8 R0, desc[UR36][R2.64] ;  /* 0x0000002402007981 */ /* 0x000ea4000c1e1100 */
[----:B--2---:R-:W-:Y:S01]  /*ea80*/  I2FP.F32.U32 R0, R0 ;  /* 0x0000000000007245 */ /* 0x004fe20000201000 */
[----:B------:R-:W-:Y:S06]  /*ea90*/  BRA `(.L_x_2032) ;  /* 0x0000000c002c7947 */ /* 0x000fec0003800000 */
.L_x_2029:
        /* <DEDUP_REMOVED lines=9> */
.L_x_2034:
[----:B------:R-:W2:Y:S02]  /*eb30*/  LDG.E R0, desc[UR36][R2.64] ;  /* 0x0000002402007981 */ /* 0x000ea4000c1e1900 */
[----:B--2---:R-:W-:Y:S01]  /*eb40*/  I2FP.F32.S32 R0, R0 ;  /* 0x0000000000007245 */ /* 0x004fe20000201400 */
[----:B------:R-:W-:Y:S06]  /*eb50*/  BRA `(.L_x_2032) ;  /* 0x0000000800fc7947 */ /* 0x000fec0003800000 */
.L_x_2033:
[----:B------:R-:W2:Y:S02]  /*eb60*/  LDG.E.U16 R0, desc[UR36][R2.64] ;  /* 0x0000002402007981 */ /* 0x000ea4000c1e1500 */
[----:B--2---:R-:W0:Y:S01]  /*eb70*/  I2F.S16 R0, R0 ;  /* 0x0000000000007306 */ /* 0x004e220000101400 */
[----:B------:R-:W-:Y:S05]  /*eb80*/  BRA `(.L_x_2032) ;  /* 0x0000000800f07947 */ /* 0x000fea0003800000 */
.L_x_2028:
        /* <DEDUP_REMOVED lines=8> */
.L_x_2036:
[----:B------:R-:W2:Y:S02]  /*ec10*/  LDG.E.U16 R0, desc[UR36][R2.64] ;  /* 0x0000002402007981 */ /* 0x000ea4000c1e1500 */
[----:B--2---:R-:W-:Y:S01]  /*ec20*/  HADD2.F32 R0, -RZ, R0.H0_H0 ;  /* 0x20000000ff007230 */ /* 0x004fe20000004100 */
[----:B------:R-:W-:Y:S06]  /*ec30*/  BRA `(.L_x_2032) ;  /* 0x0000000800c47947 */ /* 0x000fec0003800000 */
.L_x_2035:
        /* <DEDUP_REMOVED lines=8> */
.L_x_2038:
[----:B------:R-:W2:Y:S02]  /*ecc0*/  LDG.E.U16 R0, desc[UR36][R2.64] ;  /* 0x0000002402007981 */ /* 0x000ea4000c1e1500 */
[----:B--2---:R-:W-:Y:S01]  /*ecd0*/  HADD2.F32 R0, -RZ, R0.H0_H0 ;  /* 0x20000000ff007230 */ /* 0x004fe20000004100 */
[----:B------:R-:W-:Y:S06]  /*ece0*/  BRA `(.L_x_2032) ;  /* 0x0000000800987947 */ /* 0x000fec0003800000 */
.L_x_2037:
[----:B------:R-:W2:Y:S01]  /*ecf0*/  LDG.E.64 R2, desc[UR36][R2.64] ;  /* 0x0000002402027981 */ /* 0x000ea2000c1e1b00 */
[----:B------:R-:W-:Y:S01]  /*ed00*/  UMOV UR4, 0xf0000000 ;  /* 0xf000000000047882 */ /* 0x000fe20000000000 */
[----:B------:R-:W-:Y:S01]  /*ed10*/  UMOV UR5, 0x380fffff ;  /* 0x380fffff00057882 */ /* 0x000fe20000000000 */
[----:B--2---:R-:W0:Y:S01]  /*ed20*/  F2F.F32.F64 R0, R2 ;  /* 0x0000000200007310 */ /* 0x004e220000301000 */
[----:B------:R-:W-:-:S14]  /*ed30*/  DSETP.GEU.AND P0, PT, |R2|, UR4, PT ;  /* 0x0000000402007e2a */ /* 0x000fdc000bf0e200 */
[----:B0-----:R-:W-:Y:S01]  /*ed40*/  @!P0 FMUL R0, R0, 1.175494350822287508e-38 ;  /* 0x0080000000008820 */ /* 0x001fe20000400000 */
[----:B------:R-:W-:Y:S06]  /*ed50*/  BRA `(.L_x_2032) ;  /* 0x00000008007c7947 */ /* 0x000fec0003800000 */
.L_x_2027:
        /* <DEDUP_REMOVED lines=12> */
.L_x_2041:
[----:B------:R-:W2:Y:S01]  /*ee20*/  LDG.E.64 R2, desc[UR36][R2.64] ;  /* 0x0000002402027981 */ /* 0x000ea2000c1e1b00 */
[----:B------:R-:W-:Y:S01]  /*ee30*/  UMOV UR4, 0xf0000000 ;  /* 0xf000000000047882 */ /* 0x000fe20000000000 */
[----:B------:R-:W-:Y:S01]  /*ee40*/  UMOV UR5, 0x380fffff ;  /* 0x380fffff00057882 */ /* 0x000fe20000000000 */
[----:B--2---:R-:W0:Y:S01]  /*ee50*/  F2F.F32.F64 R0, R2 ;  /* 0x0000000200007310 */ /* 0x004e220000301000 */
[----:B------:R-:W-:-:S14]  /*ee60*/  DSETP.GEU.AND P0, PT, |R2|, UR4, PT ;  /* 0x0000000402007e2a */ /* 0x000fdc000bf0e200 */
[----:B0-----:R-:W-:Y:S01]  /*ee70*/  @!P0 FMUL R0, R0, 1.175494350822287508e-38 ;  /* 0x0080000000008820 */ /* 0x001fe20000400000 */
[----:B------:R-:W-:Y:S06]  /*ee80*/  BRA `(.L_x_2032) ;  /* 0x0000000800307947 */ /* 0x000fec0003800000 */
.L_x_2040:
        /* <DEDUP_REMOVED lines=26> */
.L_x_2043:
        /* <DEDUP_REMOVED lines=13> */
.L_x_2042:
[----:B------:R-:W2:Y:S02]  /*f100*/  LDG.E.U16 R0, desc[UR36][R2.64] ;  /* 0x0000002402007981 */ /* 0x000ea4000c1e1500 */
[----:B--2---:R-:W-:Y:S01]  /*f110*/  IMAD.U32 R0, R0, 0x10000, RZ ;  /* 0x0001000000007824 */ /* 0x004fe200078e00ff */
[----:B------:R-:W-:Y:S06]  /*f120*/  BRA `(.L_x_2032) ;  /* 0x0000000400887947 */ /* 0x000fec0003800000 */
.L_x_2039:
        /* <DEDUP_REMOVED lines=11> */
.L_x_2046:
        /* <DEDUP_REMOVED lines=20> */
.L_x_2048:
[----:B------:R-:W-:Y:S05]  /*f320*/  BSYNC B0 ;  /* 0x0000000000007941 */ /* 0x000fea0003800000 */
.L_x_2047:
[----:B------:R-:W-:Y:S01]  /*f330*/  LEA R3, R0, 0x3b800000, 0x17 ;  /* 0x3b80000000037811 */ /* 0x000fe200078eb8ff */
[----:B------:R-:W-:-:S05]  /*f340*/  IMAD.SHL.U32 R0, R2, 0x100000, RZ ;  /* 0x0010000002007824 */ /* 0x000fca00078e00ff */
[----:B------:R-:W-:Y:S01]  /*f350*/  LOP3.LUT R0, R3, R0, R4, 0xfe, !PT ;  /* 0x0000000003007212 */ /* 0x000fe200078efe04 */
[----:B------:R-:W-:Y:S06]  /*f360*/  BRA `(.L_x_2032) ;  /* 0x0000000000f87947 */ /* 0x000fec0003800000 */
.L_x_2045:
        /* <DEDUP_REMOVED lines=20> */
.L_x_2050:
[----:B------:R-:W-:Y:S05]  /*f4b0*/  BSYNC B0 ;  /* 0x0000000000007941 */ /* 0x000fea0003800000 */
.L_x_2049:
[----:B------:R-:W-:Y:S01]  /*f4c0*/  LEA R3, R0, 0x37800000, 0x17 ;  /* 0x3780000000037811 */ /* 0x000fe200078eb8ff */
[----:B------:R-:W-:-:S05]  /*f4d0*/  IMAD.SHL.U32 R0, R2, 0x200000, RZ ;  /* 0x0020000002007824 */ /* 0x000fca00078e00ff */
[----:B------:R-:W-:Y:S01]  /*f4e0*/  LOP3.LUT R0, R3, R0, R4, 0xfe, !PT ;  /* 0x0000000003007212 */ /* 0x000fe200078efe04 */
[----:B------:R-:W-:Y:S06]  /*f4f0*/  BRA `(.L_x_2032) ;  /* 0x0000000000947947 */ /* 0x000fec0003800000 */
.L_x_2044:
        /* <DEDUP_REMOVED lines=14> */
.L_x_2031:
        /* <DEDUP_REMOVED lines=16> */
.L_x_2053:
[----:B------:R-:W-:Y:S01]  /*f6e0*/  IMAD.MOV.U32 R0, RZ, RZ, RZ ;  /* 0x000000ffff007224 */ /* 0x000fe200078e00ff */
[----:B------:R-:W-:Y:S06]  /*f6f0*/  BRA `(.L_x_2032) ;  /* 0x0000000000147947 */ /* 0x000fec0003800000 */
.L_x_2052:
[----:B------:R-:W2:Y:S02]  /*f700*/  LDG.E.64 R2, desc[UR36][R2.64] ;  /* 0x0000002402027981 */ /* 0x000ea4000c1e1b00 */
[----:B--2---:R0:W1:Y:S01]  /*f710*/  I2F.U64 R0, R2 ;  /* 0x0000000200007312 */ /* 0x0040620000301000 */
[----:B------:R-:W-:Y:S05]  /*f720*/  BRA `(.L_x_2032) ;  /* 0x0000000000087947 */ /* 0x000fea0003800000 */
.L_x_2051:
[----:B------:R-:W2:Y:S02]  /*f730*/  LDG.E R0, desc[UR36][R2.64] ;  /* 0x0000002402007981 */ /* 0x000ea4000c1e1900 */
[----:B--2---:R-:W-:-:S07]  /*f740*/  I2FP.F32.U32 R0, R0 ;  /* 0x0000000000007245 */ /* 0x004fce0000201000 */
.L_x_2032:
[----:B------:R-:W-:Y:S05]  /*f750*/  BSYNC B6 ;  /* 0x0000000000067941 */ /* 0x000fea0003800000 */
.L_x_2026:
        /* <DEDUP_REMOVED lines=17> */
[----:B0-----:R-:W-:Y:S01]  /*f870*/  STG.E.U8 desc[UR36][R16.64], R3 ;  /* 0x0000000310007986 */ /* 0x001fe2000c101124 */
[----:B------:R-:W-:Y:S05]  /*f880*/  EXIT ;  /* 0x000000000000794d */ /* 0x000fea0003800000 */
.L_x_2057:
[----:B------:R-:W0:Y:S02]  /*f890*/  F2I.S64.TRUNC R2, R2 ;  /* 0x0000000200027311 */ /* 0x000e24000020d900 */
[----:B0-----:R-:W-:-:S05]  /*f8a0*/  IMAD.MOV.U32 R5, RZ, RZ, R2 ;  /* 0x000000ffff057224 */ /* 0x001fca00078e0002 */
[----:B------:R-:W-:Y:S01]  /*f8b0*/  STG.E.U8 desc[UR36][R16.64], R5 ;  /* 0x0000000510007986 */ /* 0x000fe2000c101124 */
[----:B------:R-:W-:Y:S05]  /*f8c0*/  EXIT ;  /* 0x000000000000794d */ /* 0x000fea0003800000 */
.L_x_2056:
[----:B------:R-:W-:-:S13]  /*f8d0*/  ISETP.NE.AND P0, PT, R3, 0x2, PT ;  /* 0x000000020300780c */ /* 0x000fda0003f05270 */
[----:B------:R-:W-:Y:S05]  /*f8e0*/  @!P0 BRA `(.L_x_2059) ;  /* 0x0000000000288947 */ /* 0x000fea0003800000 */
[----:B------:R-:W-:-:S13]  /*f8f0*/  ISETP.NE.AND P0, PT, R3, 0x3, PT ;  /* 0x000000030300780c */ /* 0x000fda0003f05270 */
[----:B------:R-:W-:Y:S05]  /*f900*/  @!P0 BRA `(.L_x_2060) ;  /* 0x0000000000148947 */ /* 0x000fea0003800000 */
[----:B------:R-:W-:-:S13]  /*f910*/  ISETP.NE.AND P0, PT, R3, 0x4, PT ;  /* 0x000000040300780c */ /* 0x000fda0003f05270 */
[----:B------:R-:W-:Y:S05]  /*f920*/  @P0 BRA `(.L_x_2058) ;  /* 0x0000000800d00947 */ /* 0x000fea0003800000 */
[----:B------:R-:W0:Y:S02]  /*f930*/  F2I.S64.TRUNC R2, R2 ;  /* 0x0000000200027311 */ /* 0x000e24000020d900 */
[----:B0-----:R-:W-:Y:S01]  /*f940*/  STG.E.64 desc[UR36][R16.64], R2 ;  /* 0x0000000210007986 */ /* 0x001fe2000c101b24 */
[----:B------:R-:W-:Y:S05]  /*f950*/  EXIT ;  /* 0x000000000000794d */ /* 0x000fea0003800000 */
.L_x_2060:
[----:B------:R-:W0:Y:S02]  /*f960*/  F2I.FTZ.TRUNC.NTZ R3, R2 ;  /* 0x0000000200037305 */ /* 0x000e24000021f100 */
[----:B0-----:R-:W-:Y:S01]  /*f970*/  STG.E desc[UR36][R16.64], R3 ;  /* 0x0000000310007986 */ /* 0x001fe2000c101924 */
[----:B------:R-:W-:Y:S05]  /*f980*/  EXIT ;  /* 0x000000000000794d */ /* 0x000fea0003800000 */
.L_x_2059:
[----:B------:R-:W0:Y:S02]  /*f990*/  F2I.FTZ.TRUNC.NTZ R3, R2 ;  /* 0x0000000200037305 */ /* 0x000e24000021f100 */
[----:B0-----:R-:W-:Y:S01]  /*f9a0*/  STG.E.U16 desc[UR36][R16.64], R3 ;  /* 0x0000000310007986 */ /* 0x001fe2000c101524 */
[----:B------:R-:W-:Y:S05]  /*f9b0*/  EXIT ;  /* 0x000000000000794d */ /* 0x000fea0003800000 */
.L_x_2055:
[----:B------:R-:W-:-:S13]  /*f9c0*/  ISETP.GT.AND P0, PT, R3, 0x6, PT ;  /* 0x000000060300780c */ /* 0x000fda0003f04270 */
[----:B------:R-:W-:Y:S05]  /*f9d0*/  @P0 BRA `(.L_x_2061) ;  /* 0x0000000000240947 */ /* 0x000fea0003800000 */
[----:B------:R-:W-:-:S13]  /*f9e0*/  ISETP.NE.AND P0, PT, R3, 0x5, PT ;  /* 0x000000050300780c */ /* 0x000fda0003f05270 */
[----:B------:R-:W-:Y:S05]  /*f9f0*/  @!P0 BRA `(.L_x_2062) ;  /* 0x0000000000108947 */ /* 0x000fea0003800000 */
[----:B------:R-:W-:-:S13]  /*fa00*/  ISETP.NE.AND P0, PT, R3, 0x6, PT ;  /* 0x000000060300780c */ /* 0x000fda0003f05270 */
[----:B------:R-:W-:Y:S05]  /*fa10*/  @P0 BRA `(.L_x_2058) ;  /* 0x0000000800940947 */ /* 0x000fea0003800000 */
[----:B------:R-:W-:Y:S01]  /*fa20*/  STG.E desc[UR36][R16.64], R2 ;  /* 0x0000000210007986 */ /* 0x000fe2000c101924 */
[----:B------:R-:W-:Y:S05]  /*fa30*/  EXIT ;  /* 0x000000000000794d */ /* 0x000fea0003800000 */
.L_x_2062:
[----:B------:R-:W-:-:S05]  /*fa40*/  F2FP.F16.F32.PACK_AB R2, RZ, R2 ;  /* 0x00000002ff02723e */ /* 0x000fca00000000ff */
[----:B------:R-:W-:Y:S01]  /*fa50*/  STG.E.U16 desc[UR36][R16.64], R2 ;  /* 0x0000000210007986 */ /* 0x000fe2000c101524 */
[----:B------:R-:W-:Y:S05]  /*fa60*/  EXIT ;  /* 0x000000000000794d */ /* 0x000fea0003800000 */
.L_x_2061:
[----:B------:R-:W-:-:S13]  /*fa70*/  ISETP.NE.AND P0, PT, R3, 0x7, PT ;  /* 0x000000070300780c */ /* 0x000fda0003f05270 */
[----:B------:R-:W-:Y:S05]  /*fa80*/  @!P0 BRA `(.L_x_2063) ;  /* 0x00000000002c8947 */ /* 0x000fea0003800000 */
[----:B------:R-:W-:-:S13]  /*fa90*/  ISETP.NE.AND P0, PT, R3, 0x8, PT ;  /* 0x000000080300780c */ /* 0x000fda0003f05270 */
[----:B------:R-:W-:Y:S05]  /*faa0*/  @!P0 BRA `(.L_x_2064) ;  /* 0x0000000000148947 */ /* 0x000fea0003800000 */
[----:B------:R-:W-:-:S13]  /*fab0*/  ISETP.NE.AND P0, PT, R3, 0x9, PT ;  /* 0x000000090300780c */ /* 0x000fda0003f05270 */
[----:B------:R-:W-:Y:S05]  /*fac0*/  @P0 BRA `(.L_x_2058) ;  /* 0x0000000800680947 */ /* 0x000fea0003800000 */
[----:B------:R-:W-:-:S05]  /*fad0*/  IMAD.MOV.U32 R3, RZ, RZ, RZ ;  /* 0x000000ffff037224 */ /* 0x000fca00078e00ff */
[----:B------:R-:W-:Y:S01]  /*fae0*/  STG.E.64 desc[UR36][R16.64], R2 ;  /* 0x0000000210007986 */ /* 0x000fe2000c101b24 */
[----:B------:R-:W-:Y:S05]  /*faf0*/  EXIT ;  /* 0x000000000000794d */ /* 0x000fea0003800000 */
.L_x_2064:
[----:B------:R-:W-:-:S04]  /*fb00*/  F2FP.F16.F32.PACK_AB R3, RZ, R2 ;  /* 0x00000002ff03723e */ /* 0x000fc800000000ff */
[----:B------:R-:W-:-:S05]  /*fb10*/  PRMT R3, R3, 0x5410, RZ ;  /* 0x0000541003037816 */ /* 0x000fca00000000ff */
[----:B------:R-:W-:Y:S01]  /*fb20*/  STG.E desc[UR36][R16.64], R3 ;  /* 0x0000000310007986 */ /* 0x000fe2000c101924 */
[----:B------:R-:W-:Y:S05]  /*fb30*/  EXIT ;  /* 0x000000000000794d */ /* 0x000fea0003800000 */
.L_x_2063:
[----:B------:R-:W-:-:S06]  /*fb40*/  FMUL.FTZ R2, R2, 1 ;  /* 0x3f80000002027820 */ /* 0x000fcc0000410000 */
[----:B------:R-:W0:Y:S02]  /*fb50*/  F2F.F64.F32 R2, R2 ;  /* 0x0000000200027310 */ /* 0x000e240000201800 */
[----:B0-----:R-:W-:Y:S01]  /*fb60*/  STG.E.64 desc[UR36][R16.64], R2 ;  /* 0x0000000210007986 */ /* 0x001fe2000c101b24 */
[----:B------:R-:W-:Y:S05]  /*fb70*/  EXIT ;  /* 0x000000000000794d */ /* 0x000fea0003800000 */
.L_x_2054:
        /* <DEDUP_REMOVED lines=10> */
[----:B------:R-:W-:Y:S01]  /*fc20*/  STG.E.U8 desc[UR36][R16.64], R3 ;  /* 0x0000000310007986 */ /* 0x000fe2000c101124 */
[----:B------:R-:W-:Y:S05]  /*fc30*/  EXIT ;  /* 0x000000000000794d */ /* 0x000fea0003800000 */
.L_x_2067:
[----:B------:R-:W-:Y:S01]  /*fc40*/  FMUL.FTZ R4, R2, 1 ;  /* 0x3f80000002047820 */ /* 0x000fe20000410000 */
[----:B------:R-:W-:-:S05]  /*fc50*/  CS2R R6, SRZ ;  /* 0x0000000000067805 */ /* 0x000fca000001ff00 */
[----:B------:R-:W0:Y:S02]  /*fc60*/  F2F.F64.F32 R4, R4 ;  /* 0x0000000400047310 */ /* 0x000e240000201800 */
[----:B0-----:R-:W-:Y:S01]  /*fc70*/  STG.E.128 desc[UR36][R16.64], R4 ;  /* 0x0000000410007986 */ /* 0x001fe2000c101d24 */
[----:B------:R-:W-:Y:S05]  /*fc80*/  EXIT ;  /* 0x000000000000794d */ /* 0x000fea0003800000 */
.L_x_2066:
        /* <DEDUP_REMOVED lines=20> */
.L_x_2071:
[----:B------:R-:W-:Y:S05]  /*fdd0*/  BSYNC B0 ;  /* 0x0000000000007941 */ /* 0x000fea0003800000 */
.L_x_2070:
[----:B------:R-:W-:-:S05]  /*fde0*/  LOP3.LUT R5, R0, R5, RZ, 0xfc, !PT ;  /* 0x0000000500057212 */ /* 0x000fca00078efcff */
[----:B------:R-:W-:Y:S01]  /*fdf0*/  STG.E.U8 desc[UR36][R16.64], R5 ;  /* 0x0000000510007986 */ /* 0x000fe2000c101124 */
[----:B------:R-:W-:Y:S05]  /*fe00*/  EXIT ;  /* 0x000000000000794d */ /* 0x000fea0003800000 */
.L_x_2069:
        /* <DEDUP_REMOVED lines=12> */
.L_x_2073:
[----:B------:R-:W-:Y:S01]  /*fed0*/  IMAD.MOV.U32 R0, RZ, RZ, 0x7f ;  /* 0x0000007fff007424 */ /* 0x000fe200078e00ff */
[----:B------:R-:W-:-:S04]  /*fee0*/  ISETP.GT.U32.AND P0, PT, R4, 0x7f800000, PT ;  /* 0x7f8000000400780c */ /* 0x000fc80003f04070 */
[----:B------:R-:W-:-:S09]  /*fef0*/  SEL R0, R0, 0x7c, P0 ;  /* 0x0000007c00007807 */ /* 0x000fd20000000000 */
.L_x_2074:
[----:B------:R-:W-:Y:S05]  /*ff00*/  BSYNC B0 ;  /* 0x0000000000007941 */ /* 0x000fea0003800000 */
.L_x_2072:
[----:B------:R-:W-:-:S04]  /*ff10*/  LOP3.LUT R2, R2, 0x80000000, RZ, 0xc0, !PT ;  /* 0x8000000002027812 */ /* 0x000fc800078ec0ff */
[----:B------:R-:W-:-:S04]  /*ff20*/  SHF.R.U32.HI R3, RZ, 0x18, R2 ;  /* 0x00000018ff037819 */ /* 0x000fc80000011602 */
[----:B------:R-:W-:-:S05]  /*ff30*/  LOP3.LUT R3, R0, R3, RZ, 0xfc, !PT ;  /* 0x0000000300037212 */ /* 0x000fca00078efcff */
[----:B------:R-:W-:Y:S01]  /*ff40*/  STG.E.U8 desc[UR36][R16.64], R3 ;  /* 0x0000000310007986 */ /* 0x000fe2000c101124 */
[----:B------:R-:W-:Y:S05]  /*ff50*/  EXIT ;  /* 0x000000000000794d */ /* 0x000fea0003800000 */
.L_x_2068:
[----:B------:R-:W-:-:S05]  /*ff60*/  F2FP.BF16.F32.PACK_AB R2, RZ, R2 ;  /* 0x00000002ff02723e */ /* 0x000fca00000010ff */
[----:B------:R-:W-:Y:S01]  /*ff70*/  STG.E.U16 desc[UR36][R16.64], R2 ;  /* 0x0000000210007986 */ /* 0x000fe2000c101524 */
[----:B------:R-:W-:Y:S05]  /*ff80*/  EXIT ;  /* 0x000000000000794d */ /* 0x000fea0003800000 */
.L_x_2065:
        /* <DEDUP_REMOVED lines=9> */
[----:B0-----:R-:W-:Y:S01]  /*10020*/  STG.E.U16 desc[UR36][R16.64], R3 ;  /* 0x0000000310007986 */ /* 0x001fe2000c101524 */
[----:B------:R-:W-:Y:S05]  /*10030*/  EXIT ;  /* 0x000000000000794d */ /* 0x000fea0003800000 */
.L_x_2077:
        /* <DEDUP_REMOVED lines=16> */
.L_x_2080:
[----:B------:R-:W-:-:S04]  /*10140*/  LOP3.LUT R2, R2, 0x80000000, RZ, 0xc0, !PT ;  /* 0x8000000002027812 */ /* 0x000fc800078ec0ff */
[----:B------:R-:W-:-:S04]  /*10150*/  SHF.R.U32.HI R3, RZ, 0x18, R2 ;  /* 0x00000018ff037819 */ /* 0x000fc80000011602 */
[----:B------:R-:W-:-:S04]  /*10160*/  LOP3.LUT R0, R0, R3, RZ, 0xfc, !PT ;  /* 0x0000000300007212 */ /* 0x000fc800078efcff */
[----:B------:R-:W-:-:S07]  /*10170*/  PRMT R8, R0, 0x7610, R8 ;  /* 0x0000761000087816 */ /* 0x000fce0000000008 */
.L_x_2079:
[----:B------:R-:W-:Y:S05]  /*10180*/  BSYNC B0 ;  /* 0x0000000000007941 */ /* 0x000fea0003800000 */
.L_x_2078:
[----:B------:R-:W-:Y:S01]  /*10190*/  STG.E.U8 desc[UR36][R16.64], R8 ;  /* 0x0000000810007986 */ /* 0x000fe2000c101124 */
[----:B------:R-:W-:Y:S05]  /*101a0*/  EXIT ;  /* 0x000000000000794d */ /* 0x000fea0003800000 */
.L_x_2076:
        /* <DEDUP_REMOVED lines=16> */
.L_x_2083:
[----:B------:R-:W-:-:S04]  /*102b0*/  LOP3.LUT R2, R2, 0x80000000, RZ, 0xc0, !PT ;  /* 0x8000000002027812 */ /* 0x000fc800078ec0ff */
[----:B------:R-:W-:-:S04]  /*102c0*/  SHF.R.U32.HI R3, RZ, 0x18, R2 ;  /* 0x00000018ff037819 */ /* 0x000fc80000011602 */
[----:B------:R-:W-:-:S04]  /*102d0*/  LOP3.LUT R0, R0, R3, RZ, 0xfc, !PT ;  /* 0x0000000300007212 */ /* 0x000fc800078efcff */
[----:B------:R-:W-:-:S07]  /*102e0*/  PRMT R8, R0, 0x7610, R8 ;  /* 0x0000761000087816 */ /* 0x000fce0000000008 */
.L_x_2082:
[----:B------:R-:W-:Y:S05]  /*102f0*/  BSYNC B0 ;  /* 0x0000000000007941 */ /* 0x000fea0003800000 */
.L_x_2081:
[----:B------:R-:W-:Y:S01]  /*10300*/  STG.E.U8 desc[UR36][R16.64], R8 ;  /* 0x0000000810007986 */ /* 0x000fe2000c101124 */
[----:B------:R-:W-:Y:S05]  /*10310*/  EXIT ;  /* 0x000000000000794d */ /* 0x000fea0003800000 */
.L_x_2075:
        /* <DEDUP_REMOVED lines=21> */
.L_x_2058:
        /* <DEDUP_REMOVED lines=16> */
.L_x_2086:
[----:B------:R-:W-:Y:S05]  /*10570*/  EXIT ;  /* 0x000000000000794d */ /* 0x000fea0003800000 */
.L_x_2085:
[----:B------:R-:W0:Y:S02]  /*10580*/  F2I.U64.TRUNC R2, R2 ;  /* 0x0000000200027311 */ /* 0x000e24000020d800 */
[----:B0-----:R-:W-:Y:S01]  /*10590*/  STG.E.64 desc[UR36][R16.64], R2 ;  /* 0x0000000210007986 */ /* 0x001fe2000c101b24 */
[----:B------:R-:W-:Y:S05]  /*105a0*/  EXIT ;  /* 0x000000000000794d */ /* 0x000fea0003800000 */
.L_x_2084:
[----:B------:R-:W0:Y:S02]  /*105b0*/  F2I.FTZ.U32.TRUNC.NTZ R3, R2 ;  /* 0x0000000200037305 */ /* 0x000e24000021f000 */
[----:B0-----:R-:W-:Y:S01]  /*105c0*/  STG.E desc[UR36][R16.64], R3 ;  /* 0x0000000310007986 */ /* 0x001fe2000c101924 */
[----:B------:R-:W-:Y:S05]  /*105d0*/  EXIT ;  /* 0x000000000000794d */ /* 0x000fea0003800000 */
.L_x_2087:
        /* <DEDUP_REMOVED lines=10> */
.L_x_5692:


//--------------------- .text._ZN2at6native27unrolled_elementwise_kernelIZZZNS0_66_GLOBAL__N__d53a5ca4_28_ActivationLeakyReluKernel_cu_9e10b42f_310426leaky_relu_backward_kernelERNS_18TensorIteratorBaseERKN3c106ScalarEENKUlvE_clEvENKUlvE0_clEvEUlffE_St5arrayIPcLm3EELi4E23TrivialOffsetCalculatorILi2EjESF_ILi1EjENS0_6memory12LoadWithCastILi2EEENSI_13StoreWithCastILi1EEEEEviT_T0_T2_T3_T4_T5_ --------------------------
	.section	.text._ZN2at6native27unrolled_elementwise_kernelIZZZNS0_66_GLOBAL__N__d53a5ca4_28_ActivationLeakyReluKernel_cu_9e10b42f_310426leaky_relu_backward_kernelERNS_18TensorIteratorBaseERKN3c106ScalarEENKUlvE_clEvENKUlvE0_clEvEUlffE_St5arrayIPcLm3EELi4E23TrivialOffsetCalculatorILi2EjESF_ILi1EjENS0_6memory12LoadWithCastILi2EEENSI_13StoreWithCastILi1EEEEEviT_T0_T2_T3_T4_T5_,"ax",@progbits
	.align	128
        .global         _ZN2at6native27unrolled_elementwise_kernelIZZZNS0_66_GLOBAL__N__d53a5ca4_28_ActivationLeakyReluKernel_cu_9e10b42f_310426leaky_relu_backward_kernelERNS_18TensorIteratorBaseERKN3c106ScalarEENKUlvE_clEvENKUlvE0_clEvEUlffE_St5arrayIPcLm3EELi4E23TrivialOffsetCalculatorILi2EjESF_ILi1EjENS0_6memory12LoadWithCastILi2EEENSI_13StoreWithCastILi1EEEEEviT_T0_T2_T3_T4_T5_
        .type           _ZN2at6native27unrolled_elementwise_kernelIZZZNS0_66_GLOBAL__N__d53a5ca4_28_ActivationLeakyReluKernel_cu_9e10b42f_310426leaky_relu_backward_kernelERNS_18TensorIteratorBaseERKN3c106ScalarEENKUlvE_clEvENKUlvE0_clEvEUlffE_St5arrayIPcLm3EELi4E23TrivialOffsetCalculatorILi2EjESF_ILi1EjENS0_6memory12LoadWithCastILi2EEENSI_13StoreWithCastILi1EEEEEviT_T0_T2_T3_T4_T5_,@function
        .size           _ZN2at6native27unrolled_elementwise_kernelIZZZNS0_66_GLOBAL__N__d53a5ca4_28_ActivationLeakyReluKernel_cu_9e10b42f_310426leaky_relu_backward_kernelERNS_18TensorIteratorBaseERKN3c106ScalarEENKUlvE_clEvENKUlvE0_clEvEUlffE_St5arrayIPcLm3EELi4E23TrivialOffsetCalculatorILi2EjESF_ILi1EjENS0_6memory12LoadWithCastILi2EEENSI_13StoreWithCastILi1EEEEEviT_T0_T2_T3_T4_T5_,(.L_x_5693 - _ZN2at6native27unrolled_elementwise_kernelIZZZNS0_66_GLOBAL__N__d53a5ca4_28_ActivationLeakyReluKernel_cu_9e10b42f_310426leaky_relu_backward_kernelERNS_18TensorIteratorBaseERKN3c106ScalarEENKUlvE_clEvENKUlvE0_clEvEUlffE_St5arrayIPcLm3EELi4E23TrivialOffsetCalculatorILi2EjESF_ILi1EjENS0_6memory12LoadWithCastILi2EEENSI_13StoreWithCastILi1EEEEEviT_T0_T2_T3_T4_T5_)
        .other          _ZN2at6native27unrolled_elementwise_kernelIZZZNS0_66_GLOBAL__N__d53a5ca4_28_ActivationLeakyReluKernel_cu_9e10b42f_310426leaky_relu_backward_kernelERNS_18TensorIteratorBaseERKN3c106ScalarEENKUlvE_clEvENKUlvE0_clEvEUlffE_St5arrayIPcLm3EELi4E23TrivialOffsetCalculatorILi2EjESF_ILi1EjENS0_6memory12LoadWithCastILi2EEENSI_13StoreWithCastILi1EEEEEviT_T0_T2_T3_T4_T5_,@"STO_CUDA_ENTRY STV_DEFAULT"
_ZN2at6native27unrolled_elementwise_kernelIZZZNS0_66_GLOBAL__N__d53a5ca4_28_ActivationLeakyReluKernel_cu_9e10b42f_310426leaky_relu_backward_kernelERNS_18TensorIteratorBaseERKN3c106ScalarEENKUlvE_clEvENKUlvE0_clEvEUlffE_St5arrayIPcLm3EELi4E23TrivialOffsetCalculatorILi2EjESF_ILi1EjENS0_6memory12LoadWithCastILi2EEENSI_13StoreWithCastILi1EEEEEviT_T0_T2_T3_T4_T5_:
.text._ZN2at6native27unrolled_elementwise_kernelIZZZNS0_66_GLOBAL__N__d53a5ca4_28_ActivationLeakyReluKernel_cu_9e10b42f_310426leaky_relu_backward_kernelERNS_18TensorIteratorBaseERKN3c106ScalarEENKUlvE_clEvENKUlvE0_clEvEUlffE_St5arrayIPcLm3EELi4E23TrivialOffsetCalculatorILi2EjESF_ILi1EjENS0_6memory12LoadWithCastILi2EEENSI_13StoreWithCastILi1EEEEEviT_T0_T2_T3_T4_T5_:
[----:B------:R-:W0:Y:S01]  /*0000*/  LDC R1, c[0x0][0x28] ;  /* 0x00000a00ff017b82 */ /* 0x000e220000000800 */
[----:B------:R-:W1:Y:S07]  /*0010*/  S2R R2, SR_CTAID.X ;  /* 0x0000000000027919 */ /* 0x000e6e0000002500 */
[----:B------:R-:W1:Y:S01]  /*0020*/  LDC R3, c[0x0][0x210] ;  /* 0x00008400ff037b82 */ /* 0x000e620000000800 */
[----:B------:R-:W-:Y:S01]  /*0030*/  ULDC.64 UR36, c[0x0][0x208] ;  /* 0x0000820000247ab9 */ /* 0x000fe20000000a00 */
[----:B------:R-:W-:Y:S01]  /*0040*/  BSSY B7, `(.L_x_2088) ;  /* 0x00001d4000077945 */ /* 0x000fe20003800000 */
[----:B------:R-:W2:Y:S01]  /*0050*/  S2R R17, SR_TID.X ;  /* 0x0000000000117919 */ /* 0x000ea20000002100 */
[----:B------:R-:W-:-:S02]  /*0060*/  IMAD.MOV.U32 R28, RZ, RZ, RZ ;  /* 0x000000ffff1c7224 */ /* 0x000fc400078e00ff */
[----:B------:R-:W-:Y:S02]  /*0070*/  IMAD.MOV.U32 R16, RZ, RZ, RZ ;  /* 0x000000ffff107224 */ /* 0x000fe400078e00ff */
[----:B------:R-:W3:Y:S01]  /*0080*/  LDC.U8 R27, c[0x0][0x244] ;  /* 0x00009100ff1b7b82 */ /* 0x000ee20000000000 */
[----:B------:R-:W-:-:S07]  /*0090*/  IMAD.MOV.U32 R18, RZ, RZ, RZ ;  /* 0x000000ffff127224 */ /* 0x000fce00078e00ff */
[----:B------:R-:W4:Y:S01]  /*00a0*/  LDC.U8 R19, c[0x0][0x245] ;  /* 0x00009140ff137b82 */ /* 0x000f220000000000 */
[----:B-1----:R-:W-:-:S05]  /*00b0*/  IMAD R26, R2, -0x200, R3 ;  /* 0xfffffe00021a7824 */ /* 0x002fca00078e0203 */
[----:B--2---:R-:W-:-:S13]  /*00c0*/  ISETP.GE.AND P0, PT, R17, R26, PT ;  /* 0x0000001a1100720c */ /* 0x004fda0003f06270 */
[----:B0--34-:R-:W-:Y:S05]  /*00d0*/  @P0 BRA `(.L_x_2089) ;  /* 0x0000001c00280947 */ /* 0x019fea0003800000 */
[----:B------:R-:W0:Y:S01]  /*00e0*/  LDC.64 R4, c[0x0][0x230] ;  /* 0x00008c00ff047b82 */ /* 0x000e220000000a00 */
[----:B------:R-:W-:Y:S01]  /*00f0*/  PRMT R0, R27, 0x9910, RZ ;  /* 0x000099101b007816 */ /* 0x000fe200000000ff */
[----:B------:R-:W-:Y:S01]  /*0100*/  IMAD R17, R2, 0x200, R17 ;  /* 0x0000020002117824 */ /* 0x000fe200078e0211 */
[----:B------:R-:W-:Y:S01]  /*0110*/  ULDC UR4, c[0x0][0x248] ;  /* 0x0000920000047ab9 */ /* 0x000fe20000000800 */
[----:B------:R-:W-:Y:S01]  /*0120*/  BSSY B6, `(.L_x_2090) ;  /* 0x00000e0000067945 */ /* 0x000fe20003800000 */
        /* <DEDUP_REMOVED lines=16> */
.L_x_2094:
[----:B------:R-:W2:Y:S02]  /*0230*/  LDG.E.U8 R4, desc[UR36][R4.64] ;  /* 0x0000002404047981 */ /* 0x000ea4000c1e1100 */
[----:B--2---:R-:W-:Y:S01]  /*0240*/  I2FP.F32.U32 R16, R4 ;  /* 0x0000000400107245 */ /* 0x004fe20000201000 */
[----:B------:R-:W-:Y:S06]  /*0250*/  BRA `(.L_x_2096) ;  /* 0x0000000c00307947 */ /* 0x000fec0003800000 */
.L_x_2093:
        /* <DEDUP_REMOVED lines=9> */
.L_x_2098:
[----:B------:R-:W2:Y:S02]  /*02f0*/  LDG.E R4, desc[UR36][R4.64] ;  /* 0x0000002404047981 */ /* 0x000ea4000c1e1900 */
[----:B--2---:R-:W-:Y:S01]  /*0300*/  I2FP.F32.S32 R16, R4 ;  /* 0x0000000400107245 */ /* 0x004fe20000201400 */
[----:B------:R-:W-:Y:S06]  /*0310*/  BRA `(.L_x_2096) ;  /* 0x0000000c00007947 */ /* 0x000fec0003800000 */
.L_x_2097:
[----:B------:R-:W2:Y:S02]  /*0320*/  LDG.E.U16 R4, desc[UR36][R4.64] ;  /* 0x0000002404047981 */ /* 0x000ea4000c1e1500 */
[----:B--2---:R2:W3:Y:S01]  /*0330*/  I2F.S16 R16, R4 ;  /* 0x0000000400107306 */ /* 0x0044e20000101400 */
[----:B------:R-:W-:Y:S05]  /*0340*/  BRA `(.L_x_2096) ;  /* 0x0000000800f47947 */ /* 0x000fea0003800000 */
.L_x_2092:
        /* <DEDUP_REMOVED lines=8> */
.L_x_2100:
[----:B------:R-:W2:Y:S02]  /*03d0*/  LDG.E.U16 R4, desc[UR36][R4.64] ;  /* 0x0000002404047981 */ /* 0x000ea4000c1e1500 */
[----:B--2---:R-:W-:Y:S01]  /*03e0*/  HADD2.F32 R16, -RZ, R4.H0_H0 ;  /* 0x20000004ff107230 */ /* 0x004fe20000004100 */
[----:B------:R-:W-:Y:S06]  /*03f0*/  BRA `(.L_x_2096) ;  /* 0x0000000800c87947 */ /* 0x000fec0003800000 */
.L_x_2099:
        /* <DEDUP_REMOVED lines=8> */
.L_x_2102:
[----:B------:R-:W2:Y:S02]  /*0480*/  LDG.E.U16 R4, desc[UR36][R4.64] ;  /* 0x0000002404047981 */ /* 0x000ea4000c1e1500 */
[----:B--2---:R-:W-:Y:S01]  /*0490*/  HADD2.F32 R16, -RZ, R4.H0_H0 ;  /* 0x20000004ff107230 */ /* 0x004fe20000004100 */
[----:B------:R-:W-:Y:S06]  /*04a0*/  BRA `(.L_x_2096) ;  /* 0x00000008009c7947 */ /* 0x000fec0003800000 */
.L_x_2101:
[----:B------:R-:W2:Y:S01]  /*04b0*/  LDG.E.64 R4, desc[UR36][R4.64] ;  /* 0x0000002404047981 */ /* 0x000ea2000c1e1b00 */
[----:B------:R-:W-:Y:S01]  /*04c0*/  UMOV UR4, 0xf0000000 ;  /* 0xf000000000047882 */ /* 0x000fe20000000000 */
[----:B------:R-:W-:Y:S01]  /*04d0*/  UMOV UR5, 0x380fffff ;  /* 0x380fffff00057882 */ /* 0x000fe20000000000 */
[----:B--2---:R-:W0:Y:S01]  /*04e0*/  F2F.F32.F64 R16, R4 ;  /* 0x0000000400107310 */ /* 0x004e220000301000 */
[----:B------:R-:W-:-:S14]  /*04f0*/  DSETP.GEU.AND P0, PT, |R4|, UR4, PT ;  /* 0x0000000404007e2a */ /* 0x000fdc000bf0e200 */
[----:B0-----:R-:W-:Y:S01]  /*0500*/  @!P0 FMUL R16, R16, 1.175494350822287508e-38 ;  /* 0x0080000010108820 */ /* 0x001fe20000400000 */
[----:B------:R-:W-:Y:S06]  /*0510*/  BRA `(.L_x_2096) ;  /* 0x0000000800807947 */ /* 0x000fec0003800000 */
.L_x_2091:
        /* <DEDUP_REMOVED lines=12> */
.L_x_2105:
[----:B------:R-:W2:Y:S01]  /*05e0*/  LDG.E.64 R4, desc[UR36][R4.64] ;  /* 0x0000002404047981 */ /* 0x000ea2000c1e1b00 */
[----:B------:R-:W-:Y:S01]  /*05f0*/  UMOV UR4, 0xf0000000 ;  /* 0xf000000000047882 */ /* 0x000fe20000000000 */
[----:B------:R-:W-:Y:S01]  /*0600*/  UMOV UR5, 0x380fffff ;  /* 0x380fffff00057882 */ /* 0x000fe20000000000 */
[----:B--2---:R-:W0:Y:S01]  /*0610*/  F2F.F32.F64 R16, R4 ;  /* 0x0000000400107310 */ /* 0x004e220000301000 */
[----:B------:R-:W-:-:S14]  /*0620*/  DSETP.GEU.AND P0, PT, |R4|, UR4, PT ;  /* 0x0000000404007e2a */ /* 0x000fdc000bf0e200 */
[----:B0-----:R-:W-:Y:S01]  /*0630*/  @!P0 FMUL R16, R16, 1.175494350822287508e-38 ;  /* 0x0080000010108820 */ /* 0x001fe20000400000 */
[----:B------:R-:W-:Y:S06]  /*0640*/  BRA `(.L_x_2096) ;  /* 0x0000000800347947 */ /* 0x000fec0003800000 */
.L_x_2104:
        /* <DEDUP_REMOVED lines=24> */
[----:B------:R-:W-:Y:S01]  /*07d0*/  LOP3.LUT R16, R3, 0x80000000, R16, 0xf8, !PT ;  /* 0x8000000003107812 */ /* 0x000fe200078ef810 */
[----:B------:R-:W-:Y:S06]  /*07e0*/  BRA `(.L_x_2096) ;  /* 0x0000000400cc7947 */ /* 0x000fec0003800000 */
.L_x_2107:
        /* <DEDUP_REMOVED lines=9> */
[----:B------:R-:W-:Y:S01]  /*0880*/  @P0 FMUL.FTZ R16, R3, 1.9259299443872358531e-34 ;  /* 0x0780000003100820 */ /* 0x000fe20000410000 */
[----:B------:R-:W-:Y:S02]  /*0890*/  IMAD.SHL.U32 R3, R4, 0x1000000, RZ ;  /* 0x0100000004037824 */ /* 0x000fe400078e00ff */
[----:B------:R-:W-:-:S05]  /*08a0*/  @!P0 FADD.FTZ R16, R0, -0.5 ;  /* 0xbf00000000108421 */ /* 0x000fca0000010000 */
[----:B------:R-:W-:Y:S01]  /*08b0*/  LOP3.LUT R16, R16, 0x80000000, R3, 0xf8, !PT ;  /* 0x8000000010107812 */ /* 0x000fe200078ef803 */
[----:B------:R-:W-:Y:S06]  /*08c0*/  BRA `(.L_x_2096) ;  /* 0x0000000400947947 */ /* 0x000fec0003800000 */
.L_x_2106:
[----:B------:R-:W2:Y:S02]  /*08d0*/  LDG.E.U16 R4, desc[UR36][R4.64] ;  /* 0x0000002404047981 */ /* 0x000ea4000c1e1500 */
[----:B--2---:R-:W-:Y:S01]  /*08e0*/  IMAD.U32 R16, R4, 0x10000, RZ ;  /* 0x0001000004107824 */ /* 0x004fe200078e00ff */
[----:B------:R-:W-:Y:S06]  /*08f0*/  BRA `(.L_x_2096) ;  /* 0x0000000400887947 */ /* 0x000fec0003800000 */
.L_x_2103:
        /* <DEDUP_REMOVED lines=11> */
.L_x_2110:
        /* <DEDUP_REMOVED lines=20> */
.L_x_2112:
[----:B------:R-:W-:Y:S05]  /*0af0*/  BSYNC B0 ;  /* 0x0000000000007941 */ /* 0x000fea0003800000 */
.L_x_2111:
[----:B------:R-:W-:Y:S01]  /*0b00*/  IMAD.SHL.U32 R3, R3, 0x100000, RZ ;  /* 0x0010000003037824 */ /* 0x000fe200078e00ff */
[----:B------:R-:W-:-:S04]  /*0b10*/  LEA R5, R0, 0x3b800000, 0x17 ;  /* 0x3b80000000057811 */ /* 0x000fc800078eb8ff */
[----:B------:R-:W-:Y:S01]  /*0b20*/  LOP3.LUT R16, R5, R3, R16, 0xfe, !PT ;  /* 0x0000000305107212 */ /* 0x000fe200078efe10 */
[----:B------:R-:W-:Y:S06]  /*0b30*/  BRA `(.L_x_2096) ;  /* 0x0000000000f87947 */ /* 0x000fec0003800000 */
.L_x_2109:
        /* <DEDUP_REMOVED lines=20> */
.L_x_2114:
[----:B------:R-:W-:Y:S05]  /*0c80*/  BSYNC B0 ;  /* 0x0000000000007941 */ /* 0x000fea0003800000 */
.L_x_2113:
[----:B------:R-:W-:Y:S01]  /*0c90*/  IMAD.SHL.U32 R3, R3, 0x200000, RZ ;  /* 0x0020000003037824 */ /* 0x000fe200078e00ff */
[----:B------:R-:W-:-:S04]  /*0ca0*/  LEA R5, R0, 0x37800000, 0x17 ;  /* 0x3780000000057811 */ /* 0x000fc800078eb8ff */
[----:B------:R-:W-:Y:S01]  /*0cb0*/  LOP3.LUT R16, R5, R3, R16, 0xfe, !PT ;  /* 0x0000000305107212 */ /* 0x000fe200078efe10 */
[----:B------:R-:W-:Y:S06]  /*0cc0*/  BRA `(.L_x_2096) ;  /* 0x0000000000947947 */ /* 0x000fec0003800000 */
.L_x_2108:
        /* <DEDUP_REMOVED lines=14> */
.L_x_2095:
        /* <DEDUP_REMOVED lines=16> */
.L_x_2117:
[----:B------:R-:W-:Y:S01]  /*0eb0*/  IMAD.MOV.U32 R16, RZ, RZ, RZ ;  /* 0x000000ffff107224 */ /* 0x000fe200078e00ff */
[----:B------:R-:W-:Y:S06]  /*0ec0*/  BRA `(.L_x_2096) ;  /* 0x0000000000147947 */ /* 0x000fec0003800000 */
.L_x_2116:
[----:B------:R-:W2:Y:S02]  /*0ed0*/  LDG.E.64 R4, desc[UR36][R4.64] ;  /* 0x0000002404047981 */ /* 0x000ea4000c1e1b00 */
[----:B--2---:R0:W1:Y:S01]  /*0ee0*/  I2F.U64 R16, R4 ;  /* 0x0000000400107312 */ /* 0x0040620000301000 */
[----:B------:R-:W-:Y:S05]  /*0ef0*/  BRA `(.L_x_2096) ;  /* 0x0000000000087947 */ /* 0x000fea0003800000 */
.L_x_2115:
[----:B------:R-:W2:Y:S02]  /*0f00*/  LDG.E R4, desc[UR36][R4.64] ;  /* 0x0000002404047981 */ /* 0x000ea4000c1e1900 */
[----:B--2---:R-:W-:-:S07]  /*0f10*/  I2FP.F32.U32 R16, R4 ;  /* 0x0000000400107245 */ /* 0x004fce0000201000 */
.L_x_2096:
[----:B------:R-:W-:Y:S05]  /*0f20*/  BSYNC B6 ;  /* 0x0000000000067941 */ /* 0x000fea0003800000 */
.L_x_2090:
[----:B0-2-4-:R-:W0:Y:S01]  /*0f30*/  LDC.64 R4, c[0x0][0x238] ;  /* 0x00008e00ff047b82 */ /* 0x015e220000000a00 */
[----:B------:R-:W-:Y:S01]  /*0f40*/  PRMT R0, R19, 0x9910, RZ ;  /* 0x0000991013007816 */ /* 0x000fe200000000ff */
[----:B------:R-:W-:Y:S01]  /*0f50*/  ULDC UR4, c[0x0][0x24c] ;  /* 0x0000930000047ab9 */ /* 0x000fe20000000800 */
[----:B------:R-:W-:Y:S01]  /*0f60*/  BSSY B6, `(.L_x_2118) ;  /* 0x00000df000067945 */ /* 0x000fe20003800000 */
        /* <DEDUP_REMOVED lines=14> */
[----:B--2---:R0:W2:Y:S01]  /*1050*/  I2F.S16 R18, R4 ;  /* 0x0000000400127306 */ /* 0x0040a20000101400 */
[----:B------:R-:W-:Y:S05]  /*1060*/  BRA `(.L_x_2124) ;  /* 0x0000000c00387947 */ /* 0x000fea0003800000 */
.L_x_2122:
[----:B------:R-:W2:Y:S02]  /*1070*/  LDG.E.U8 R4, desc[UR36][R4.64] ;  /* 0x0000002404047981 */ /* 0x000ea4000c1e1100 */
[----:B--2---:R-:W-:Y:S01]  /*1080*/  I2FP.F32.U32 R18, R4 ;  /* 0x0000000400127245 */ /* 0x004fe20000201000 */
[----:B------:R-:W-:Y:S06]  /*1090*/  BRA `(.L_x_2124) ;  /* 0x0000000c002c7947 */ /* 0x000fec0003800000 */
.L_x_2121:
        /* <DEDUP_REMOVED lines=9> */
.L_x_2126:
[----:B------:R-:W2:Y:S02]  /*1130*/  LDG.E R4, desc[UR36][R4.64] ;  /* 0x0000002404047981 */ /* 0x000ea4000c1e1900 */
[----:B--2---:R-:W-:Y:S01]  /*1140*/  I2FP.F32.S32 R18, R4 ;  /* 0x0000000400127245 */ /* 0x004fe20000201400 */
[----:B------:R-:W-:Y:S06]  /*1150*/  BRA `(.L_x_2124) ;  /* 0x0000000800fc7947 */ /* 0x000fec0003800000 */
.L_x_2125:
[----:B------:R-:W2:Y:S02]  /*1160*/  LDG.E.U16 R4, desc[UR36][R4.64] ;  /* 0x0000002404047981 */ /* 0x000ea4000c1e1500 */
[----:B--2---:R0:W2:Y:S01]  /*1170*/  I2F.S16 R18, R4 ;  /* 0x0000000400127306 */ /* 0x0040a20000101400 */
[----:B------:R-:W-:Y:S05]  /*1180*/  BRA `(.L_x_2124) ;  /* 0x0000000800f07947 */ /* 0x000fea0003800000 */
.L_x_2120:
        /* <DEDUP_REMOVED lines=8> */
.L_x_2128:
[----:B------:R-:W2:Y:S02]  /*1210*/  LDG.E.U16 R4, desc[UR36][R4.64] ;  /* 0x0000002404047981 */ /* 0x000ea4000c1e1500 */
[----:B--2---:R-:W-:Y:S01]  /*1220*/  HADD2.F32 R18, -RZ, R4.H0_H0 ;  /* 0x20000004ff127230 */ /* 0x004fe20000004100 */
[----:B------:R-:W-:Y:S06]  /*1230*/  BRA `(.L_x_2124) ;  /* 0x0000000800c47947 */ /* 0x000fec0003800000 */
.L_x_2127:
        /* <DEDUP_REMOVED lines=8> */
.L_x_2130:
[----:B------:R-:W2:Y:S02]  /*12c0*/  LDG.E.U16 R4, desc[UR36][R4.64] ;  /* 0x0000002404047981 */ /* 0x000ea4000c1e1500 */
[----:B--2---:R-:W-:Y:S01]  /*12d0*/  HADD2.F32 R18, -RZ, R4.H0_H0 ;  /* 0x20000004ff127230 */ /* 0x004fe20000004100 */
[----:B------:R-:W-:Y:S06]  /*12e0*/  BRA `(.L_x_2124) ;  /* 0x0000000800987947 */ /* 0x000fec0003800000 */
.L_x_2129:
[----:B------:R-:W2:Y:S01]  /*12f0*/  LDG.E.64 R4, desc[UR36][R4.64] ;  /* 0x0000002404047981 */ /* 0x000ea2000c1e1b00 */
[----:B------:R-:W-:Y:S01]  /*1300*/  UMOV UR4, 0xf0000000 ;  /* 0xf000000000047882 */ /* 0x000fe20000000000 */
[----:B------:R-:W-:Y:S01]  /*1310*/  UMOV UR5, 0x380fffff ;  /* 0x380fffff00057882 */ /* 0x000fe20000000000 */
[----:B--2---:R-:W0:Y:S01]  /*1320*/  F2F.F32.F64 R18, R4 ;  /* 0x0000000400127310 */ /* 0x004e220000301000 */
[----:B------:R-:W-:-:S14]  /*1330*/  DSETP.GEU.AND P0, PT, |R4|, UR4, PT ;  /* 0x0000000404007e2a */ /* 0x000fdc000bf0e200 */
[----:B0-----:R-:W-:Y:S01]  /*1340*/  @!P0 FMUL R18, R18, 1.175494350822287508e-38 ;  /* 0x0080000012128820 */ /* 0x001fe20000400000 */
[----:B------:R-:W-:Y:S06]  /*1350*/  BRA `(.L_x_2124) ;  /* 0x00000008007c7947 */ /* 0x000fec0003800000 */
.L_x_2119:
        /* <DEDUP_REMOVED lines=12> */
.L_x_2133:
[----:B------:R-:W2:Y:S01]  /*1420*/  LDG.E.64 R4, desc[UR36][R4.64] ;  /* 0x0000002404047981 */ /* 0x000ea2000c1e1b00 */
[----:B------:R-:W-:Y:S01]  /*1430*/  UMOV UR4, 0xf0000000 ;  /* 0xf000000000047882 */ /* 0x000fe20000000000 */
[----:B------:R-:W-:Y:S01]  /*1440*/  UMOV UR5, 0x380fffff ;  /* 0x380fffff00057882 */ /* 0x000fe20000000000 */
[----:B--2---:R-:W0:Y:S01]  /*1450*/  F2F.F32.F64 R18, R4 ;  /* 0x0000000400127310 */ /* 0x004e220000301000 */
[----:B------:R-:W-:-:S14]  /*1460*/  DSETP.GEU.AND P0, PT, |R4|, UR4, PT ;  /* 0x0000000404007e2a */ /* 0x000fdc000bf0e200 */
[----:B0-----:R-:W-:Y:S01]  /*1470*/  @!P0 FMUL R18, R18, 1.175494350822287508e-38 ;  /* 0x0080000012128820 */ /* 0x001fe20000400000 */
[----:B------:R-:W-:Y:S06]  /*1480*/  BRA `(.L_x_2124) ;  /* 0x0000000800307947 */ /* 0x000fec0003800000 */
.L_x_2132:
        /* <DEDUP_REMOVED lines=26> */
.L_x_2135:
        /* <DEDUP_REMOVED lines=13> */
.L_x_2134:
[----:B------:R-:W2:Y:S02]  /*1700*/  LDG.E.U16 R4, desc[UR36][R4.64] ;  /* 0x0000002404047981 */ /* 0x000ea4000c1e1500 */
[----:B--2---:R-:W-:Y:S01]  /*1710*/  IMAD.U32 R18, R4, 0x10000, RZ ;  /* 0x0001000004127824 */ /* 0x004fe200078e00ff */
[----:B------:R-:W-:Y:S06]  /*1720*/  BRA `(.L_x_2124) ;  /* 0x0000000400887947 */ /* 0x000fec0003800000 */
.L_x_2131:
        /* <DEDUP_REMOVED lines=11> */
.L_x_2138:
        /* <DEDUP_REMOVED lines=20> */
.L_x_2140:
[----:B------:R-:W-:Y:S05]  /*1920*/  BSYNC B0 ;  /* 0x0000000000007941 */ /* 0x000fea0003800000 */
.L_x_2139:
[----:B------:R-:W-:Y:S01]  /*1930*/  IMAD.SHL.U32 R3, R3, 0x100000, RZ ;  /* 0x0010000003037824 */ /* 0x000fe200078e00ff */
[----:B------:R-:W-:-:S04]  /*1940*/  LEA R5, R0, 0x3b800000, 0x17 ;  /* 0x3b80000000057811 */ /* 0x000fc800078eb8ff */
[----:B------:R-:W-:Y:S01]  /*1950*/  LOP3.LUT R18, R5, R3, R18, 0xfe, !PT ;  /* 0x0000000305127212 */ /* 0x000fe200078efe12 */
[----:B------:R-:W-:Y:S06]  /*1960*/  BRA `(.L_x_2124) ;  /* 0x0000000000f87947 */ /* 0x000fec0003800000 */
.L_x_2137:
        /* <DEDUP_REMOVED lines=20> */
.L_x_2142:
[----:B------:R-:W-:Y:S05]  /*1ab0*/  BSYNC B0 ;  /* 0x0000000000007941 */ /* 0x000fea0003800000 */
.L_x_2141:
[----:B------:R-:W-:Y:S01]  /*1ac0*/  IMAD.SHL.U32 R3, R3, 0x200000, RZ ;  /* 0x0020000003037824 */ /* 0x000fe200078e00ff */
[----:B------:R-:W-:-:S04]  /*1ad0*/  LEA R5, R0, 0x37800000, 0x17 ;  /* 0x3780000000057811 */ /* 0x000fc800078eb8ff */
[----:B------:R-:W-:Y:S01]  /*1ae0*/  LOP3.LUT R18, R5, R3, R18, 0xfe, !PT ;  /* 0x0000000305127212 */ /* 0x000fe200078efe12 */
[----:B------:R-:W-:Y:S06]  /*1af0*/  BRA `(.L_x_2124) ;  /* 0x0000000000947947 */ /* 0x000fec0003800000 */
.L_x_2136:
        /* <DEDUP_REMOVED lines=14> */
.L_x_2123:
        /* <DEDUP_REMOVED lines=16> */
.L_x_2145:
[----:B------:R-:W-:Y:S01]  /*1ce0*/  IMAD.MOV.U32 R18, RZ, RZ, RZ ;  /* 0x000000ffff127224 */ /* 0x000fe200078e00ff */
[----:B------:R-:W-:Y:S06]  /*1cf0*/  BRA `(.L_x_2124) ;  /* 0x0000000000147947 */ /* 0x000fec0003800000 */
.L_x_2144:
[----:B------:R-:W2:Y:S02]  /*1d00*/  LDG.E.64 R4, desc[UR36][R4.64] ;  /* 0x0000002404047981 */ /* 0x000ea4000c1e1b00 */
[----:B--2---:R0:W2:Y:S01]  /*1d10*/  I2F.U64 R18, R4 ;  /* 0x0000000400127312 */ /* 0x0040a20000301000 */
[----:B------:R-:W-:Y:S05]  /*1d20*/  BRA `(.L_x_2124) ;  /* 0x0000000000087947 */ /* 0x000fea0003800000 */
.L_x_2143:
[----:B------:R-:W2:Y:S02]  /*1d30*/  LDG.E R4, desc[UR36][R4.64] ;  /* 0x0000002404047981 */ /* 0x000ea4000c1e1900 */
[----:B--2---:R-:W-:-:S07]  /*1d40*/  I2FP.F32.U32 R18, R4 ;  /* 0x0000000400127245 */ /* 0x004fce0000201000 */
.L_x_2124:
[----:B------:R-:W-:Y:S05]  /*1d50*/  BSYNC B6 ;  /* 0x0000000000067941 */ /* 0x000fea0003800000 */
.L_x_2118:
[----:B------:R-:W0:Y:S02]  /*1d60*/  S2R R17, SR_TID.X ;  /* 0x0000000000117919 */ /* 0x000e240000002100 */
[----:B0-----:R-:W-:-:S07]  /*1d70*/  VIADD R17, R17, 0x80 ;  /* 0x0000008011117836 */ /* 0x001fce0000000000 */
.L_x_2089:
[----:B------:R-:W-:Y:S05]  /*1d80*/  BSYNC B7 ;  /* 0x0000000000077941 */ /* 0x000fea0003800000 */
.L_x_2088:
[----:B------:R-:W-:Y:S01]  /*1d90*/  ISETP.GE.AND P0, PT, R17, R26, PT ;  /* 0x0000001a1100720c */ /* 0x000fe20003f06270 */
[----:B------:R-:W-:Y:S01]  /*1da0*/  BSSY B7, `(.L_x_2146) ;  /* 0x00001cb000077945 */ /* 0x000fe20003800000 */
[----:B------:R-:W-:-:S11]  /*1db0*/  IMAD.MOV.U32 R22, RZ, RZ, RZ ;  /* 0x000000ffff167224 */ /* 0x000fd600078e00ff */
[----:B------:R-:W-:Y:S05]  /*1dc0*/  @P0 BRA `(.L_x_2147) ;  /* 0x0000001c00200947 */ /* 0x000fea0003800000 */
[----:B----4-:R-:W0:Y:S01]  /*1dd0*/  LDC.64 R4, c[0x0][0x230] ;  /* 0x00008c00ff047b82 */ /* 0x010e220000000a00 */
        /* <DEDUP_REMOVED lines=17> */
[----:B------:R-:W4:Y:S02]  /*1ef0*/  LDG.E.S8 R4, desc[UR36][R4.64] ;  /* 0x0000002404047981 */ /* 0x000f24000c1e1300 */
[----:B----4-:R0:W4:Y:S01]  /*1f00*/  I2F.S16 R28, R4 ;  /* 0x00000004001c7306 */ /* 0x0101220000101400 */
[----:B------:R-:W-:Y:S05]  /*1f10*/  BRA `(.L_x_2154) ;  /* 0x0000000c00387947 */ /* 0x000fea0003800000 */
.L_x_2152:
[----:B------:R-:W4:Y:S02]  /*1f20*/  LDG.E.U8 R4, desc[UR36][R4.64] ;  /* 0x0000002404047981 */ /* 0x000f24000c1e1100 */
[----:B----4-:R-:W-:Y:S01]  /*1f30*/  I2FP.F32.U32 R28, R4 ;  /* 0x00000004001c7245 */ /* 0x010fe20000201000 */
[----:B------:R-:W-:Y:S06]  /*1f40*/  BRA `(.L_x_2154) ;  /* 0x0000000c002c7947 */ /* 0x000fec0003800000 */
.L_x_2151:
[----:B------:R-:W-:-:S13]  /*1f50*/  ISETP.NE.AND P0, PT, R0, 0x2, PT ;  /* 0x000000020000780c */ /* 0x000fda0003f05270 */
[----:B------:R-:W-:Y:S05]  /*1f60*/  @!P0 BRA `(.L_x_2155) ;  /* 0x0000000000288947 */ /* 0x000fea0003800000 */
[----:B------:R-:W-:-:S13]  /*1f70*/  ISETP.NE.AND P0, PT, R0, 0x3, PT ;  /* 0x000000030000780c */ /* 0x000fda0003f05270 */
[----:B------:R-:W-:Y:S05]  /*1f80*/  @!P0 BRA `(.L_x_2156) ;  /* 0x0000000000148947 */ /* 0x000fea0003800000 */
[----:B------:R-:W-:-:S13]  /*1f90*/  ISETP.NE.AND P0, PT, R0, 0x4, PT ;  /* 0x000000040000780c */ /* 0x000fda0003f05270 */
[----:B------:R-:W-:Y:S05]  /*1fa0*/  @P0 BRA `(.L_x_2153) ;  /* 0x0000000800b80947 */ /* 0x000fea0003800000 */
[----:B------:R-:W4:Y:S02]  /*1fb0*/  LDG.E.64 R28, desc[UR36][R4.64] ;  /* 0x00000024041c7981 */ /* 0x000f24000c1e1b00 */
[----:B----4-:R0:W4:Y:S01]  /*1fc0*/  I2F.S64 R28, R28 ;  /* 0x0000001c001c7312 */ /* 0x0101220000301400 */
[----:B------:R-:W-:Y:S05]  /*1fd0*/  BRA `(.L_x_2154) ;  /* 0x0000000c00087947 */ /* 0x000fea0003800000 */
.L_x_2156:
[----:B------:R-:W4:Y:S02]  /*1fe0*/  LDG.E R4, desc[UR36][R4.64] ;  /* 0x0000002404047981 */ /* 0x000f24000c1e1900 */
[----:B----4-:R-:W-:Y:S01]  /*1ff0*/  I2FP.F32.S32 R28, R4 ;  /* 0x00000004001c7245 */ /* 0x010fe20000201400 */
[----:B------:R-:W-:Y:S06]  /*2000*/  BRA `(.L_x_2154) ;  /* 0x0000000800fc7947 */ /* 0x000fec0003800000 */
.L_x_2155:
[----:B------:R-:W4:Y:S02]  /*2010*/  LDG.E.U16 R4, desc[UR36][R4.64] ;  /* 0x0000002404047981 */ /* 0x000f24000c1e1500 */
[----:B----4-:R0:W4:Y:S01]  /*2020*/  I2F.S16 R28, R4 ;  /* 0x00000004001c7306 */ /* 0x0101220000101400 */
[----:B------:R-:W-:Y:S05]  /*2030*/  BRA `(.L_x_2154) ;  /* 0x0000000800f07947 */ /* 0x000fea0003800000 */
.L_x_2150:
        /* <DEDUP_REMOVED lines=8> */
.L_x_2158:
[----:B------:R-:W4:Y:S02]  /*20c0*/  LDG.E.U16 R4, desc[UR36][R4.64] ;  /* 0x0000002404047981 */ /* 0x000f24000c1e1500 */
[----:B----4-:R-:W-:Y:S01]  /*20d0*/  HADD2.F32 R28, -RZ, R4.H0_H0 ;  /* 0x20000004ff1c7230 */ /* 0x010fe20000004100 */
[----:B------:R-:W-:Y:S06]  /*20e0*/  BRA `(.L_x_2154) ;  /* 0x0000000800c47947 */ /* 0x000fec0003800000 */
.L_x_2157:
        /* <DEDUP_REMOVED lines=8> */
.L_x_2160:
[----:B------:R-:W4:Y:S02]  /*2170*/  LDG.E.U16 R4, desc[UR36][R4.64] ;  /* 0x0000002404047981 */ /* 0x000f24000c1e1500 */
[----:B----4-:R-:W-:Y:S01]  /*2180*/  HADD2.F32 R28, -RZ, R4.H0_H0 ;  /* 0x20000004ff1c7230 */ /* 0x010fe20000004100 */
[----:B------:R-:W-:Y:S06]  /*2190*/  BRA `(.L_x_2154) ;  /* 0x0000000800987947 */ /* 0x000fec0003800000 */
.L_x_2159:
[----:B------:R-:W4:Y:S01]  /*21a0*/  LDG.E.64 R4, desc[UR36][R4.64] ;  /* 0x0000002404047981 */ /* 0x000f22000c1e1b00 */
[----:B------:R-:W-:Y:S01]  /*21b0*/  UMOV UR4, 0xf0000000 ;  /* 0xf000000000047882 */ /* 0x000fe20000000000 */
[----:B------:R-:W-:Y:S01]  /*21c0*/  UMOV UR5, 0x380fffff ;  /* 0x380fffff00057882 */ /* 0x000fe20000000000 */
[----:B----4-:R-:W0:Y:S01]  /*21d0*/  F2F.F32.F64 R28, R4 ;  /* 0x00000004001c7310 */ /* 0x010e220000301000 */
[----:B------:R-:W-:-:S14]  /*21e0*/  DSETP.GEU.AND P0, PT, |R4|, UR4, PT ;  /* 0x0000000404007e2a */ /* 0x000fdc000bf0e200 */
[----:B0-----:R-:W-:Y:S01]  /*21f0*/  @!P0 FMUL R28, R28, 1.175494350822287508e-38 ;  /* 0x008000001c1c8820 */ /* 0x001fe20000400000 */
[----:B------:R-:W-:Y:S06]  /*2200*/  BRA `(.L_x_2154) ;  /* 0x00000008007c7947 */ /* 0x000fec0003800000 */
.L_x_2149:
        /* <DEDUP_REMOVED lines=8> */
[----:B------:R-:W4:Y:S02]  /*2290*/  LDG.E.U8 R4, desc[UR36][R4.64] ;  /* 0x0000002404047981 */ /* 0x000f24000c1e1100 */
[----:B----4-:R-:W-:-:S04]  /*22a0*/  ISETP.NE.AND P0, PT, R4, RZ, PT ;  /* 0x000000ff0400720c */ /* 0x010fc80003f05270 */
[----:B------:R-:W-:Y:S01]  /*22b0*/  FSEL R28, RZ, 1, !P0 ;  /* 0x3f800000ff1c7808 */ /* 0x000fe20004000000 */
[----:B------:R-:W-:Y:S08]  /*22c0*/  BRA `(.L_x_2154) ;  /* 0x00000008004c7947 */ /* 0x000ff00003800000 */
.L_x_2163:
[----:B------:R-:W4:Y:S01]  /*22d0*/  LDG.E.64 R4, desc[UR36][R4.64] ;  /* 0x0000002404047981 */ /* 0x000f22000c1e1b00 */
[----:B------:R-:W-:Y:S01]  /*22e0*/  UMOV UR4, 0xf0000000 ;  /* 0xf000000000047882 */ /* 0x000fe20000000000 */
[----:B------:R-:W-:Y:S01]  /*22f0*/  UMOV UR5, 0x380fffff ;  /* 0x380fffff00057882 */ /* 0x000fe20000000000 */
[----:B----4-:R-:W0:Y:S01]  /*2300*/  F2F.F32.F64 R28, R4 ;  /* 0x00000004001c7310 */ /* 0x010e220000301000 */
[----:B------:R-:W-:-:S14]  /*2310*/  DSETP.GEU.AND P0, PT, |R4|, UR4, PT ;  /* 0x0000000404007e2a */ /* 0x000fdc000bf0e200 */
[----:B0-----:R-:W-:Y:S01]  /*2320*/  @!P0 FMUL R28, R28, 1.175494350822287508e-38 ;  /* 0x008000001c1c8820 */ /* 0x001fe20000400000 */
[----:B------:R-:W-:Y:S06]  /*2330*/  BRA `(.L_x_2154) ;  /* 0x0000000800307947 */ /* 0x000fec0003800000 */
.L_x_2162:
[----:B------:R-:W-:-:S13]  /*2340*/  ISETP.NE.AND P0, PT, R0, 0xf, PT ;  /* 0x0000000f0000780c */ /* 0x000fda0003f05270 */
[----:B------:R-:W-:Y:S05]  /*2350*/  @!P0 BRA `(.L_x_2164) ;  /* 0x0000000000948947 */ /* 0x000fea0003800000 */
[----:B------:R-:W-:-:S13]  /*2360*/  ISETP.NE.AND P0, PT, R0, 0x17, PT ;  /* 0x000000170000780c */ /* 0x000fda0003f05270 */
[----:B------:R-:W-:Y:S05]  /*2370*/  @!P0 BRA `(.L_x_2165) ;  /* 0x0000000000588947 */ /* 0x000fea0003800000 */
[----:B------:R-:W-:-:S13]  /*2380*/  ISETP.NE.AND P0, PT, R0, 0x18, PT ;  /* 0x000000180000780c */ /* 0x000fda0003f05270 */
[----:B------:R-:W-:Y:S05]  /*2390*/  @P0 BRA `(.L_x_2153) ;  /* 0x0000000400bc0947 */ /* 0x000fea0003800000 */
[----:B------:R-:W4:Y:S01]  /*23a0*/  LDG.E.U8 R28, desc[UR36][R4.64] ;  /* 0x00000024041c7981 */ /* 0x000f22000c1e1100 */
[----:B------:R-:W-:Y:S02]  /*23b0*/  IMAD.MOV.U32 R8, RZ, RZ, -0x800000 ;  /* 0xff800000ff087424 */ /* 0x000fe400078e00ff */
[----:B----4-:R-:W-:-:S05]  /*23c0*/  IMAD.SHL.U32 R28, R28, 0x1000000, RZ ;  /* 0x010000001c1c7824 */ /* 0x010fca00078e00ff */
        /* <DEDUP_REMOVED lines=17> */
.L_x_2165:
[----:B------:R-:W4:Y:S02]  /*24e0*/  LDG.E.U8 R4, desc[UR36][R4.64] ;  /* 0x0000002404047981 */ /* 0x000f24000c1e1100 */
[----:B----4-:R-:W-:-:S05]  /*24f0*/  IMAD.SHL.U32 R0, R4, 0x2000000, RZ ;  /* 0x0200000004007824 */ /* 0x010fca00078e00ff */
        /* <DEDUP_REMOVED lines=11> */
.L_x_2164:
[----:B------:R-:W4:Y:S02]  /*25b0*/  LDG.E.U16 R4, desc[UR36][R4.64] ;  /* 0x0000002404047981 */ /* 0x000f24000c1e1500 */
[----:B----4-:R-:W-:Y:S01]  /*25c0*/  IMAD.U32 R28, R4, 0x10000, RZ ;  /* 0x00010000041c7824 */ /* 0x010fe200078e00ff */
[----:B------:R-:W-:Y:S06]  /*25d0*/  BRA `(.L_x_2154) ;  /* 0x0000000400887947 */ /* 0x000fec0003800000 */
.L_x_2161:
        /* <DEDUP_REMOVED lines=8> */
[----:B------:R-:W4:Y:S02]  /*2660*/  LDG.E.U16 R4, desc[UR36][R4.64] ;  /* 0x0000002404047981 */ /* 0x000f24000c1e1500 */
[----:B----4-:R-:W-:Y:S01]  /*2670*/  I2FP.F32.U32 R28, R4 ;  /* 0x00000004001c7245 */ /* 0x010fe20000201000 */
[----:B------:R-:W-:Y:S06]  /*2680*/  BRA `(.L_x_2154) ;  /* 0x00000004005c7947 */ /* 0x000fec0003800000 */
.L_x_2168:
[----:B------:R-:W4:Y:S01]  /*2690*/  LDG.E.U8 R3, desc[UR36][R4.64] ;  /* 0x0000002404037981 */ /* 0x000f22000c1e1100 */
[----:B------:R-:W-:Y:S01]  /*26a0*/  IMAD.MOV.U32 R28, RZ, RZ, RZ ;  /* 0x000000ffff1c7224 */ /* 0x000fe200078e00ff */
[----:B----4-:R-:W-:-:S13]  /*26b0*/  ISETP.NE.AND P0, PT, R3, RZ, PT ;  /* 0x000000ff0300720c */ /* 0x010fda0003f05270 */
        /* <DEDUP_REMOVED lines=17> */
.L_x_2170:
[----:B------:R-:W-:Y:S05]  /*27d0*/  BSYNC B0 ;  /* 0x0000000000007941 */ /* 0x000fea0003800000 */
.L_x_2169:
[----:B------:R-:W-:Y:S01]  /*27e0*/  IMAD.SHL.U32 R3, R3, 0x100000, RZ ;  /* 0x0010000003037824 */ /* 0x000fe200078e00ff */
[----:B------:R-:W-:-:S04]  /*27f0*/  LEA R5, R0, 0x3b800000, 0x17 ;  /* 0x3b80000000057811 */ /* 0x000fc800078eb8ff */
[----:B------:R-:W-:Y:S01]  /*2800*/  LOP3.LUT R28, R5, R3, R28, 0xfe, !PT ;  /* 0x00000003051c7212 */ /* 0x000fe200078efe1c */
[----:B------:R-:W-:Y:S06]  /*2810*/  BRA `(.L_x_2154) ;  /* 0x0000000000f87947 */ /* 0x000fec0003800000 */
.L_x_2167:
        /* <DEDUP_REMOVED lines=20> */
.L_x_2172:
[----:B------:R-:W-:Y:S05]  /*2960*/  BSYNC B0 ;  /* 0x0000000000007941 */ /* 0x000fea0003800000 */
.L_x_2171:
[----:B------:R-:W-:Y:S01]  /*2970*/  IMAD.SHL.U32 R3, R3, 0x200000, RZ ;  /* 0x0020000003037824 */ /* 0x000fe200078e00ff */
[----:B------:R-:W-:-:S04]  /*2980*/  LEA R5, R0, 0x37800000, 0x17 ;  /* 0x3780000000057811 */ /* 0x000fc800078eb8ff */
[----:B------:R-:W-:Y:S01]  /*2990*/  LOP3.LUT R28, R5, R3, R28, 0xfe, !PT ;  /* 0x00000003051c7212 */ /* 0x000fe200078efe1c */
[----:B------:R-:W-:Y:S06]  /*29a0*/  BRA `(.L_x_2154) ;  /* 0x0000000000947947 */ /* 0x000fec0003800000 */
.L_x_2166:
[----:B------:R-:W-:-:S13]  /*29b0*/  ISETP.NE.AND P0, PT, R0, 0x1c, PT ;  /* 0x0000001c0000780c */ /* 0x000fda0003f05270 */
[----:B------:R-:W-:Y:S05]  /*29c0*/  @!P0 BRA `(.L_x_2173) ;  /* 0x0000000000848947 */ /* 0x000fea0003800000 */
[----:B------:R-:W-:-:S13]  /*29d0*/  ISETP.NE.AND P0, PT, R0, 0x1d, PT ;  /* 0x0000001d0000780c */ /* 0x000fda0003f05270 */
[----:B------:R-:W-:Y:S05]  /*29e0*/  @!P0 BRA `(.L_x_2174) ;  /* 0x0000000000708947 */ /* 0x000fea0003800000 */
[----:B------:R-:W-:-:S13]  /*29f0*/  ISETP.NE.AND P0, PT, R0, 0x2c, PT ;  /* 0x0000002c0000780c */ /* 0x000fda0003f05270 */
[----:B------:R-:W-:Y:S05]  /*2a00*/  @P0 BRA `(.L_x_2153) ;  /* 0x0000000000200947 */ /* 0x000fea0003800000 */
[----:B------:R-:W4:Y:S01]  /*2a10*/  LDG.E.U8 R4, desc[UR36][R4.64] ;  /* 0x0000002404047981 */ /* 0x000f22000c1e1100 */
[----:B------:R-:W-:Y:S01]  /*2a20*/  IMAD.MOV.U32 R28, RZ, RZ, 0x400000 ;  /* 0x00400000ff1c7424 */ /* 0x000fe200078e00ff */
[----:B----4-:R-:W-:-:S13]  /*2a30*/  ISETP.NE.AND P0, PT, R4, RZ, PT ;  /* 0x000000ff0400720c */ /* 0x010fda0003f05270 */
[----:B------:R-:W-:Y:S05]  /*2a40*/  @!P0 BRA `(.L_x_2154) ;  /* 0x00000000006c8947 */ /* 0x000fea0003800000 */
[----:B------:R-:W-:-:S13]  /*2a50*/  ISETP.NE.AND P0, PT, R4, 0xff, PT ;  /* 0x000000ff0400780c */ /* 0x000fda0003f05270 */
[----:B------:R-:W-:Y:S02]  /*2a60*/  @!P0 IMAD.MOV.U32 R28, RZ, RZ, 0x7f800001 ;  /* 0x7f800001ff1c8424 */ /* 0x000fe400078e00ff */
[----:B------:R-:W-:Y:S01]  /*2a70*/  @P0 IMAD.SHL.U32 R28, R4, 0x800000, RZ ;  /* 0x00800000041c0824 */ /* 0x000fe200078e00ff */
[----:B------:R-:W-:Y:S06]  /*2a80*/  BRA `(.L_x_2154) ;  /* 0x00000000005c7947 */ /* 0x000fec0003800000 */
.L_x_2153:
        /* <DEDUP_REMOVED lines=15> */
[----:B0123-5:R-:W-:Y:S05]  /*2b80*/  CALL.ABS.NOINC R14 ;  /* 0x000000000e007343 */ /* 0x02ffea0003c00000 */
.L_x_2175:
[----:B------:R-:W-:Y:S01]  /*2b90*/  IMAD.MOV.U32 R28, RZ, RZ, RZ ;  /* 0x000000ffff1c7224 */ /* 0x000fe200078e00ff */
[----:B------:R-:W-:Y:S06]  /*2ba0*/  BRA `(.L_x_2154) ;  /* 0x0000000000147947 */ /* 0x000fec0003800000 */
.L_x_2174:
[----:B------:R-:W4:Y:S02]  /*2bb0*/  LDG.E.64 R28, desc[UR36][R4.64] ;  /* 0x00000024041c7981 */ /* 0x000f24000c1e1b00 */
[----:B----4-:R0:W4:Y:S01]  /*2bc0*/  I2F.U64 R28, R28 ;  /* 0x0000001c001c7312 */ /* 0x0101220000301000 */
[----:B------:R-:W-:Y:S05]  /*2bd0*/  BRA `(.L_x_2154) ;  /* 0x0000000000087947 */ /* 0x000fea0003800000 */
.L_x_2173:
[----:B------:R-:W4:Y:S02]  /*2be0*/  LDG.E R4, desc[UR36][R4.64] ;  /* 0x0000002404047981 */ /* 0x000f24000c1e1900 */
[----:B----4-:R-:W-:-:S07]  /*2bf0*/  I2FP.F32.U32 R28, R4 ;  /* 0x00000004001c7245 */ /* 0x010fce0000201000 */
.L_x_2154:
[----:B------:R-:W-:Y:S05]  /*2c00*/  BSYNC B6 ;  /* 0x0000000000067941 */ /* 0x000fea0003800000 */
.L_x_2148:
[----:B0-----:R-:W0:Y:S01]  /*2c10*/  LDC.64 R4, c[0x0][0x238] ;  /* 0x00008e00ff047b82 */ /* 0x001e220000000a00 */
        /* <DEDUP_REMOVED lines=19> */
.L_x_2180:
[----:B------:R-:W2:Y:S02]  /*2d50*/  LDG.E.U8 R4, desc[UR36][R4.64] ;  /* 0x0000002404047981 */ /* 0x000ea4000c1e1100 */
[----:B--2---:R-:W-:Y:S01]  /*2d60*/  I2FP.F32.U32 R22, R4 ;  /* 0x0000000400167245 */ /* 0x004fe20000201000 */
[----:B------:R-:W-:Y:S06]  /*2d70*/  BRA `(.L_x_2182) ;  /* 0x0000000c002c7947 */ /* 0x000fec0003800000 */
.L_x_2179:
        /* <DEDUP_REMOVED lines=9> */
.L_x_2184:
[----:B------:R-:W2:Y:S02]  /*2e10*/  LDG.E R4, desc[UR36][R4.64] ;  /* 0x0000002404047981 */ /* 0x000ea4000c1e1900 */
[----:B--2---:R-:W-:Y:S01]  /*2e20*/  I2FP.F32.S32 R22, R4 ;  /* 0x0000000400167245 */ /* 0x004fe20000201400 */
[----:B------:R-:W-:Y:S06]  /*2e30*/  BRA `(.L_x_2182) ;  /* 0x0000000800fc7947 */ /* 0x000fec0003800000 */
.L_x_2183:
[----:B------:R-:W2:Y:S02]  /*2e40*/  LDG.E.U16 R4, desc[UR36][R4.64] ;  /* 0x0000002404047981 */ /* 0x000ea4000c1e1500 */
[----:B--2---:R0:W2:Y:S01]  /*2e50*/  I2F.S16 R22, R4 ;  /* 0x0000000400167306 */ /* 0x0040a20000101400 */
[----:B------:R-:W-:Y:S05]  /*2e60*/  BRA `(.L_x_2182) ;  /* 0x0000000800f07947 */ /* 0x000fea0003800000 */
.L_x_2178:
        /* <DEDUP_REMOVED lines=8> */
.L_x_2186:
[----:B------:R-:W2:Y:S02]  /*2ef0*/  LDG.E.U16 R4, desc[UR36][R4.64] ;  /* 0x0000002404047981 */ /* 0x000ea4000c1e1500 */
[----:B--2---:R-:W-:Y:S01]  /*2f00*/  HADD2.F32 R22, -RZ, R4.H0_H0 ;  /* 0x20000004ff167230 */ /* 0x004fe20000004100 */
[----:B------:R-:W-:Y:S06]  /*2f10*/  BRA `(.L_x_2182) ;  /* 0x0000000800c47947 */ /* 0x000fec0003800000 */
.L_x_2185:
        /* <DEDUP_REMOVED lines=8> */
.L_x_2188:
[----:B------:R-:W2:Y:S02]  /*2fa0*/  LDG.E.U16 R4, desc[UR36][R4.64] ;  /* 0x0000002404047981 */ /* 0x000ea4000c1e1500 */
[----:B--2---:R-:W-:Y:S01]  /*2fb0*/  HADD2.F32 R22, -RZ, R4.H0_H0 ;  /* 0x20000004ff167230 */ /* 0x004fe20000004100 */
[----:B------:R-:W-:Y:S06]  /*2fc0*/  BRA `(.L_x_2182) ;  /* 0x0000000800987947 */ /* 0x000fec0003800000 */
.L_x_2187:
[----:B------:R-:W2:Y:S01]  /*2fd0*/  LDG.E.64 R4, desc[UR36][R4.64] ;  /* 0x0000002404047981 */ /* 0x000ea2000c1e1b00 */
[----:B------:R-:W-:Y:S01]  /*2fe0*/  UMOV UR4, 0xf0000000 ;  /* 0xf000000000047882 */ /* 0x000fe20000000000 */
[----:B------:R-:W-:Y:S01]  /*2ff0*/  UMOV UR5, 0x380fffff ;  /* 0x380fffff00057882 */ /* 0x000fe20000000000 */
[----:B--2---:R-:W0:Y:S01]  /*3000*/  F2F.F32.F64 R22, R4 ;  /* 0x0000000400167310 */ /* 0x004e220000301000 */
[----:B------:R-:W-:-:S14]  /*3010*/  DSETP.GEU.AND P0, PT, |R4|, UR4, PT ;  /* 0x0000000404007e2a */ /* 0x000fdc000bf0e200 */
[----:B0-----:R-:W-:Y:S01]  /*3020*/  @!P0 FMUL R22, R22, 1.175494350822287508e-38 ;  /* 0x0080000016168820 */ /* 0x001fe20000400000 */
[----:B------:R-:W-:Y:S06]  /*3030*/  BRA `(.L_x_2182) ;  /* 0x00000008007c7947 */ /* 0x000fec0003800000 */
.L_x_2177:
        /* <DEDUP_REMOVED lines=12> */
.L_x_2191:
[----:B------:R-:W2:Y:S01]  /*3100*/  LDG.E.64 R4, desc[UR36][R4.64] ;  /* 0x0000002404047981 */ /* 0x000ea2000c1e1b00 */
[----:B------:R-:W-:Y:S01]  /*3110*/  UMOV UR4, 0xf0000000 ;  /* 0xf000000000047882 */ /* 0x000fe20000000000 */
[----:B------:R-:W-:Y:S01]  /*3120*/  UMOV UR5, 0x380fffff ;  /* 0x380fffff00057882 */ /* 0x000fe20000000000 */
[----:B--2---:R-:W0:Y:S01]  /*3130*/  F2F.F32.F64 R22, R4 ;  /* 0x0000000400167310 */ /* 0x004e220000301000 */
[----:B------:R-:W-:-:S14]  /*3140*/  DSETP.GEU.AND P0, PT, |R4|, UR4, PT ;  /* 0x0000000404007e2a */ /* 0x000fdc000bf0e200 */
[----:B0-----:R-:W-:Y:S01]  /*3150*/  @!P0 FMUL R22, R22, 1.175494350822287508e-38 ;  /* 0x0080000016168820 */ /* 0x001fe20000400000 */
[----:B------:R-:W-:Y:S06]  /*3160*/  BRA `(.L_x_2182) ;  /* 0x0000000800307947 */ /* 0x000fec0003800000 */
.L_x_2190:
        /* <DEDUP_REMOVED lines=26> */
.L_x_2193:
        /* <DEDUP_REMOVED lines=13> */
.L_x_2192:
[----:B------:R-:W2:Y:S02]  /*33e0*/  LDG.E.U16 R4, desc[UR36][R4.64] ;  /* 0x0000002404047981 */ /* 0x000ea4000c1e1500 */
[----:B--2---:R-:W-:Y:S01]  /*33f0*/  IMAD.U32 R22, R4, 0x10000, RZ ;  /* 0x0001000004167824 */ /* 0x004fe200078e00ff */
[----:B------:R-:W-:Y:S06]  /*3400*/  BRA `(.L_x_2182) ;  /* 0x0000000400887947 */ /* 0x000fec0003800000 */
.L_x_2189:
        /* <DEDUP_REMOVED lines=11> */
.L_x_2196:
        /* <DEDUP_REMOVED lines=20> */
.L_x_2198:
[----:B------:R-:W-:Y:S05]  /*3600*/  BSYNC B0 ;  /* 0x0000000000007941 */ /* 0x000fea0003800000 */
.L_x_2197:
[----:B------:R-:W-:Y:S01]  /*3610*/  IMAD.SHL.U32 R3, R3, 0x100000, RZ ;  /* 0x0010000003037824 */ /* 0x000fe200078e00ff */
[----:B------:R-:W-:-:S04]  /*3620*/  LEA R5, R0, 0x3b800000, 0x17 ;  /* 0x3b80000000057811 */ /* 0x000fc800078eb8ff */
[----:B------:R-:W-:Y:S01]  /*3630*/  LOP3.LUT R22, R5, R3, R22, 0xfe, !PT ;  /* 0x0000000305167212 */ /* 0x000fe200078efe16 */
[----:B------:R-:W-:Y:S06]  /*3640*/  BRA `(.L_x_2182) ;  /* 0x0000000000f87947 */ /* 0x000fec0003800000 */
.L_x_2195:
        /* <DEDUP_REMOVED lines=20> */
.L_x_2200:
[----:B------:R-:W-:Y:S05]  /*3790*/  BSYNC B0 ;  /* 0x0000000000007941 */ /* 0x000fea0003800000 */
.L_x_2199:
[----:B------:R-:W-:Y:S01]  /*37a0*/  IMAD.SHL.U32 R3, R3, 0x200000, RZ ;  /* 0x0020000003037824 */ /* 0x000fe200078e00ff */
[----:B------:R-:W-:-:S04]  /*37b0*/  LEA R5, R0, 0x37800000, 0x17 ;  /* 0x3780000000057811 */ /* 0x000fc800078eb8ff */
[----:B------:R-:W-:Y:S01]  /*37c0*/  LOP3.LUT R22, R5, R3, R22, 0xfe, !PT ;  /* 0x0000000305167212 */ /* 0x000fe200078efe16 */
[----:B------:R-:W-:Y:S06]  /*37d0*/  BRA `(.L_x_2182) ;  /* 0x0000000000947947 */ /* 0x000fec0003800000 */
.L_x_2194:
        /* <DEDUP_REMOVED lines=14> */
.L_x_2181:
        /* <DEDUP_REMOVED lines=15> */
[----:B012345:R-:W-:Y:S05]  /*39b0*/  CALL.ABS.NOINC R14 ;  /* 0x000000000e007343 */ /* 0x03ffea0003c00000 */
.L_x_2203:
[----:B------:R-:W-:Y:S01]  /*39c0*/  IMAD.MOV.U32 R22, RZ, RZ, RZ ;  /* 0x000000ffff167224 */ /* 0x000fe200078e00ff */
[----:B------:R-:W-:Y:S06]  /*39d0*/  BRA `(.L_x_2182) ;  /* 0x0000000000147947 */ /* 0x000fec0003800000 */
.L_x_2202:
[----:B------:R-:W2:Y:S02]  /*39e0*/  LDG.E.64 R4, desc[UR36][R4.64] ;  /* 0x0000002404047981 */ /* 0x000ea4000c1e1b00 */
[----:B--2---:R0:W2:Y:S01]  /*39f0*/  I2F.U64 R22, R4 ;  /* 0x0000000400167312 */ /* 0x0040a20000301000 */
[----:B------:R-:W-:Y:S05]  /*3a00*/  BRA `(.L_x_2182) ;  /* 0x0000000000087947 */ /* 0x000fea0003800000 */
.L_x_2201:
[----:B------:R-:W2:Y:S02]  /*3a10*/  LDG.E R4, desc[UR36][R4.64] ;  /* 0x0000002404047981 */ /* 0x000ea4000c1e1900 */
[----:B--2---:R-:W-:-:S07]  /*3a20*/  I2FP.F32.U32 R22, R4 ;  /* 0x0000000400167245 */ /* 0x004fce0000201000 */
.L_x_2182:
[----:B------:R-:W-:Y:S05]  /*3a30*/  BSYNC B6 ;  /* 0x0000000000067941 */ /* 0x000fea0003800000 */
.L_x_2176:
[----:B------:R-:W-:-:S07]  /*3a40*/  VIADD R17, R17, 0x80 ;  /* 0x0000008011117836 */ /* 0x000fce0000000000 */
.L_x_2147:
[----:B------:R-:W-:Y:S05]  /*3a50*/  BSYNC B7 ;  /* 0x0000000000077941 */ /* 0x000fea0003800000 */
.L_x_2146:
[----:B------:R-:W-:Y:S01]  /*3a60*/  ISETP.GE.AND P0, PT, R17, R26, PT ;  /* 0x0000001a1100720c */ /* 0x000fe20003f06270 */
[----:B------:R-:W-:Y:S01]  /*3a70*/  BSSY B7, `(.L_x_2204) ;  /* 0x00001ce000077945 */ /* 0x000fe20003800000 */
[----:B------:R-:W-:Y:S02]  /*3a80*/  IMAD.MOV.U32 R19, RZ, RZ, RZ ;  /* 0x000000ffff137224 */ /* 0x000fe400078e00ff */
[----:B------:R-:W-:Y:S02]  /*3a90*/  IMAD.MOV.U32 R23, RZ, RZ, RZ ;  /* 0x000000ffff177224 */ /* 0x000fe400078e00ff */
[----:B------:R-:W-:-:S07]  /*3aa0*/  IMAD.MOV.U32 R24, RZ, RZ, RZ ;  /* 0x000000ffff187224 */ /* 0x000fce00078e00ff */
[----:B------:R-:W-:Y:S05]  /*3ab0*/  @P0 BRA `(.L_x_2205) ;  /* 0x0000001c00240947 */ /* 0x000fea0003800000 */
[----:B0---4-:R-:W0:Y:S01]  /*3ac0*/  LDC.64 R4, c[0x0][0x230] ;  /* 0x00008c00ff047b82 */ /* 0x011e220000000a00 */
        /* <DEDUP_REMOVED lines=20> */
.L_x_2210:
[----:B------:R-:W4:Y:S02]  /*3c10*/  LDG.E.U8 R4, desc[UR36][R4.64] ;  /* 0x0000002404047981 */ /* 0x000f24000c1e1100 */
[----:B----4-:R-:W-:Y:S01]  /*3c20*/  I2FP.F32.U32 R23, R4 ;  /* 0x0000000400177245 */ /* 0x010fe20000201000 */
[----:B------:R-:W-:Y:S06]  /*3c30*/  BRA `(.L_x_2212) ;  /* 0x0000000c002c7947 */ /* 0x000fec0003800000 */
.L_x_2209:
        /* <DEDUP_REMOVED lines=9> */
.L_x_2214:
[----:B------:R-:W4:Y:S02]  /*3cd0*/  LDG.E R4, desc[UR36][R4.64] ;  /* 0x0000002404047981 */ /* 0x000f24000c1e1900 */
[----:B----4-:R-:W-:Y:S01]  /*3ce0*/  I2FP.F32.S32 R23, R4 ;  /* 0x0000000400177245 */ /* 0x010fe20000201400 */
[----:B------:R-:W-:Y:S06]  /*3cf0*/  BRA `(.L_x_2212) ;  /* 0x0000000800fc7947 */ /* 0x000fec0003800000 */
.L_x_2213:
[----:B------:R-:W4:Y:S02]  /*3d00*/  LDG.E.U16 R4, desc[UR36][R4.64] ;  /* 0x0000002404047981 */ /* 0x000f24000c1e1500 */
[----:B----4-:R0:W4:Y:S01]  /*3d10*/  I2F.S16 R23, R4 ;  /* 0x0000000400177306 */ /* 0x0101220000101400 */
[----:B------:R-:W-:Y:S05]  /*3d20*/  BRA `(.L_x_2212) ;  /* 0x0000000800f07947 */ /* 0x000fea0003800000 */
.L_x_2208:
        /* <DEDUP_REMOVED lines=8> */
.L_x_2216:
[----:B------:R-:W4:Y:S02]  /*3db0*/  LDG.E.U16 R4, desc[UR36][R4.64] ;  /* 0x0000002404047981 */ /* 0x000f24000c1e1500 */
[----:B----4-:R-:W-:Y:S01]  /*3dc0*/  HADD2.F32 R23, -RZ, R4.H0_H0 ;  /* 0x20000004ff177230 */ /* 0x010fe20000004100 */
[----:B------:R-:W-:Y:S06]  /*3dd0*/  BRA `(.L_x_2212) ;  /* 0x0000000800c47947 */ /* 0x000fec0003800000 */
.L_x_2215:
        /* <DEDUP_REMOVED lines=8> */
.L_x_2218:
[----:B------:R-:W4:Y:S02]  /*3e60*/  LDG.E.U16 R4, desc[UR36][R4.64] ;  /* 0x0000002404047981 */ /* 0x000f24000c1e1500 */
[----:B----4-:R-:W-:Y:S01]  /*3e70*/  HADD2.F32 R23, -RZ, R4.H0_H0 ;  /* 0x20000004ff177230 */ /* 0x010fe20000004100 */
[----:B------:R-:W-:Y:S06]  /*3e80*/  BRA `(.L_x_2212) ;  /* 0x0000000800987947 */ /* 0x000fec0003800000 */
.L_x_2217:
[----:B------:R-:W4:Y:S01]  /*3e90*/  LDG.E.64 R4, desc[UR36][R4.64] ;  /* 0x0000002404047981 */ /* 0x000f22000c1e1b00 */
[----:B------:R-:W-:Y:S01]  /*3ea0*/  UMOV UR4, 0xf0000000 ;  /* 0xf000000000047882 */ /* 0x000fe20000000000 */
[----:B------:R-:W-:Y:S01]  /*3eb0*/  UMOV UR5, 0x380fffff ;  /* 0x380fffff00057882 */ /* 0x000fe20000000000 */
[----:B----4-:R-:W0:Y:S01]  /*3ec0*/  F2F.F32.F64 R23, R4 ;  /* 0x0000000400177310 */ /* 0x010e220000301000 */
[----:B------:R-:W-:-:S14]  /*3ed0*/  DSETP.GEU.AND P0, PT, |R4|, UR4, PT ;  /* 0x0000000404007e2a */ /* 0x000fdc000bf0e200 */
[----:B0-----:R-:W-:Y:S01]  /*3ee0*/  @!P0 FMUL R23, R23, 1.175494350822287508e-38 ;  /* 0x0080000017178820 */ /* 0x001fe20000400000 */
[----:B------:R-:W-:Y:S06]  /*3ef0*/  BRA `(.L_x_2212) ;  /* 0x00000008007c7947 */ /* 0x000fec0003800000 */
.L_x_2207:
        /* <DEDUP_REMOVED lines=12> */
.L_x_2221:
[----:B------:R-:W4:Y:S01]  /*3fc0*/  LDG.E.64 R4, desc[UR36][R4.64] ;  /* 0x0000002404047981 */ /* 0x000f22000c1e1b00 */
[----:B------:R-:W-:Y:S01]  /*3fd0*/  UMOV UR4, 0xf0000000 ;  /* 0xf000000000047882 */ /* 0x000fe20000000000 */
[----:B------:R-:W-:Y:S01]  /*3fe0*/  UMOV UR5, 0x380fffff ;  /* 0x380fffff00057882 */ /* 0x000fe20000000000 */
[----:B----4-:R-:W0:Y:S01]  /*3ff0*/  F2F.F32.F64 R23, R4 ;  /* 0x0000000400177310 */ /* 0x010e220000301000 */
[----:B------:R-:W-:-:S14]  /*4000*/  DSETP.GEU.AND P0, PT, |R4|, UR4, PT ;  /* 0x0000000404007e2a */ /* 0x000fdc000bf0e200 */
[----:B0-----:R-:W-:Y:S01]  /*4010*/  @!P0 FMUL R23, R23, 1.175494350822287508e-38 ;  /* 0x0080000017178820 */ /* 0x001fe20000400000 */
[----:B------:R-:W-:Y:S06]  /*4020*/  BRA `(.L_x_2212) ;  /* 0x0000000800307947 */ /* 0x000fec0003800000 */
.L_x_2220:
        /* <DEDUP_REMOVED lines=26> */
.L_x_2223:
        /* <DEDUP_REMOVED lines=13> */
.L_x_2222:
[----:B------:R-:W4:Y:S02]  /*42a0*/  LDG.E.U16 R4, desc[UR36][R4.64] ;  /* 0x0000002404047981 */ /* 0x000f24000c1e1500 */
[----:B----4-:R-:W-:Y:S01]  /*42b0*/  IMAD.U32 R23, R4, 0x10000, RZ ;  /* 0x0001000004177824 */ /* 0x010fe200078e00ff */
[----:B------:R-:W-:Y:S06]  /*42c0*/  BRA `(.L_x_2212) ;  /* 0x0000000400887947 */ /* 0x000fec0003800000 */
.L_x_2219:
        /* <DEDUP_REMOVED lines=11> */
.L_x_2226:
        /* <DEDUP_REMOVED lines=20> */
.L_x_2228:
[----:B------:R-:W-:Y:S05]  /*44c0*/  BSYNC B0 ;  /* 0x0000000000007941 */ /* 0x000fea0003800000 */
.L_x_2227:
[----:B------:R-:W-:Y:S01]  /*44d0*/  IMAD.SHL.U32 R3, R3, 0x100000, RZ ;  /* 0x0010000003037824 */ /* 0x000fe200078e00ff */
[----:B------:R-:W-:-:S04]  /*44e0*/  LEA R0, R0, 0x3b800000, 0x17 ;  /* 0x3b80000000007811 */ /* 0x000fc800078eb8ff */
[----:B------:R-:W-:Y:S01]  /*44f0*/  LOP3.LUT R23, R0, R3, R23, 0xfe, !PT ;  /* 0x0000000300177212 */ /* 0x000fe200078efe17 */
[----:B------:R-:W-:Y:S06]  /*4500*/  BRA `(.L_x_2212) ;  /* 0x0000000000f87947 */ /* 0x000fec0003800000 */
.L_x_2225:
        /* <DEDUP_REMOVED lines=20> */
.L_x_2230:
[----:B------:R-:W-:Y:S05]  /*4650*/  BSYNC B0 ;  /* 0x0000000000007941 */ /* 0x000fea0003800000 */
.L_x_2229:
[----:B------:R-:W-:Y:S01]  /*4660*/  IMAD.SHL.U32 R3, R3, 0x200000, RZ ;  /* 0x0020000003037824 */ /* 0x000fe200078e00ff */
[----:B------:R-:W-:-:S04]  /*4670*/  LEA R0, R0, 0x37800000, 0x17 ;  /* 0x3780000000007811 */ /* 0x000fc800078eb8ff */
[----:B------:R-:W-:Y:S01]  /*4680*/  LOP3.LUT R23, R0, R3, R23, 0xfe, !PT ;  /* 0x0000000300177212 */ /* 0x000fe200078efe17 */
[----:B------:R-:W-:Y:S06]  /*4690*/  BRA `(.L_x_2212) ;  /* 0x0000000000947947 */ /* 0x000fec0003800000 */
.L_x_2224:
        /* <DEDUP_REMOVED lines=14> */
.L_x_2211:
        /* <DEDUP_REMOVED lines=16> */
.L_x_2233:
[----:B------:R-:W-:Y:S01]  /*4880*/  IMAD.MOV.U32 R23, RZ, RZ, RZ ;  /* 0x000000ffff177224 */ /* 0x000fe200078e00ff */
[----:B------:R-:W-:Y:S06]  /*4890*/  BRA `(.L_x_2212) ;  /* 0x0000000000147947 */ /* 0x000fec0003800000 */
.L_x_2232:
[----:B------:R-:W4:Y:S02]  /*48a0*/  LDG.E.64 R4, desc[UR36][R4.64] ;  /* 0x0000002404047981 */ /* 0x000f24000c1e1b00 */
[----:B----4-:R0:W4:Y:S01]  /*48b0*/  I2F.U64 R23, R4 ;  /* 0x0000000400177312 */ /* 0x0101220000301000 */
[----:B------:R-:W-:Y:S05]  /*48c0*/  BRA `(.L_x_2212) ;  /* 0x0000000000087947 */ /* 0x000fea0003800000 */
.L_x_2231:
[----:B------:R-:W4:Y:S02]  /*48d0*/  LDG.E R4, desc[UR36][R4.64] ;  /* 0x0000002404047981 */ /* 0x000f24000c1e1900 */
[----:B----4-:R-:W-:-:S07]  /*48e0*/  I2FP.F32.U32 R23, R4 ;  /* 0x0000000400177245 */ /* 0x010fce0000201000 */
.L_x_2212:
[----:B------:R-:W-:Y:S05]  /*48f0*/  BSYNC B6 ;  /* 0x0000000000067941 */ /* 0x000fea0003800000 */
.L_x_2206:
[----:B------:R-:W1:Y:S01]  /*4900*/  LDC.U8 R6, c[0x0][0x245] ;  /* 0x00009140ff067b82 */ /* 0x000e620000000000 */
[----:B------:R-:W-:Y:S01]  /*4910*/  ULDC UR4, c[0x0][0x24c] ;  /* 0x0000930000047ab9 */ /* 0x000fe20000000800 */
[----:B------:R-:W-:Y:S01]  /*4920*/  BSSY B6, `(.L_x_2234) ;  /* 0x00000e1000067945 */ /* 0x000fe20003800000 */
        /* <DEDUP_REMOVED lines=18> */
.L_x_2238:
[----:B------:R-:W2:Y:S02]  /*4a50*/  LDG.E.U8 R4, desc[UR36][R4.64] ;  /* 0x0000002404047981 */ /* 0x000ea4000c1e1100 */
[----:B--2---:R-:W-:Y:S01]  /*4a60*/  I2FP.F32.U32 R24, R4 ;  /* 0x0000000400187245 */ /* 0x004fe20000201000 */
[----:B------:R-:W-:Y:S06]  /*4a70*/  BRA `(.L_x_2240) ;  /* 0x0000000c002c7947 */ /* 0x000fec0003800000 */
.L_x_2237:
        /* <DEDUP_REMOVED lines=9> */
.L_x_2242:
[----:B------:R-:W2:Y:S02]  /*4b10*/  LDG.E R4, desc[UR36][R4.64] ;  /* 0x0000002404047981 */ /* 0x000ea4000c1e1900 */
[----:B--2---:R-:W-:Y:S01]  /*4b20*/  I2FP.F32.S32 R24, R4 ;  /* 0x0000000400187245 */ /* 0x004fe20000201400 */
[----:B------:R-:W-:Y:S06]  /*4b30*/  BRA `(.L_x_2240) ;  /* 0x0000000800fc7947 */ /* 0x000fec0003800000 */
.L_x_2241:
[----:B------:R-:W2:Y:S02]  /*4b40*/  LDG.E.U16 R4, desc[UR36][R4.64] ;  /* 0x0000002404047981 */ /* 0x000ea4000c1e1500 */
[----:B--2---:R0:W1:Y:S01]  /*4b50*/  I2F.S16 R24, R4 ;  /* 0x0000000400187306 */ /* 0x0040620000101400 */
[----:B------:R-:W-:Y:S05]  /*4b60*/  BRA `(.L_x_2240) ;  /* 0x0000000800f07947 */ /* 0x000fea0003800000 */
.L_x_2236:
        /* <DEDUP_REMOVED lines=8> */
.L_x_2244:
[----:B------:R-:W2:Y:S02]  /*4bf0*/  LDG.E.U16 R4, desc[UR36][R4.64] ;  /* 0x0000002404047981 */ /* 0x000ea4000c1e1500 */
[----:B--2---:R-:W-:Y:S01]  /*4c00*/  HADD2.F32 R24, -RZ, R4.H0_H0 ;  /* 0x20000004ff187230 */ /* 0x004fe20000004100 */
[----:B------:R-:W-:Y:S06]  /*4c10*/  BRA `(.L_x_2240) ;  /* 0x0000000800c47947 */ /* 0x000fec0003800000 */
.L_x_2243:
        /* <DEDUP_REMOVED lines=8> */
.L_x_2246:
[----:B------:R-:W2:Y:S02]  /*4ca0*/  LDG.E.U16 R4, desc[UR36][R4.64] ;  /* 0x0000002404047981 */ /* 0x000ea4000c1e1500 */
[----:B--2---:R-:W-:Y:S01]  /*4cb0*/  HADD2.F32 R24, -RZ, R4.H0_H0 ;  /* 0x20000004ff187230 */ /* 0x004fe20000004100 */
[----:B------:R-:W-:Y:S06]  /*4cc0*/  BRA `(.L_x_2240) ;  /* 0x0000000800987947 */ /* 0x000fec0003800000 */
.L_x_2245:
[----:B------:R-:W2:Y:S01]  /*4cd0*/  LDG.E.64 R4, desc[UR36][R4.64] ;  /* 0x0000002404047981 */ /* 0x000ea2000c1e1b00 */
[----:B------:R-:W-:Y:S01]  /*4ce0*/  UMOV UR4, 0xf0000000 ;  /* 0xf000000000047882 */ /* 0x000fe20000000000 */
[----:B------:R-:W-:Y:S01]  /*4cf0*/  UMOV UR5, 0x380fffff ;  /* 0x380fffff00057882 */ /* 0x000fe20000000000 */
[----:B--2---:R-:W0:Y:S01]  /*4d00*/  F2F.F32.F64 R24, R4 ;  /* 0x0000000400187310 */ /* 0x004e220000301000 */
[----:B------:R-:W-:-:S14]  /*4d10*/  DSETP.GEU.AND P0, PT, |R4|, UR4, PT ;  /* 0x0000000404007e2a */ /* 0x000fdc000bf0e200 */
[----:B0-----:R-:W-:Y:S01]  /*4d20*/  @!P0 FMUL R24, R24, 1.175494350822287508e-38 ;  /* 0x0080000018188820 */ /* 0x001fe20000400000 */
[----:B------:R-:W-:Y:S06]  /*4d30*/  BRA `(.L_x_2240) ;  /* 0x00000008007c7947 */ /* 0x000fec0003800000 */
.L_x_2235:
        /* <DEDUP_REMOVED lines=12> */
.L_x_2249:
[----:B------:R-:W2:Y:S01]  /*4e00*/  LDG.E.64 R4, desc[UR36][R4.64] ;  /* 0x0000002404047981 */ /* 0x000ea2000c1e1b00 */
[----:B------:R-:W-:Y:S01]  /*4e10*/  UMOV UR4, 0xf0000000 ;  /* 0xf000000000047882 */ /* 0x000fe20000000000 */
[----:B------:R-:W-:Y:S01]  /*4e20*/  UMOV UR5, 0x380fffff ;  /* 0x380fffff00057882 */ /* 0x000fe20000000000 */
[----:B--2---:R-:W0:Y:S01]  /*4e30*/  F2F.F32.F64 R24, R4 ;  /* 0x0000000400187310 */ /* 0x004e220000301000 */
[----:B------:R-:W-:-:S14]  /*4e40*/  DSETP.GEU.AND P0, PT, |R4|, UR4, PT ;  /* 0x0000000404007e2a */ /* 0x000fdc000bf0e200 */
[----:B0-----:R-:W-:Y:S01]  /*4e50*/  @!P0 FMUL R24, R24, 1.175494350822287508e-38 ;  /* 0x0080000018188820 */ /* 0x001fe20000400000 */
[----:B------:R-:W-:Y:S06]  /*4e60*/  BRA `(.L_x_2240) ;  /* 0x0000000800307947 */ /* 0x000fec0003800000 */
.L_x_2248:
        /* <DEDUP_REMOVED lines=26> */
.L_x_2251:
        /* <DEDUP_REMOVED lines=13> */
.L_x_2250:
[----:B------:R-:W2:Y:S02]  /*50e0*/  LDG.E.U16 R4, desc[UR36][R4.64] ;  /* 0x0000002404047981 */ /* 0x000ea4000c1e1500 */
[----:B--2---:R-:W-:Y:S01]  /*50f0*/  IMAD.U32 R24, R4, 0x10000, RZ ;  /* 0x0001000004187824 */ /* 0x004fe200078e00ff */
[----:B------:R-:W-:Y:S06]  /*5100*/  BRA `(.L_x_2240) ;  /* 0x0000000400887947 */ /* 0x000fec0003800000 */
.L_x_2247:
        /* <DEDUP_REMOVED lines=11> */
.L_x_2254:
        /* <DEDUP_REMOVED lines=20> */
.L_x_2256:
[----:B------:R-:W-:Y:S05]  /*5300*/  BSYNC B0 ;  /* 0x0000000000007941 */ /* 0x000fea0003800000 */
.L_x_2255:
[----:B------:R-:W-:Y:S01]  /*5310*/  IMAD.SHL.U32 R3, R3, 0x100000, RZ ;  /* 0x0010000003037824 */ /* 0x000fe200078e00ff */
[----:B------:R-:W-:-:S04]  /*5320*/  LEA R5, R0, 0x3b800000, 0x17 ;  /* 0x3b80000000057811 */ /* 0x000fc800078eb8ff */
[----:B------:R-:W-:Y:S01]  /*5330*/  LOP3.LUT R24, R5, R3, R24, 0xfe, !PT ;  /* 0x0000000305187212 */ /* 0x000fe200078efe18 */
[----:B------:R-:W-:Y:S06]  /*5340*/  BRA `(.L_x_2240) ;  /* 0x0000000000f87947 */ /* 0x000fec0003800000 */
.L_x_2253:
        /* <DEDUP_REMOVED lines=20> */
.L_x_2258:
[----:B------:R-:W-:Y:S05]  /*5490*/  BSYNC B0 ;  /* 0x0000000000007941 */ /* 0x000fea0003800000 */
.L_x_2257:
[----:B------:R-:W-:Y:S01]  /*54a0*/  IMAD.SHL.U32 R3, R3, 0x200000, RZ ;  /* 0x0020000003037824 */ /* 0x000fe200078e00ff */
[----:B------:R-:W-:-:S04]  /*54b0*/  LEA R5, R0, 0x37800000, 0x17 ;  /* 0x3780000000057811 */ /* 0x000fc800078eb8ff */
[----:B------:R-:W-:Y:S01]  /*54c0*/  LOP3.LUT R24, R5, R3, R24, 0xfe, !PT ;  /* 0x0000000305187212 */ /* 0x000fe200078efe18 */
[----:B------:R-:W-:Y:S06]  /*54d0*/  BRA `(.L_x_2240) ;  /* 0x0000000000947947 */ /* 0x000fec0003800000 */
.L_x_2252:
        /* <DEDUP_REMOVED lines=14> */
.L_x_2239:
        /* <DEDUP_REMOVED lines=16> */
.L_x_2261:
[----:B------:R-:W-:Y:S01]  /*56c0*/  IMAD.MOV.U32 R24, RZ, RZ, RZ ;  /* 0x000000ffff187224 */ /* 0x000fe200078e00ff */
[----:B------:R-:W-:Y:S06]  /*56d0*/  BRA `(.L_x_2240) ;  /* 0x0000000000147947 */ /* 0x000fec0003800000 */
.L_x_2260:
[----:B------:R-:W2:Y:S02]  /*56e0*/  LDG.E.64 R4, desc[UR36][R4.64] ;  /* 0x0000002404047981 */ /* 0x000ea4000c1e1b00 */
[----:B--2---:R0:W1:Y:S01]  /*56f0*/  I2F.U64 R24, R4 ;  /* 0x0000000400187312 */ /* 0x0040620000301000 */
[----:B------:R-:W-:Y:S05]  /*5700*/  BRA `(.L_x_2240) ;  /* 0x0000000000087947 */ /* 0x000fea0003800000 */
.L_x_2259:
[----:B------:R-:W2:Y:S02]  /*5710*/  LDG.E R4, desc[UR36][R4.64] ;  /* 0x0000002404047981 */ /* 0x000ea4000c1e1900 */
[----:B--2---:R-:W-:-:S07]  /*5720*/  I2FP.F32.U32 R24, R4 ;  /* 0x0000000400187245 */ /* 0x004fce0000201000 */
.L_x_2240:
[----:B------:R-:W-:Y:S05]  /*5730*/  BSYNC B6 ;  /* 0x0000000000067941 */ /* 0x000fea0003800000 */
.L_x_2234:
[----:B------:R-:W-:-:S07]  /*5740*/  VIADD R17, R17, 0x80 ;  /* 0x0000008011117836 */ /* 0x000fce0000000000 */
.L_x_2205:
[----:B------:R-:W-:Y:S05]  /*5750*/  BSYNC B7 ;  /* 0x0000000000077941 */ /* 0x000fea0003800000 */
.L_x_2204:
[----:B------:R-:W-:Y:S01]  /*5760*/  ISETP.GE.AND P0, PT, R17, R26, PT ;  /* 0x0000001a1100720c */ /* 0x000fe20003f06270 */
[----:B------:R-:W-:Y:S01]  /*5770*/  BSSY B7, `(.L_x_2262) ;  /* 0x00001c6000077945 */ /* 0x000fe20003800000 */
[----:B------:R-:W-:-:S11]  /*5780*/  IMAD.MOV.U32 R25, RZ, RZ, RZ ;  /* 0x000000ffff197224 */ /* 0x000fd600078e00ff */
        /* <DEDUP_REMOVED lines=22> */
.L_x_2268:
[----:B------:R-:W4:Y:S02]  /*58f0*/  LDG.E.U8 R4, desc[UR36][R4.64] ;  /* 0x0000002404047981 */ /* 0x000f24000c1e1100 */
[----:B----4-:R-:W-:Y:S01]  /*5900*/  I2FP.F32.U32 R25, R4 ;  /* 0x0000000400197245 */ /* 0x010fe20000201000 */
[----:B------:R-:W-:Y:S06]  /*5910*/  BRA `(.L_x_2270) ;  /* 0x0000000c002c7947 */ /* 0x000fec0003800000 */
.L_x_2267:
        /* <DEDUP_REMOVED lines=9> */
.L_x_2272:
[----:B------:R-:W4:Y:S02]  /*59b0*/  LDG.E R4, desc[UR36][R4.64] ;  /* 0x0000002404047981 */ /* 0x000f24000c1e1900 */
[----:B----4-:R-:W-:Y:S01]  /*59c0*/  I2FP.F32.S32 R25, R4 ;  /* 0x0000000400197245 */ /* 0x010fe20000201400 */
[----:B------:R-:W-:Y:S06]  /*59d0*/  BRA `(.L_x_2270) ;  /* 0x0000000800fc7947 */ /* 0x000fec0003800000 */
.L_x_2271:
[----:B------:R-:W4:Y:S02]  /*59e0*/  LDG.E.U16 R4, desc[UR36][R4.64] ;  /* 0x0000002404047981 */ /* 0x000f24000c1e1500 */
[----:B----4-:R0:W4:Y:S01]  /*59f0*/  I2F.S16 R25, R4 ;  /* 0x0000000400197306 */ /* 0x0101220000101400 */
[----:B------:R-:W-:Y:S05]  /*5a00*/  BRA `(.L_x_2270) ;  /* 0x0000000800f07947 */ /* 0x000fea0003800000 */
.L_x_2266:
        /* <DEDUP_REMOVED lines=8> */
.L_x_2274:
[----:B------:R-:W4:Y:S02]  /*5a90*/  LDG.E.U16 R4, desc[UR36][R4.64] ;  /* 0x0000002404047981 */ /* 0x000f24000c1e1500 */
[----:B----4-:R-:W-:Y:S01]  /*5aa0*/  HADD2.F32 R25, -RZ, R4.H0_H0 ;  /* 0x20000004ff197230 */ /* 0x010fe20000004100 */
[----:B------:R-:W-:Y:S06]  /*5ab0*/  BRA `(.L_x_2270) ;  /* 0x0000000800c47947 */ /* 0x000fec0003800000 */
.L_x_2273:
        /* <DEDUP_REMOVED lines=8> */
.L_x_2276:
[----:B------:R-:W4:Y:S02]  /*5b40*/  LDG.E.U16 R4, desc[UR36][R4.64] ;  /* 0x0000002404047981 */ /* 0x000f24000c1e1500 */
[----:B----4-:R-:W-:Y:S01]  /*5b50*/  HADD2.F32 R25, -RZ, R4.H0_H0 ;  /* 0x20000004ff197230 */ /* 0x010fe20000004100 */
[----:B------:R-:W-:Y:S06]  /*5b60*/  BRA `(.L_x_2270) ;  /* 0x0000000800987947 */ /* 0x000fec0003800000 */
.L_x_2275:
[----:B------:R-:W4:Y:S01]  /*5b70*/  LDG.E.64 R4, desc[UR36][R4.64] ;  /* 0x0000002404047981 */ /* 0x000f22000c1e1b00 */
[----:B------:R-:W-:Y:S01]  /*5b80*/  UMOV UR4, 0xf0000000 ;  /* 0xf000000000047882 */ /* 0x000fe20000000000 */
[----:B------:R-:W-:Y:S01]  /*5b90*/  UMOV UR5, 0x380fffff ;  /* 0x380fffff00057882 */ /* 0x000fe20000000000 */
[----:B----4-:R-:W0:Y:S01]  /*5ba0*/  F2F.F32.F64 R25, R4 ;  /* 0x0000000400197310 */ /* 0x010e220000301000 */
[----:B------:R-:W-:-:S14]  /*5bb0*/  DSETP.GEU.AND P0, PT, |R4|, UR4, PT ;  /* 0x0000000404007e2a */ /* 0x000fdc000bf0e200 */
[----:B0-----:R-:W-:Y:S01]  /*5bc0*/  @!P0 FMUL R25, R25, 1.175494350822287508e-38 ;  /* 0x0080000019198820 */ /* 0x001fe20000400000 */
[----:B------:R-:W-:Y:S06]  /*5bd0*/  BRA `(.L_x_2270) ;  /* 0x00000008007c7947 */ /* 0x000fec0003800000 */
.L_x_2265:
        /* <DEDUP_REMOVED lines=12> */
.L_x_2279:
[----:B------:R-:W4:Y:S01]  /*5ca0*/  LDG.E.64 R4, desc[UR36][R4.64] ;  /* 0x0000002404047981 */ /* 0x000f22000c1e1b00 */
[----:B------:R-:W-:Y:S01]  /*5cb0*/  UMOV UR4, 0xf0000000 ;  /* 0xf000000000047882 */ /* 0x000fe20000000000 */
[----:B------:R-:W-:Y:S01]  /*5cc0*/  UMOV UR5, 0x380fffff ;  /* 0x380fffff00057882 */ /* 0x000fe20000000000 */
[----:B----4-:R-:W0:Y:S01]  /*5cd0*/  F2F.F32.F64 R25, R4 ;  /* 0x0000000400197310 */ /* 0x010e220000301000 */
[----:B------:R-:W-:-:S14]  /*5ce0*/  DSETP.GEU.AND P0, PT, |R4|, UR4, PT ;  /* 0x0000000404007e2a */ /* 0x000fdc000bf0e200 */
[----:B0-----:R-:W-:Y:S01]  /*5cf0*/  @!P0 FMUL R25, R25, 1.175494350822287508e-38 ;  /* 0x0080000019198820 */ /* 0x001fe20000400000 */
[----:B------:R-:W-:Y:S06]  /*5d00*/  BRA `(.L_x_2270) ;  /* 0x0000000800307947 */ /* 0x000fec0003800000 */
.L_x_2278:
        /* <DEDUP_REMOVED lines=26> */
.L_x_2281:
        /* <DEDUP_REMOVED lines=13> */
.L_x_2280:
[----:B------:R-:W4:Y:S02]  /*5f80*/  LDG.E.U16 R4, desc[UR36][R4.64] ;  /* 0x0000002404047981 */ /* 0x000f24000c1e1500 */
[----:B----4-:R-:W-:Y:S01]  /*5f90*/  IMAD.U32 R25, R4, 0x10000, RZ ;  /* 0x0001000004197824 */ /* 0x010fe200078e00ff */
[----:B------:R-:W-:Y:S06]  /*5fa0*/  BRA `(.L_x_2270) ;  /* 0x0000000400887947 */ /* 0x000fec0003800000 */
.L_x_2277:
        /* <DEDUP_REMOVED lines=11> */
.L_x_2284:
        /* <DEDUP_REMOVED lines=20> */
.L_x_2286:
[----:B------:R-:W-:Y:S05]  /*61a0*/  BSYNC B0 ;  /* 0x0000000000007941 */ /* 0x000fea0003800000 */
.L_x_2285:
[----:B------:R-:W-:Y:S01]  /*61b0*/  IMAD.SHL.U32 R3, R3, 0x100000, RZ ;  /* 0x0010000003037824 */ /* 0x000fe200078e00ff */
[----:B------:R-:W-:-:S04]  /*61c0*/  LEA R0, R0, 0x3b800000, 0x17 ;  /* 0x3b80000000007811 */ /* 0x000fc800078eb8ff */
[----:B------:R-:W-:Y:S01]  /*61d0*/  LOP3.LUT R25, R0, R3, R25, 0xfe, !PT ;  /* 0x0000000300197212 */ /* 0x000fe200078efe19 */
[----:B------:R-:W-:Y:S06]  /*61e0*/  BRA `(.L_x_2270) ;  /* 0x0000000000f87947 */ /* 0x000fec0003800000 */
.L_x_2283:
        /* <DEDUP_REMOVED lines=20> */
.L_x_2288:
[----:B------:R-:W-:Y:S05]  /*6330*/  BSYNC B0 ;  /* 0x0000000000007941 */ /* 0x000fea0003800000 */
.L_x_2287:
[----:B------:R-:W-:Y:S01]  /*6340*/  IMAD.SHL.U32 R3, R3, 0x200000, RZ ;  /* 0x0020000003037824 */ /* 0x000fe200078e00ff */
[----:B------:R-:W-:-:S04]  /*6350*/  LEA R0, R0, 0x37800000, 0x17 ;  /* 0x3780000000007811 */ /* 0x000fc800078eb8ff */
[----:B------:R-:W-:Y:S01]  /*6360*/  LOP3.LUT R25, R0, R3, R25, 0xfe, !PT ;  /* 0x0000000300197212 */ /* 0x000fe200078efe19 */
[----:B------:R-:W-:Y:S06]  /*6370*/  BRA `(.L_x_2270) ;  /* 0x0000000000947947 */ /* 0x000fec0003800000 */
.L_x_2282:
        /* <DEDUP_REMOVED lines=14> */
.L_x_2269:
        /* <DEDUP_REMOVED lines=16> */
.L_x_2291:
[----:B------:R-:W-:Y:S01]  /*6560*/  IMAD.MOV.U32 R25, RZ, RZ, RZ ;  /* 0x000000ffff197224 */ /* 0x000fe200078e00ff */
[----:B------:R-:W-:Y:S06]  /*6570*/  BRA `(.L_x_2270) ;  /* 0x0000000000147947 */ /* 0x000fec0003800000 */
.L_x_2290:
[----:B------:R-:W4:Y:S02]  /*6580*/  LDG.E.64 R4, desc[UR36][R4.64] ;  /* 0x0000002404047981 */ /* 0x000f24000c1e1b00 */
[----:B----4-:R0:W4:Y:S01]  /*6590*/  I2F.U64 R25, R4 ;  /* 0x0000000400197312 */ /* 0x0101220000301000 */
[----:B------:R-:W-:Y:S05]  /*65a0*/  BRA `(.L_x_2270) ;  /* 0x0000000000087947 */ /* 0x000fea0003800000 */
.L_x_2289:
[----:B------:R-:W4:Y:S02]  /*65b0*/  LDG.E R4, desc[UR36][R4.64] ;  /* 0x0000002404047981 */ /* 0x000f24000c1e1900 */
[----:B----4-:R-:W-:-:S07]  /*65c0*/  I2FP.F32.U32 R25, R4 ;  /* 0x0000000400197245 */ /* 0x010fce0000201000 */
.L_x_2270:
[----:B------:R-:W-:Y:S05]  /*65d0*/  BSYNC B6 ;  /* 0x0000000000067941 */ /* 0x000fea0003800000 */
.L_x_2264:
        /* <DEDUP_REMOVED lines=20> */
.L_x_2295:
[----:B------:R-:W2:Y:S02]  /*6720*/  LDG.E.U8 R4, desc[UR36][R4.64] ;  /* 0x0000002404047981 */ /* 0x000ea4000c1e1100 */
[----:B--2---:R-:W-:Y:S01]  /*6730*/  I2FP.F32.U32 R19, R4 ;  /* 0x0000000400137245 */ /* 0x004fe20000201000 */
[----:B------:R-:W-:Y:S06]  /*6740*/  BRA `(.L_x_2263) ;  /* 0x0000000c00207947 */ /* 0x000fec0003800000 */
.L_x_2294:
        /* <DEDUP_REMOVED lines=9> */
.L_x_2298:
[----:B------:R-:W2:Y:S02]  /*67e0*/  LDG.E R4, desc[UR36][R4.64] ;  /* 0x0000002404047981 */ /* 0x000ea4000c1e1900 */
[----:B--2---:R-:W-:Y:S01]  /*67f0*/  I2FP.F32.S32 R19, R4 ;  /* 0x0000000400137245 */ /* 0x004fe20000201400 */
[----:B------:R-:W-:Y:S06]  /*6800*/  BRA `(.L_x_2263) ;  /* 0x0000000800f07947 */ /* 0x000fec0003800000 */
.L_x_2297:
[----:B------:R-:W2:Y:S02]  /*6810*/  LDG.E.U16 R4, desc[UR36][R4.64] ;  /* 0x0000002404047981 */ /* 0x000ea4000c1e1500 */
[----:B--2---:R0:W1:Y:S01]  /*6820*/  I2F.S16 R19, R4 ;  /* 0x0000000400137306 */ /* 0x0040620000101400 */
[----:B------:R-:W-:Y:S05]  /*6830*/  BRA `(.L_x_2263) ;  /* 0x0000000800e47947 */ /* 0x000fea0003800000 */
.L_x_2293:
        /* <DEDUP_REMOVED lines=8> */
.L_x_2300:
[----:B------:R-:W2:Y:S02]  /*68c0*/  LDG.E.U16 R4, desc[UR36][R4.64] ;  /* 0x0000002404047981 */ /* 0x000ea4000c1e1500 */
[----:B--2---:R-:W-:Y:S01]  /*68d0*/  HADD2.F32 R19, -RZ, R4.H0_H0 ;  /* 0x20000004ff137230 */ /* 0x004fe20000004100 */
[----:B------:R-:W-:Y:S06]  /*68e0*/  BRA `(.L_x_2263) ;  /* 0x0000000800b87947 */ /* 0x000fec0003800000 */
.L_x_2299:
        /* <DEDUP_REMOVED lines=8> */
.L_x_2302:
[----:B------:R-:W2:Y:S02]  /*6970*/  LDG.E.U16 R4, desc[UR36][R4.64] ;  /* 0x0000002404047981 */ /* 0x000ea4000c1e1500 */
[----:B--2---:R-:W-:Y:S01]  /*6980*/  HADD2.F32 R19, -RZ, R4.H0_H0 ;  /* 0x20000004ff137230 */ /* 0x004fe20000004100 */
[----:B------:R-:W-:Y:S06]  /*6990*/  BRA `(.L_x_2263) ;  /* 0x00000008008c7947 */ /* 0x000fec0003800000 */
.L_x_2301:
[----:B------:R-:W2:Y:S01]  /*69a0*/  LDG.E.64 R4, desc[UR36][R4.64] ;  /* 0x0000002404047981 */ /* 0x000ea2000c1e1b00 */
[----:B------:R-:W-:Y:S01]  /*69b0*/  UMOV UR4, 0xf0000000 ;  /* 0xf000000000047882 */ /* 0x000fe20000000000 */
[----:B------:R-:W-:Y:S01]  /*69c0*/  UMOV UR5, 0x380fffff ;  /* 0x380fffff00057882 */ /* 0x000fe20000000000 */
[----:B--2---:R-:W0:Y:S01]  /*69d0*/  F2F.F32.F64 R19, R4 ;  /* 0x0000000400137310 */ /* 0x004e220000301000 */
[----:B------:R-:W-:-:S14]  /*69e0*/  DSETP.GEU.AND P0, PT, |R4|, UR4, PT ;  /* 0x0000000404007e2a */ /* 0x000fdc000bf0e200 */
[----:B0-----:R-:W-:Y:S01]  /*69f0*/  @!P0 FMUL R19, R19, 1.175494350822287508e-38 ;  /* 0x0080000013138820 */ /* 0x001fe20000400000 */
[----:B------:R-:W-:Y:S06]  /*6a00*/  BRA `(.L_x_2263) ;  /* 0x0000000800707947 */ /* 0x000fec0003800000 */
.L_x_2292:
        /* <DEDUP_REMOVED lines=12> */
.L_x_2305:
[----:B------:R-:W2:Y:S01]  /*6ad0*/  LDG.E.64 R4, desc[UR36][R4.64] ;  /* 0x0000002404047981 */ /* 0x000ea2000c1e1b00 */
[----:B------:R-:W-:Y:S01]  /*6ae0*/  UMOV UR4, 0xf0000000 ;  /* 0xf000000000047882 */ /* 0x000fe20000000000 */
[----:B------:R-:W-:Y:S01]  /*6af0*/  UMOV UR5, 0x380fffff ;  /* 0x380fffff00057882 */ /* 0x000fe20000000000 */
[----:B--2---:R-:W0:Y:S01]  /*6b00*/  F2F.F32.F64 R19, R4 ;  /* 0x0000000400137310 */ /* 0x004e220000301000 */
[----:B------:R-:W-:-:S14]  /*6b10*/  DSETP.GEU.AND P0, PT, |R4|, UR4, PT ;  /* 0x0000000404007e2a */ /* 0x000fdc000bf0e200 */
[----:B0-----:R-:W-:Y:S01]  /*6b20*/  @!P0 FMUL R19, R19, 1.175494350822287508e-38 ;  /* 0x0080000013138820 */ /* 0x001fe20000400000 */
[----:B------:R-:W-:Y:S06]  /*6b30*/  BRA `(.L_x_2263) ;  /* 0x0000000800247947 */ /* 0x000fec0003800000 */
.L_x_2304:
        /* <DEDUP_REMOVED lines=26> */
.L_x_2307:
        /* <DEDUP_REMOVED lines=13> */
.L_x_2306:
[----:B------:R-:W2:Y:S02]  /*6db0*/  LDG.E.U16 R4, desc[UR36][R4.64] ;  /* 0x0000002404047981 */ /* 0x000ea4000c1e1500 */
[----:B--2---:R-:W-:Y:S01]  /*6dc0*/  IMAD.U32 R19, R4, 0x10000, RZ ;  /* 0x0001000004137824 */ /* 0x004fe200078e00ff */
[----:B------:R-:W-:Y:S06]  /*6dd0*/  BRA `(.L_x_2263) ;  /* 0x00000004007c7947 */ /* 0x000fec0003800000 */
.L_x_2303:
        /* <DEDUP_REMOVED lines=11> */
.L_x_2310:
[----:B------:R-:W2:Y:S02]  /*6e90*/  LDG.E.U8 R3, desc[UR36][R4.64] ;  /* 0x0000002404037981 */ /* 0x000ea4000c1e1100 */
        /* <DEDUP_REMOVED lines=18> */
.L_x_2312:
[----:B------:R-:W-:Y:S05]  /*6fc0*/  BSYNC B0 ;  /* 0x0000000000007941 */ /* 0x000fea0003800000 */
.L_x_2311:
[----:B------:R-:W-:Y:S01]  /*6fd0*/  IMAD.SHL.U32 R3, R3, 0x100000, RZ ;  /* 0x0010000003037824 */ /* 0x000fe200078e00ff */
[----:B------:R-:W-:-:S04]  /*6fe0*/  LEA R0, R0, 0x3b800000, 0x17 ;  /* 0x3b80000000007811 */ /* 0x000fc800078eb8ff */
[----:B------:R-:W-:Y:S01]  /*6ff0*/  LOP3.LUT R19, R0, R3, R19, 0xfe, !PT ;  /* 0x0000000300137212 */ /* 0x000fe200078efe13 */
[----:B------:R-:W-:Y:S06]  /*7000*/  BRA `(.L_x_2263) ;  /* 0x0000000000f07947 */ /* 0x000fec0003800000 */
.L_x_2309:
        /* <DEDUP_REMOVED lines=19> */
.L_x_2314:
[----:B------:R-:W-:Y:S05]  /*7140*/  BSYNC B0 ;  /* 0x0000000000007941 */ /* 0x000fea0003800000 */
.L_x_2313:
[----:B------:R-:W-:Y:S01]  /*7150*/  IMAD.SHL.U32 R3, R3, 0x200000, RZ ;  /* 0x0020000003037824 */ /* 0x000fe200078e00ff */
[----:B------:R-:W-:-:S04]  /*7160*/  LEA R0, R0, 0x37800000, 0x17 ;  /* 0x3780000000007811 */ /* 0x000fc800078eb8ff */
[----:B------:R-:W-:Y:S01]  /*7170*/  LOP3.LUT R19, R0, R3, R19, 0xfe, !PT ;  /* 0x0000000300137212 */ /* 0x000fe200078efe13 */
[----:B------:R-:W-:Y:S06]  /*7180*/  BRA `(.L_x_2263) ;  /* 0x0000000000907947 */ /* 0x000fec0003800000 */
.L_x_2308:
        /* <DEDUP_REMOVED lines=14> */
.L_x_2296:
        /* <DEDUP_REMOVED lines=16> */
.L_x_2317:
[----:B------:R-:W-:Y:S05]  /*7370*/  BRA `(.L_x_2263) ;  /* 0x0000000000147947 */ /* 0x000fea0003800000 */
.L_x_2316:
[----:B------:R-:W2:Y:S02]  /*7380*/  LDG.E.64 R4, desc[UR36][R4.64] ;  /* 0x0000002404047981 */ /* 0x000ea4000c1e1b00 */
[----:B--2---:R0:W1:Y:S01]  /*7390*/  I2F.U64 R19, R4 ;  /* 0x0000000400137312 */ /* 0x0040620000301000 */
[----:B------:R-:W-:Y:S05]  /*73a0*/  BRA `(.L_x_2263) ;  /* 0x0000000000087947 */ /* 0x000fea0003800000 */
.L_x_2315:
[----:B------:R-:W2:Y:S02]  /*73b0*/  LDG.E R4, desc[UR36][R4.64] ;  /* 0x0000002404047981 */ /* 0x000ea4000c1e1900 */
[----:B--2---:R-:W-:-:S07]  /*73c0*/  I2FP.F32.U32 R19, R4 ;  /* 0x0000000400137245 */ /* 0x004fce0000201000 */
.L_x_2263:
[----:B------:R-:W-:Y:S05]  /*73d0*/  BSYNC B7 ;  /* 0x0000000000077941 */ /* 0x000fea0003800000 */
.L_x_2262:
[----:B------:R-:W0:Y:S01]  /*73e0*/  S2R R27, SR_TID.X ;  /* 0x00000000001b7919 */ /* 0x000e220000002100 */
[----:B------:R-:W0:Y:S01]  /*73f0*/  LDC.U8 R17, c[0x0][0x250] ;  /* 0x00009400ff117b82 */ /* 0x000e220000000000 */
[----:B-1-3-5:R-:W-:Y:S01]  /*7400*/  FSETP.GT.FTZ.AND P0, PT, R16, RZ, PT ;  /* 0x000000ff1000720b */ /* 0x02afe20003f14000 */
[----:B------:R-:W-:Y:S01]  /*7410*/  IMAD.MOV.U32 R16, RZ, RZ, R19 ;  /* 0x000000ffff107224 */ /* 0x000fe200078e0013 */
[----:B----4-:R-:W-:Y:S01]  /*7420*/  FSETP.GT.FTZ.AND P1, PT, R28, RZ, PT ;  /* 0x000000ff1c00720b */ /* 0x010fe20003f34000 */
[----:B------:R-:W-:Y:S01]  /*7430*/  ULDC UR4, c[0x0][0x218] ;  /* 0x0000860000047ab9 */ /* 0x000fe20000000800 */
[----:B------:R-:W-:Y:S01]  /*7440*/  FSETP.GT.FTZ.AND P2, PT, R23, RZ, PT ;  /* 0x000000ff1700720b */ /* 0x000fe20003f54000 */
[----:B------:R-:W-:Y:S01]  /*7450*/  BSSY B6, `(.L_x_2318) ;  /* 0x00000f2000067945 */ /* 0x000fe20003800000 */
[----:B------:R-:W-:-:S07]  /*7460*/  FSETP.GT.FTZ.AND P3, PT, R25, RZ, PT ;  /* 0x000000ff1900720b */ /* 0x000fce0003f74000 */
[----:B--2---:R-:W-:Y:S02]  /*7470*/  @!P0 FMUL.FTZ R18, R18, UR4 ;  /* 0x0000000412128c20 */ /* 0x004fe40008410000 */
[----:B------:R-:W-:Y:S02]  /*7480*/  @!P1 FMUL.FTZ R22, R22, UR4 ;  /* 0x0000000416169c20 */ /* 0x000fe40008410000 */
[----:B------:R-:W-:Y:S02]  /*7490*/  @!P2 FMUL.FTZ R24, R24, UR4 ;  /* 0x000000041818ac20 */ /* 0x000fe40008410000 */
[----:B------:R-:W-:Y:S01]  /*74a0*/  @!P3 FMUL.FTZ R16, R16, UR4 ;  /* 0x000000041010bc20 */ /* 0x000fe20008410000 */
[----:B0-----:R-:W-:-:S13]  /*74b0*/  ISETP.GE.AND P4, PT, R27, R26, PT ;  /* 0x0000001a1b00720c */ /* 0x001fda0003f86270 */
[----:B------:R-:W-:Y:S05]  /*74c0*/  @P4 BRA `(.L_x_2319) ;  /* 0x0000000c00a84947 */ /* 0x000fea0003800000 */
[----:B------:R-:W0:Y:S01]  /*74d0*/  LDC.64 R8, c[0x0][0x228] ;  /* 0x00008a00ff087b82 */ /* 0x000e220000000a00 */
[----:B------:R-:W-:Y:S01]  /*74e0*/  IMAD R0, R2, 0x200, R27 ;  /* 0x0000020002007824 */ /* 0x000fe200078e021b */
[----:B------:R-:W-:Y:S01]  /*74f0*/  PRMT R4, R17, 0x9910, RZ ;  /* 0x0000991011047816 */ /* 0x000fe200000000ff */
[----:B------:R-:W-:Y:S01]  /*7500*/  ULDC UR4, c[0x0][0x254] ;  /* 0x0000950000047ab9 */ /* 0x000fe20000000800 */
[----:B------:R-:W-:Y:S02]  /*7510*/  VIADD R27, R27, 0x80 ;  /* 0x000000801b1b7836 */ /* 0x000fe40000000000 */
        /* <DEDUP_REMOVED lines=17> */
.L_x_2323:
[----:B------:R-:W0:Y:S02]  /*7630*/  F2I.S64.TRUNC R18, R18 ;  /* 0x0000001200127311 */ /* 0x000e24000020d900 */
[----:B0-----:R-:W-:-:S05]  /*7640*/  IMAD.MOV.U32 R3, RZ, RZ, R18 ;  /* 0x000000ffff037224 */ /* 0x001fca00078e0012 */
[----:B------:R0:W-:Y:S01]  /*7650*/  STG.E.U8 desc[UR36][R8.64], R3 ;  /* 0x0000000308007986 */ /* 0x0001e2000c101124 */
[----:B------:R-:W-:Y:S05]  /*7660*/  BRA `(.L_x_2319) ;  /* 0x0000000c00407947 */ /* 0x000fea0003800000 */
.L_x_2322:
        /* <DEDUP_REMOVED lines=9> */
.L_x_2326:
[----:B------:R-:W0:Y:S02]  /*7700*/  F2I.FTZ.TRUNC.NTZ R3, R18 ;  /* 0x0000001200037305 */ /* 0x000e24000021f100 */
[----:B0-----:R0:W-:Y:S01]  /*7710*/  STG.E desc[UR36][R8.64], R3 ;  /* 0x0000000308007986 */ /* 0x0011e2000c101924 */
[----:B------:R-:W-:Y:S05]  /*7720*/  BRA `(.L_x_2319) ;  /* 0x0000000c00107947 */ /* 0x000fea0003800000 */
.L_x_2325:
[----:B------:R-:W0:Y:S02]  /*7730*/  F2I.FTZ.TRUNC.NTZ R3, R18 ;  /* 0x0000001200037305 */ /* 0x000e24000021f100 */
[----:B0-----:R0:W-:Y:S01]  /*7740*/  STG.E.U16 desc[UR36][R8.64], R3 ;  /* 0x0000000308007986 */ /* 0x0011e2000c101524 */
[----:B------:R-:W-:Y:S05]  /*7750*/  BRA `(.L_x_2319) ;  /* 0x0000000c00047947 */ /* 0x000fea0003800000 */
.L_x_2321:
        /* <DEDUP_REMOVED lines=8> */
.L_x_2328:
[----:B------:R-:W-:-:S05]  /*77e0*/  F2FP.F16.F32.PACK_AB R18, RZ, R18 ;  /* 0x00000012ff12723e */ /* 0x000fca00000000ff */
[----:B------:R4:W-:Y:S01]  /*77f0*/  STG.E.U16 desc[UR36][R8.64], R18 ;  /* 0x0000001208007986 */ /* 0x0009e2000c101524 */
[----:B------:R-:W-:Y:S05]  /*7800*/  BRA `(.L_x_2319) ;  /* 0x0000000800d87947 */ /* 0x000fea0003800000 */
.L_x_2327:
        /* <DEDUP_REMOVED lines=9> */
.L_x_2330:
[----:B------:R-:W-:-:S04]  /*78a0*/  F2FP.F16.F32.PACK_AB R3, RZ, R18 ;  /* 0x00000012ff03723e */ /* 0x000fc800000000ff */
[----:B------:R-:W-:-:S05]  /*78b0*/  PRMT R3, R3, 0x5410, RZ ;  /* 0x0000541003037816 */ /* 0x000fca00000000ff */
[----:B------:R2:W-:Y:S01]  /*78c0*/  STG.E desc[UR36][R8.64], R3 ;  /* 0x0000000308007986 */ /* 0x0005e2000c101924 */
[----:B------:R-:W-:Y:S05]  /*78d0*/  BRA `(.L_x_2319) ;  /* 0x0000000800a47947 */ /* 0x000fea0003800000 */
.L_x_2329:
[----:B------:R-:W-:-:S06]  /*78e0*/  FMUL.FTZ R4, R18, 1 ;  /* 0x3f80000012047820 */ /* 0x000fcc0000410000 */
[----:B------:R-:W0:Y:S02]  /*78f0*/  F2F.F64.F32 R4, R4 ;  /* 0x0000000400047310 */ /* 0x000e240000201800 */
[----:B0-----:R0:W-:Y:S01]  /*7900*/  STG.E.64 desc[UR36][R8.64], R4 ;  /* 0x0000000408007986 */ /* 0x0011e2000c101b24 */
[----:B------:R-:W-:Y:S05]  /*7910*/  BRA `(.L_x_2319) ;  /* 0x0000000800947947 */ /* 0x000fea0003800000 */
.L_x_2320:
        /* <DEDUP_REMOVED lines=12> */
.L_x_2333:
[----:B------:R-:W-:Y:S01]  /*79e0*/  FMUL.FTZ R4, R18, 1 ;  /* 0x3f80000012047820 */ /* 0x000fe20000410000 */
[----:B------:R-:W-:-:S05]  /*79f0*/  CS2R R6, SRZ ;  /* 0x0000000000067805 */ /* 0x000fca000001ff00 */
[----:B------:R-:W0:Y:S02]  /*7a00*/  F2F.F64.F32 R4, R4 ;  /* 0x0000000400047310 */ /* 0x000e240000201800 */
[----:B0-----:R0:W-:Y:S01]  /*7a10*/  STG.E.128 desc[UR36][R8.64], R4 ;  /* 0x0000000408007986 */ /* 0x0011e2000c101d24 */
[----:B------:R-:W-:Y:S05]  /*7a20*/  BRA `(.L_x_2319) ;  /* 0x0000000800507947 */ /* 0x000fea0003800000 */
.L_x_2332:
        /* <DEDUP_REMOVED lines=20> */
.L_x_2337:
[----:B------:R-:W-:Y:S05]  /*7b70*/  BSYNC B0 ;  /* 0x0000000000007941 */ /* 0x000fea0003800000 */
.L_x_2336:
[----:B------:R-:W-:-:S05]  /*7b80*/  LOP3.LUT R5, R0, R5, RZ, 0xfc, !PT ;  /* 0x0000000500057212 */ /* 0x000fca00078efcff */
[----:B------:R0:W-:Y:S01]  /*7b90*/  STG.E.U8 desc[UR36][R8.64], R5 ;  /* 0x0000000508007986 */ /* 0x0001e2000c101124 */
[----:B------:R-:W-:Y:S05]  /*7ba0*/  BRA `(.L_x_2319) ;  /* 0x0000000400f07947 */ /* 0x000fea0003800000 */
.L_x_2335:
        /* <DEDUP_REMOVED lines=12> */
.L_x_2339:
[----:B------:R-:W-:Y:S01]  /*7c70*/  IMAD.MOV.U32 R0, RZ, RZ, 0x7f ;  /* 0x0000007fff007424 */ /* 0x000fe200078e00ff */
[----:B------:R-:W-:-:S04]  /*7c80*/  ISETP.GT.U32.AND P0, PT, R4, 0x7f800000, PT ;  /* 0x7f8000000400780c */ /* 0x000fc80003f04070 */
[----:B------:R-:W-:-:S09]  /*7c90*/  SEL R0, R0, 0x7c, P0 ;  /* 0x0000007c00007807 */ /* 0x000fd20000000000 */
.L_x_2340:
[----:B------:R-:W-:Y:S05]  /*7ca0*/  BSYNC B0 ;  /* 0x0000000000007941 */ /* 0x000fea0003800000 */
.L_x_2338:
[----:B------:R-:W-:-:S04]  /*7cb0*/  LOP3.LUT R18, R18, 0x80000000, RZ, 0xc0, !PT ;  /* 0x8000000012127812 */ /* 0x000fc800078ec0ff */
[----:B------:R-:W-:-:S04]  /*7cc0*/  SHF.R.U32.HI R3, RZ, 0x18, R18 ;  /* 0x00000018ff037819 */ /* 0x000fc80000011612 */
[----:B------:R-:W-:-:S05]  /*7cd0*/  LOP3.LUT R3, R0, R3, RZ, 0xfc, !PT ;  /* 0x0000000300037212 */ /* 0x000fca00078efcff */
[----:B------:R0:W-:Y:S01]  /*7ce0*/  STG.E.U8 desc[UR36][R8.64], R3 ;  /* 0x0000000308007986 */ /* 0x0001e2000c101124 */
[----:B------:R-:W-:Y:S05]  /*7cf0*/  BRA `(.L_x_2319) ;  /* 0x00000004009c7947 */ /* 0x000fea0003800000 */
.L_x_2334:
[----:B------:R-:W-:-:S05]  /*7d00*/  F2FP.BF16.F32.PACK_AB R18, RZ, R18 ;  /* 0x00000012ff12723e */ /* 0x000fca00000010ff */
[----:B------:R0:W-:Y:S01]  /*7d10*/  STG.E.U16 desc[UR36][R8.64], R18 ;  /* 0x0000001208007986 */ /* 0x0001e2000c101524 */
[----:B------:R-:W-:Y:S05]  /*7d20*/  BRA `(.L_x_2319) ;  /* 0x0000000400907947 */ /* 0x000fea0003800000 */
.L_x_2331:
        /* <DEDUP_REMOVED lines=11> */
.L_x_2343:
        /* <DEDUP_REMOVED lines=16> */
.L_x_2346:
[----:B------:R-:W-:-:S04]  /*7ee0*/  LOP3.LUT R18, R18, 0x80000000, RZ, 0xc0, !PT ;  /* 0x8000000012127812 */ /* 0x000fc800078ec0ff */
[----:B------:R-:W-:-:S04]  /*7ef0*/  SHF.R.U32.HI R3, RZ, 0x18, R18 ;  /* 0x00000018ff037819 */ /* 0x000fc80000011612 */
[----:B------:R-:W-:-:S04]  /*7f00*/  LOP3.LUT R0, R0, R3, RZ, 0xfc, !PT ;  /* 0x0000000300007212 */ /* 0x000fc800078efcff */
[----:B------:R-:W-:-:S07]  /*7f10*/  PRMT R4, R0, 0x7610, R4 ;  /* 0x0000761000047816 */ /* 0x000fce0000000004 */
.L_x_2345:
[----:B------:R-:W-:Y:S05]  /*7f20*/  BSYNC B0 ;  /* 0x0000000000007941 */ /* 0x000fea0003800000 */
.L_x_2344:
[----:B------:R0:W-:Y:S01]  /*7f30*/  STG.E.U8 desc[UR36][R8.64], R4 ;  /* 0x0000000408007986 */ /* 0x0001e2000c101124 */
[----:B------:R-:W-:Y:S05]  /*7f40*/  BRA `(.L_x_2319) ;  /* 0x0000000400087947 */ /* 0x000fea0003800000 */
.L_x_2342:
        /* <DEDUP_REMOVED lines=16> */
.L_x_2349:
[----:B------:R-:W-:-:S04]  /*8050*/  LOP3.LUT R18, R18, 0x80000000, RZ, 0xc0, !PT ;  /* 0x8000000012127812 */ /* 0x000fc800078ec0ff */
[----:B------:R-:W-:-:S04]  /*8060*/  SHF.R.U32.HI R3, RZ, 0x18, R18 ;  /* 0x00000018ff037819 */ /* 0x000fc80000011612 */
[----:B------:R-:W-:-:S04]  /*8070*/  LOP3.LUT R0, R0, R3, RZ, 0xfc, !PT ;  /* 0x0000000300007212 */ /* 0x000fc800078efcff */
[----:B------:R-:W-:-:S07]  /*8080*/  PRMT R4, R0, 0x7610, R4 ;  /* 0x0000761000047816 */ /* 0x000fce0000000004 */
.L_x_2348:
[----:B------:R-:W-:Y:S05]  /*8090*/  BSYNC B0 ;  /* 0x0000000000007941 */ /* 0x000fea0003800000 */
.L_x_2347:
[----:B------:R0:W-:Y:S01]  /*80a0*/  STG.E.U8 desc[UR36][R8.64], R4 ;  /* 0x0000000408007986 */ /* 0x0001e2000c101124 */
[----:B------:R-:W-:Y:S05]  /*80b0*/  BRA `(.L_x_2319) ;  /* 0x0000000000ac7947 */ /* 0x000fea0003800000 */
.L_x_2341:
        /* <DEDUP_REMOVED lines=21> */
.L_x_2324:
        /* <DEDUP_REMOVED lines=16> */
.L_x_2352:
[----:B------:R-:W-:Y:S05]  /*8310*/  BRA `(.L_x_2319) ;  /* 0x0000000000147947 */ /* 0x000fea0003800000 */
.L_x_2351:
[----:B------:R-:W0:Y:S02]  /*8320*/  F2I.U64.TRUNC R18, R18 ;  /* 0x0000001200127311 */ /* 0x000e24000020d800 */
[----:B0-----:R0:W-:Y:S01]  /*8330*/  STG.E.64 desc[UR36][R8.64], R18 ;  /* 0x0000001208007986 */ /* 0x0011e2000c101b24 */
[----:B------:R-:W-:Y:S05]  /*8340*/  BRA `(.L_x_2319) ;  /* 0x0000000000087947 */ /* 0x000fea0003800000 */
.L_x_2350:
[----:B------:R-:W0:Y:S02]  /*8350*/  F2I.FTZ.U32.TRUNC.NTZ R3, R18 ;  /* 0x0000001200037305 */ /* 0x000e24000021f000 */
[----:B0-----:R0:W-:Y:S02]  /*8360*/  STG.E desc[UR36][R8.64], R3 ;  /* 0x0000000308007986 */ /* 0x0011e4000c101924 */
.L_x_2319:
[----:B------:R-:W-:Y:S05]  /*8370*/  BSYNC B6 ;  /* 0x0000000000067941 */ /* 0x000fea0003800000 */
.L_x_2318:
        /* <DEDUP_REMOVED lines=24> */
.L_x_2358:
[----:B------:R-:W0:Y:S02]  /*8500*/  F2I.S64.TRUNC R22, R22 ;  /* 0x0000001600167311 */ /* 0x000e24000020d900 */
[----:B0-----:R-:W-:-:S05]  /*8510*/  IMAD.MOV.U32 R3, RZ, RZ, R22 ;  /* 0x000000ffff037224 */ /* 0x001fca00078e0016 */
[----:B------:R0:W-:Y:S01]  /*8520*/  STG.E.U8 desc[UR36][R8.64], R3 ;  /* 0x0000000308007986 */ /* 0x0001e2000c101124 */
[----:B------:R-:W-:Y:S05]  /*8530*/  BRA `(.L_x_2360) ;  /* 0x0000000c00407947 */ /* 0x000fea0003800000 */
.L_x_2357:
        /* <DEDUP_REMOVED lines=9> */
.L_x_2362:
[----:B------:R-:W0:Y:S02]  /*85d0*/  F2I.FTZ.TRUNC.NTZ R3, R22 ;  /* 0x0000001600037305 */ /* 0x000e24000021f100 */
[----:B0-----:R0:W-:Y:S01]  /*85e0*/  STG.E desc[UR36][R8.64], R3 ;  /* 0x0000000308007986 */ /* 0x0011e2000c101924 */
[----:B------:R-:W-:Y:S05]  /*85f0*/  BRA `(.L_x_2360) ;  /* 0x0000000c00107947 */ /* 0x000fea0003800000 */
.L_x_2361:
[----:B------:R-:W0:Y:S02]  /*8600*/  F2I.FTZ.TRUNC.NTZ R3, R22 ;  /* 0x0000001600037305 */ /* 0x000e24000021f100 */
[----:B0-----:R0:W-:Y:S01]  /*8610*/  STG.E.U16 desc[UR36][R8.64], R3 ;  /* 0x0000000308007986 */ /* 0x0011e2000c101524 */
[----:B------:R-:W-:Y:S05]  /*8620*/  BRA `(.L_x_2360) ;  /* 0x0000000c00047947 */ /* 0x000fea0003800000 */
.L_x_2356:
        /* <DEDUP_REMOVED lines=8> */
.L_x_2364:
[----:B------:R-:W-:-:S05]  /*86b0*/  F2FP.F16.F32.PACK_AB R22, RZ, R22 ;  /* 0x00000016ff16723e */ /* 0x000fca00000000ff */
[----:B------:R4:W-:Y:S01]  /*86c0*/  STG.E.U16 desc[UR36][R8.64], R22 ;  /* 0x0000001608007986 */ /* 0x0009e2000c101524 */
[----:B------:R-:W-:Y:S05]  /*86d0*/  BRA `(.L_x_2360) ;  /* 0x0000000800d87947 */ /* 0x000fea0003800000 */
.L_x_2363:
        /* <DEDUP_REMOVED lines=9> */
.L_x_2366:
[----:B------:R-:W-:-:S04]  /*8770*/  F2FP.F16.F32.PACK_AB R3, RZ, R22 ;  /* 0x00000016ff03723e */ /* 0x000fc800000000ff */
[----:B------:R-:W-:-:S05]  /*8780*/  PRMT R3, R3, 0x5410, RZ ;  /* 0x0000541003037816 */ /* 0x000fca00000000ff */
[----:B------:R2:W-:Y:S01]  /*8790*/  STG.E desc[UR36][R8.64], R3 ;  /* 0x0000000308007986 */ /* 0x0005e2000c101924 */
[----:B------:R-:W-:Y:S05]  /*87a0*/  BRA `(.L_x_2360) ;  /* 0x0000000800a47947 */ /* 0x000fea0003800000 */
.L_x_2365:
[----:B------:R-:W-:-:S06]  /*87b0*/  FMUL.FTZ R4, R22, 1 ;  /* 0x3f80000016047820 */ /* 0x000fcc0000410000 */
[----:B------:R-:W0:Y:S02]  /*87c0*/  F2F.F64.F32 R4, R4 ;  /* 0x0000000400047310 */ /* 0x000e240000201800 */
[----:B0-----:R0:W-:Y:S01]  /*87d0*/  STG.E.64 desc[UR36][R8.64], R4 ;  /* 0x0000000408007986 */ /* 0x0011e2000c101b24 */
[----:B------:R-:W-:Y:S05]  /*87e0*/  BRA `(.L_x_2360) ;  /* 0x0000000800947947 */ /* 0x000fea0003800000 */
.L_x_2355:
        /* <DEDUP_REMOVED lines=12> */
.L_x_2369:
[----:B------:R-:W-:Y:S01]  /*88b0*/  FMUL.FTZ R4, R22, 1 ;  /* 0x3f80000016047820 */ /* 0x000fe20000410000 */
[----:B------:R-:W-:-:S05]  /*88c0*/  CS2R R6, SRZ ;  /* 0x0000000000067805 */ /* 0x000fca000001ff00 */
[----:B------:R-:W0:Y:S02]  /*88d0*/  F2F.F64.F32 R4, R4 ;  /* 0x0000000400047310 */ /* 0x000e240000201800 */
[----:B0-----:R0:W-:Y:S01]  /*88e0*/  STG.E.128 desc[UR36][R8.64], R4 ;  /* 0x0000000408007986 */ /* 0x0011e2000c101d24 */
[----:B------:R-:W-:Y:S05]  /*88f0*/  BRA `(.L_x_2360) ;  /* 0x0000000800507947 */ /* 0x000fea0003800000 */
.L_x_2368:
        /* <DEDUP_REMOVED lines=20> */
.L_x_2373:
[----:B------:R-:W-:Y:S05]  /*8a40*/  BSYNC B0 ;  /* 0x0000000000007941 */ /* 0x000fea0003800000 */
.L_x_2372:
[----:B------:R-:W-:-:S05]  /*8a50*/  LOP3.LUT R5, R0, R5, RZ, 0xfc, !PT ;  /* 0x0000000500057212 */ /* 0x000fca00078efcff */
[----:B------:R0:W-:Y:S01]  /*8a60*/  STG.E.U8 desc[UR36][R8.64], R5 ;  /* 0x0000000508007986 */ /* 0x0001e2000c101124 */
[----:B------:R-:W-:Y:S05]  /*8a70*/  BRA `(.L_x_2360) ;  /* 0x0000000400f07947 */ /* 0x000fea0003800000 */
.L_x_2371:
        /* <DEDUP_REMOVED lines=12> */
.L_x_2375:
[----:B------:R-:W-:Y:S01]  /*8b40*/  IMAD.MOV.U32 R0, RZ, RZ, 0x7f ;  /* 0x0000007fff007424 */ /* 0x000fe200078e00ff */
[----:B------:R-:W-:-:S04]  /*8b50*/  ISETP.GT.U32.AND P0, PT, R4, 0x7f800000, PT ;  /* 0x7f8000000400780c */ /* 0x000fc80003f04070 */
[----:B------:R-:W-:-:S09]  /*8b60*/  SEL R0, R0, 0x7c, P0 ;  /* 0x0000007c00007807 */ /* 0x000fd20000000000 */
.L_x_2376:
[----:B------:R-:W-:Y:S05]  /*8b70*/  BSYNC B0 ;  /* 0x0000000000007941 */ /* 0x000fea0003800000 */
.L_x_2374:
[----:B------:R-:W-:-:S04]  /*8b80*/  LOP3.LUT R22, R22, 0x80000000, RZ, 0xc0, !PT ;  /* 0x8000000016167812 */ /* 0x000fc800078ec0ff */
[----:B------:R-:W-:-:S04]  /*8b90*/  SHF.R.U32.HI R3, RZ, 0x18, R22 ;  /* 0x00000018ff037819 */ /* 0x000fc80000011616 */
[----:B------:R-:W-:-:S05]  /*8ba0*/  LOP3.LUT R3, R0, R3, RZ, 0xfc, !PT ;  /* 0x0000000300037212 */ /* 0x000fca00078efcff */
[----:B------:R0:W-:Y:S01]  /*8bb0*/  STG.E.U8 desc[UR36][R8.64], R3 ;  /* 0x0000000308007986 */ /* 0x0001e2000c101124 */
[----:B------:R-:W-:Y:S05]  /*8bc0*/  BRA `(.L_x_2360) ;  /* 0x00000004009c7947 */ /* 0x000fea0003800000 */
.L_x_2370:
[----:B------:R-:W-:-:S05]  /*8bd0*/  F2FP.BF16.F32.PACK_AB R22, RZ, R22 ;  /* 0x00000016ff16723e */ /* 0x000fca00000010ff */
[----:B------:R0:W-:Y:S01]  /*8be0*/  STG.E.U16 desc[UR36][R8.64], R22 ;  /* 0x0000001608007986 */ /* 0x0001e2000c101524 */
[----:B------:R-:W-:Y:S05]  /*8bf0*/  BRA `(.L_x_2360) ;  /* 0x0000000400907947 */ /* 0x000fea0003800000 */
.L_x_2367:
        /* <DEDUP_REMOVED lines=11> */
.L_x_2379:
        /* <DEDUP_REMOVED lines=16> */
.L_x_2382:
[----:B------:R-:W-:-:S04]  /*8db0*/  LOP3.LUT R22, R22, 0x80000000, RZ, 0xc0, !PT ;  /* 0x8000000016167812 */ /* 0x000fc800078ec0ff */
[----:B------:R-:W-:-:S04]  /*8dc0*/  SHF.R.U32.HI R3, RZ, 0x18, R22 ;  /* 0x00000018ff037819 */ /* 0x000fc80000011616 */
[----:B------:R-:W-:-:S04]  /*8dd0*/  LOP3.LUT R0, R0, R3, RZ, 0xfc, !PT ;  /* 0x0000000300007212 */ /* 0x000fc800078efcff */
[----:B------:R-:W-:-:S07]  /*8de0*/  PRMT R4, R0, 0x7610, R4 ;  /* 0x0000761000047816 */ /* 0x000fce0000000004 */
.L_x_2381:
[----:B------:R-:W-:Y:S05]  /*8df0*/  BSYNC B0 ;  /* 0x0000000000007941 */ /* 0x000fea0003800000 */
.L_x_2380:
[----:B------:R0:W-:Y:S01]  /*8e00*/  STG.E.U8 desc[UR36][R8.64], R4 ;  /* 0x0000000408007986 */ /* 0x0001e2000c101124 */
[----:B------:R-:W-:Y:S05]  /*8e10*/  BRA `(.L_x_2360) ;  /* 0x0000000400087947 */ /* 0x000fea0003800000 */
.L_x_2378:
        /* <DEDUP_REMOVED lines=16> */
.L_x_2385:
[----:B------:R-:W-:-:S04]  /*8f20*/  LOP3.LUT R22, R22, 0x80000000, RZ, 0xc0, !PT ;  /* 0x8000000016167812 */ /* 0x000fc800078ec0ff */
[----:B------:R-:W-:-:S04]  /*8f30*/  SHF.R.U32.HI R3, RZ, 0x18, R22 ;  /* 0x00000018ff037819 */ /* 0x000fc80000011616 */
[----:B------:R-:W-:-:S04]  /*8f40*/  LOP3.LUT R0, R0, R3, RZ, 0xfc, !PT ;  /* 0x0000000300007212 */ /* 0x000fc800078efcff */
[----:B------:R-:W-:-:S07]  /*8f50*/  PRMT R4, R0, 0x7610, R4 ;  /* 0x0000761000047816 */ /* 0x000fce0000000004 */
.L_x_2384:
[----:B------:R-:W-:Y:S05]  /*8f60*/  BSYNC B0 ;  /* 0x0000000000007941 */ /* 0x000fea0003800000 */
.L_x_2383:
[----:B------:R0:W-:Y:S01]  /*8f70*/  STG.E.U8 desc[UR36][R8.64], R4 ;  /* 0x0000000408007986 */ /* 0x0001e2000c101124 */
[----:B------:R-:W-:Y:S05]  /*8f80*/  BRA `(.L_x_2360) ;  /* 0x0000000000ac7947 */ /* 0x000fea0003800000 */
.L_x_2377:
        /* <DEDUP_REMOVED lines=21> */
.L_x_2359:
        /* <DEDUP_REMOVED lines=16> */
.L_x_2388:
[----:B------:R-:W-:Y:S05]  /*91e0*/  BRA `(.L_x_2360) ;  /* 0x0000000000147947 */ /* 0x000fea0003800000 */
.L_x_2387:
[----:B------:R-:W0:Y:S02]  /*91f0*/  F2I.U64.TRUNC R22, R22 ;  /* 0x0000001600167311 */ /* 0x000e24000020d800 */
[----:B0-----:R0:W-:Y:S01]  /*9200*/  STG.E.64 desc[UR36][R8.64], R22 ;  /* 0x0000001608007986 */ /* 0x0011e2000c101b24 */
[----:B------:R-:W-:Y:S05]  /*9210*/  BRA `(.L_x_2360) ;  /* 0x0000000000087947 */ /* 0x000fea0003800000 */
.L_x_2386:
[----:B------:R-:W0:Y:S02]  /*9220*/  F2I.FTZ.U32.TRUNC.NTZ R3, R22 ;  /* 0x0000001600037305 */ /* 0x000e24000021f000 */
[----:B0-----:R0:W-:Y:S02]  /*9230*/  STG.E desc[UR36][R8.64], R3 ;  /* 0x0000000308007986 */ /* 0x0011e4000c101924 */
.L_x_2360:
        /* <DEDUP_REMOVED lines=24> */
.L_x_2392:
[----:B------:R-:W0:Y:S02]  /*93c0*/  F2I.S64.TRUNC R24, R24 ;  /* 0x0000001800187311 */ /* 0x000e24000020d900 */
[----:B0-----:R-:W-:-:S05]  /*93d0*/  IMAD.MOV.U32 R3, RZ, RZ, R24 ;  /* 0x000000ffff037224 */ /* 0x001fca00078e0018 */
[----:B------:R0:W-:Y:S01]  /*93e0*/  STG.E.U8 desc[UR36][R8.64], R3 ;  /* 0x0000000308007986 */ /* 0x0001e2000c101124 */
[----:B------:R-:W-:Y:S05]  /*93f0*/  BRA `(.L_x_2394) ;  /* 0x0000000c00407947 */ /* 0x000fea0003800000 */
.L_x_2391:
        /* <DEDUP_REMOVED lines=9> */
.L_x_2396:
[----:B------:R-:W0:Y:S02]  /*9490*/  F2I.FTZ.TRUNC.NTZ R3, R24 ;  /* 0x0000001800037305 */ /* 0x000e24000021f100 */
[----:B0-----:R0:W-:Y:S01]  /*94a0*/  STG.E desc[UR36][R8.64], R3 ;  /* 0x0000000308007986 */ /* 0x0011e2000c101924 */
[----:B------:R-:W-:Y:S05]  /*94b0*/  BRA `(.L_x_2394) ;  /* 0x0000000c00107947 */ /* 0x000fea0003800000 */
.L_x_2395:
[----:B------:R-:W0:Y:S02]  /*94c0*/  F2I.FTZ.TRUNC.NTZ R3, R24 ;  /* 0x0000001800037305 */ /* 0x000e24000021f100 */
[----:B0-----:R0:W-:Y:S01]  /*94d0*/  STG.E.U16 desc[UR36][R8.64], R3 ;  /* 0x0000000308007986 */ /* 0x0011e2000c101524 */
[----:B------:R-:W-:Y:S05]  /*94e0*/  BRA `(.L_x_2394) ;  /* 0x0000000c00047947 */ /* 0x000fea0003800000 */
.L_x_2390:
        /* <DEDUP_REMOVED lines=8> */
.L_x_2398:
[----:B------:R-:W-:-:S05]  /*9570*/  F2FP.F16.F32.PACK_AB R24, RZ, R24 ;  /* 0x00000018ff18723e */ /* 0x000fca00000000ff */
[----:B------:R0:W-:Y:S01]  /*9580*/  STG.E.U16 desc[UR36][R8.64], R24 ;  /* 0x0000001808007986 */ /* 0x0001e2000c101524 */
[----:B------:R-:W-:Y:S05]  /*9590*/  BRA `(.L_x_2394) ;  /* 0x0000000800d87947 */ /* 0x000fea0003800000 */
.L_x_2397:
        /* <DEDUP_REMOVED lines=9> */
.L_x_2400:
[----:B------:R-:W-:-:S04]  /*9630*/  F2FP.F16.F32.PACK_AB R3, RZ, R24 ;  /* 0x00000018ff03723e */ /* 0x000fc800000000ff */
[----:B------:R-:W-:-:S05]  /*9640*/  PRMT R3, R3, 0x5410, RZ ;  /* 0x0000541003037816 */ /* 0x000fca00000000ff */
[----:B------:R0:W-:Y:S01]  /*9650*/  STG.E desc[UR36][R8.64], R3 ;  /* 0x0000000308007986 */ /* 0x0001e2000c101924 */
[----:B------:R-:W-:Y:S05]  /*9660*/  BRA `(.L_x_2394) ;  /* 0x0000000800a47947 */ /* 0x000fea0003800000 */
.L_x_2399:
[----:B------:R-:W-:-:S06]  /*9670*/  FMUL.FTZ R4, R24, 1 ;  /* 0x3f80000018047820 */ /* 0x000fcc0000410000 */
[----:B------:R-:W0:Y:S02]  /*9680*/  F2F.F64.F32 R4, R4 ;  /* 0x0000000400047310 */ /* 0x000e240000201800 */
[----:B0-----:R0:W-:Y:S01]  /*9690*/  STG.E.64 desc[UR36][R8.64], R4 ;  /* 0x0000000408007986 */ /* 0x0011e2000c101b24 */
[----:B------:R-:W-:Y:S05]  /*96a0*/  BRA `(.L_x_2394) ;  /* 0x0000000800947947 */ /* 0x000fea0003800000 */
.L_x_2389:
        /* <DEDUP_REMOVED lines=12> */
.L_x_2403:
[----:B------:R-:W-:Y:S01]  /*9770*/  FMUL.FTZ R4, R24, 1 ;  /* 0x3f80000018047820 */ /* 0x000fe20000410000 */
[----:B------:R-:W-:-:S05]  /*9780*/  CS2R R6, SRZ ;  /* 0x0000000000067805 */ /* 0x000fca000001ff00 */
[----:B------:R-:W0:Y:S02]  /*9790*/  F2F.F64.F32 R4, R4 ;  /* 0x0000000400047310 */ /* 0x000e240000201800 */
[----:B0-----:R0:W-:Y:S01]  /*97a0*/  STG.E.128 desc[UR36][R8.64], R4 ;  /* 0x0000000408007986 */ /* 0x0011e2000c101d24 */
[----:B------:R-:W-:Y:S05]  /*97b0*/  BRA `(.L_x_2394) ;  /* 0x0000000800507947 */ /* 0x000fea0003800000 */
.L_x_2402:
        /* <DEDUP_REMOVED lines=20> */
.L_x_2407:
[----:B------:R-:W-:Y:S05]  /*9900*/  BSYNC B0 ;  /* 0x0000000000007941 */ /* 0x000fea0003800000 */
.L_x_2406:
[----:B------:R-:W-:-:S05]  /*9910*/  LOP3.LUT R5, R0, R5, RZ, 0xfc, !PT ;  /* 0x0000000500057212 */ /* 0x000fca00078efcff */
[----:B------:R0:W-:Y:S01]  /*9920*/  STG.E.U8 desc[UR36][R8.64], R5 ;  /* 0x0000000508007986 */ /* 0x0001e2000c101124 */
[----:B------:R-:W-:Y:S05]  /*9930*/  BRA `(.L_x_2394) ;  /* 0x0000000400f07947 */ /* 0x000fea0003800000 */
.L_x_2405:
        /* <DEDUP_REMOVED lines=12> */
.L_x_2409:
[----:B------:R-:W-:Y:S01]  /*9a00*/  IMAD.MOV.U32 R0, RZ, RZ, 0x7f ;  /* 0x0000007fff007424 */ /* 0x000fe200078e00ff */
[----:B------:R-:W-:-:S04]  /*9a10*/  ISETP.GT.U32.AND P0, PT, R4, 0x7f800000, PT ;  /* 0x7f8000000400780c */ /* 0x000fc80003f04070 */
[----:B------:R-:W-:-:S09]  /*9a20*/  SEL R0, R0, 0x7c, P0 ;  /* 0x0000007c00007807 */ /* 0x000fd20000000000 */
.L_x_2410:
[----:B------:R-:W-:Y:S05]  /*9a30*/  BSYNC B0 ;  /* 0x0000000000007941 */ /* 0x000fea0003800000 */
.L_x_2408:
[----:B------:R-:W-:-:S04]  /*9a40*/  LOP3.LUT R24, R24, 0x80000000, RZ, 0xc0, !PT ;  /* 0x8000000018187812 */ /* 0x000fc800078ec0ff */
[----:B------:R-:W-:-:S04]  /*9a50*/  SHF.R.U32.HI R3, RZ, 0x18, R24 ;  /* 0x00000018ff037819 */ /* 0x000fc80000011618 */
[----:B------:R-:W-:-:S05]  /*9a60*/  LOP3.LUT R3, R0, R3, RZ, 0xfc, !PT ;  /* 0x0000000300037212 */ /* 0x000fca00078efcff */
[----:B------:R0:W-:Y:S01]  /*9a70*/  STG.E.U8 desc[UR36][R8.64], R3 ;  /* 0x0000000308007986 */ /* 0x0001e2000c101124 */
[----:B------:R-:W-:Y:S05]  /*9a80*/  BRA `(.L_x_2394) ;  /* 0x00000004009c7947 */ /* 0x000fea0003800000 */
.L_x_2404:
[----:B------:R-:W-:-:S05]  /*9a90*/  F2FP.BF16.F32.PACK_AB R24, RZ, R24 ;  /* 0x00000018ff18723e */ /* 0x000fca00000010ff */
[----:B------:R0:W-:Y:S01]  /*9aa0*/  STG.E.U16 desc[UR36][R8.64], R24 ;  /* 0x0000001808007986 */ /* 0x0001e2000c101524 */
[----:B------:R-:W-:Y:S05]  /*9ab0*/  BRA `(.L_x_2394) ;  /* 0x0000000400907947 */ /* 0x000fea0003800000 */
.L_x_2401:
        /* <DEDUP_REMOVED lines=11> */
.L_x_2413:
        /* <DEDUP_REMOVED lines=16> */
.L_x_2416:
[----:B------:R-:W-:-:S04]  /*9c70*/  LOP3.LUT R24, R24, 0x80000000, RZ, 0xc0, !PT ;  /* 0x8000000018187812 */ /* 0x000fc800078ec0ff */
[----:B------:R-:W-:-:S04]  /*9c80*/  SHF.R.U32.HI R3, RZ, 0x18, R24 ;  /* 0x00000018ff037819 */ /* 0x000fc80000011618 */
[----:B------:R-:W-:-:S04]  /*9c90*/  LOP3.LUT R0, R0, R3, RZ, 0xfc, !PT ;  /* 0x0000000300007212 */ /* 0x000fc800078efcff */
[----:B------:R-:W-:-:S07]  /*9ca0*/  PRMT R4, R0, 0x7610, R4 ;  /* 0x0000761000047816 */ /* 0x000fce0000000004 */
.L_x_2415:
[----:B------:R-:W-:Y:S05]  /*9cb0*/  BSYNC B0 ;  /* 0x0000000000007941 */ /* 0x000fea0003800000 */
.L_x_2414:
[----:B------:R0:W-:Y:S01]  /*9cc0*/  STG.E.U8 desc[UR36][R8.64], R4 ;  /* 0x0000000408007986 */ /* 0x0001e2000c101124 */
[----:B------:R-:W-:Y:S05]  /*9cd0*/  BRA `(.L_x_2394) ;  /* 0x0000000400087947 */ /* 0x000fea0003800000 */
.L_x_2412:
        /* <DEDUP_REMOVED lines=16> */
.L_x_2419:
[----:B------:R-:W-:-:S04]  /*9de0*/  LOP3.LUT R24, R24, 0x80000000, RZ, 0xc0, !PT ;  /* 0x8000000018187812 */ /* 0x000fc800078ec0ff */
[----:B------:R-:W-:-:S04]  /*9df0*/  SHF.R.U32.HI R3, RZ, 0x18, R24 ;  /* 0x00000018ff037819 */ /* 0x000fc80000011618 */
[----:B------:R-:W-:-:S04]  /*9e00*/  LOP3.LUT R0, R0, R3, RZ, 0xfc, !PT ;  /* 0x0000000300007212 */ /* 0x000fc800078efcff */
[----:B------:R-:W-:-:S07]  /*9e10*/  PRMT R4, R0, 0x7610, R4 ;  /* 0x0000761000047816 */ /* 0x000fce0000000004 */
.L_x_2418:
[----:B------:R-:W-:Y:S05]  /*9e20*/  BSYNC B0 ;  /* 0x0000000000007941 */ /* 0x000fea0003800000 */
.L_x_2417:
[----:B------:R3:W-:Y:S01]  /*9e30*/  STG.E.U8 desc[UR36][R8.64], R4 ;  /* 0x0000000408007986 */ /* 0x0007e2000c101124 */
[----:B------:R-:W-:Y:S05]  /*9e40*/  BRA `(.L_x_2394) ;  /* 0x0000000000ac7947 */ /* 0x000fea0003800000 */
.L_x_2411:
        /* <DEDUP_REMOVED lines=21> */
.L_x_2393:
        /* <DEDUP_REMOVED lines=16> */
.L_x_2422:
[----:B------:R-:W-:Y:S05]  /*a0a0*/  BRA `(.L_x_2394) ;  /* 0x0000000000147947 */ /* 0x000fea0003800000 */
.L_x_2421:
[----:B------:R-:W0:Y:S02]  /*a0b0*/  F2I.U64.TRUNC R24, R24 ;  /* 0x0000001800187311 */ /* 0x000e24000020d800 */
[----:B0-----:R2:W-:Y:S01]  /*a0c0*/  STG.E.64 desc[UR36][R8.64], R24 ;  /* 0x0000001808007986 */ /* 0x0015e2000c101b24 */
[----:B------:R-:W-:Y:S05]  /*a0d0*/  BRA `(.L_x_2394) ;  /* 0x0000000000087947 */ /* 0x000fea0003800000 */
.L_x_2420:
[----:B------:R-:W0:Y:S02]  /*a0e0*/  F2I.FTZ.U32.TRUNC.NTZ R3, R24 ;  /* 0x0000001800037305 */ /* 0x000e24000021f000 */
[----:B0-----:R0:W-:Y:S02]  /*a0f0*/  STG.E desc[UR36][R8.64], R3 ;  /* 0x0000000308007986 */ /* 0x0011e4000c101924 */
.L_x_2394:
[----:B------:R-:W-:-:S07]  /*a100*/  VIADD R27, R27, 0x80 ;  /* 0x000000801b1b7836 */ /* 0x000fce0000000000 */
.L_x_2354:
[----:B------:R-:W-:Y:S05]  /*a110*/  BSYNC B6 ;  /* 0x0000000000067941 */ /* 0x000fea0003800000 */
.L_x_2353:
[----:B------:R-:W-:-:S13]  /*a120*/  ISETP.GE.AND P0, PT, R27, R26, PT ;  /* 0x0000001a1b00720c */ /* 0x000fda0003f06270 */
[----:B------:R-:W-:Y:S05]  /*a130*/  @P0 EXIT ;  /* 0x000000000000094d */ /* 0x000fea0003800000 */
[----:B0--3--:R-:W0:Y:S01]  /*a140*/  LDC.64 R4, c[0x0][0x228] ;  /* 0x00008a00ff047b82 */ /* 0x009e220000000a00 */
[----:B------:R-:W-:Y:S01]  /*a150*/  PRMT R0, R17, 0x9910, RZ ;  /* 0x0000991011007816 */ /* 0x000fe200000000ff */
[----:B------:R-:W-:Y:S01]  /*a160*/  IMAD R2, R2, 0x200, R27 ;  /* 0x0000020002027824 */ /* 0x000fe200078e021b */
[----:B------:R-:W-:Y:S02]  /*a170*/  ULDC UR4, c[0x0][0x254] ;  /* 0x0000950000047ab9 */ /* 0x000fe40000000800 */
[----:B------:R-:W-:Y:S01]  /*a180*/  ISETP.GT.AND P1, PT, R0, 0x9, PT ;  /* 0x000000090000780c */ /* 0x000fe20003f24270 */
[----:B-12-4-:R-:W-:-:S05]  /*a190*/  IMAD R3, R2, UR4, RZ ;  /* 0x0000000402037c24 */ /* 0x016fca000f8e02ff */
        /* <DEDUP_REMOVED lines=14> */
.L_x_2426:
[----:B------:R-:W0:Y:S02]  /*a280*/  F2I.S64.TRUNC R16, R16 ;  /* 0x0000001000107311 */ /* 0x000e24000020d900 */
[----:B0-----:R-:W-:-:S05]  /*a290*/  IMAD.MOV.U32 R5, RZ, RZ, R16 ;  /* 0x000000ffff057224 */ /* 0x001fca00078e0010 */
[----:B------:R-:W-:Y:S01]  /*a2a0*/  STG.E.U8 desc[UR36][R2.64], R5 ;  /* 0x0000000502007986 */ /* 0x000fe2000c101124 */
[----:B------:R-:W-:Y:S05]  /*a2b0*/  EXIT ;  /* 0x000000000000794d */ /* 0x000fea0003800000 */
.L_x_2425:
        /* <DEDUP_REMOVED lines=9> */
.L_x_2429:
[----:B------:R-:W0:Y:S02]  /*a350*/  F2I.FTZ.TRUNC.NTZ R5, R16 ;  /* 0x0000001000057305 */ /* 0x000e24000021f100 */
[----:B0-----:R-:W-:Y:S01]  /*a360*/  STG.E desc[UR36][R2.64], R5 ;  /* 0x0000000502007986 */ /* 0x001fe2000c101924 */
[----:B------:R-:W-:Y:S05]  /*a370*/  EXIT ;  /* 0x000000000000794d */ /* 0x000fea0003800000 */
.L_x_2428:
[----:B------:R-:W0:Y:S02]  /*a380*/  F2I.FTZ.TRUNC.NTZ R5, R16 ;  /* 0x0000001000057305 */ /* 0x000e24000021f100 */
[----:B0-----:R-:W-:Y:S01]  /*a390*/  STG.E.U16 desc[UR36][R2.64], R5 ;  /* 0x0000000502007986 */ /* 0x001fe2000c101524 */
[----:B------:R-:W-:Y:S05]  /*a3a0*/  EXIT ;  /* 0x000000000000794d */ /* 0x000fea0003800000 */
.L_x_2424:
        /* <DEDUP_REMOVED lines=8> */
.L_x_2431:
[----:B------:R-:W-:-:S05]  /*a430*/  F2FP.F16.F32.PACK_AB R16, RZ, R16 ;  /* 0x00000010ff10723e */ /* 0x000fca00000000ff */
[----:B------:R-:W-:Y:S01]  /*a440*/  STG.E.U16 desc[UR36][R2.64], R16 ;  /* 0x0000001002007986 */ /* 0x000fe2000c101524 */
[----:B------:R-:W-:Y:S05]  /*a450*/  EXIT ;  /* 0x000000000000794d */ /* 0x000fea0003800000 */
.L_x_2430:
        /* <DEDUP_REMOVED lines=9> */
.L_x_2433:
[----:B------:R-:W-:-:S04]  /*a4f0*/  F2FP.F16.F32.PACK_AB R5, RZ, R16 ;  /* 0x00000010ff05723e */ /* 0x000fc800000000ff */
[----:B------:R-:W-:-:S05]  /*a500*/  PRMT R5, R5, 0x5410, RZ ;  /* 0x0000541005057816 */ /* 0x000fca00000000ff */
[----:B------:R-:W-:Y:S01]  /*a510*/  STG.E desc[UR36][R2.64], R5 ;  /* 0x0000000502007986 */ /* 0x000fe2000c101924 */
[----:B------:R-:W-:Y:S05]  /*a520*/  EXIT ;  /* 0x000000000000794d */ /* 0x000fea0003800000 */
.L_x_2432:
[----:B------:R-:W-:-:S06]  /*a530*/  FMUL.FTZ R4, R16, 1 ;  /* 0x3f80000010047820 */ /* 0x000fcc0000410000 */
[----:B------:R-:W0:Y:S02]  /*a540*/  F2F.F64.F32 R4, R4 ;  /* 0x0000000400047310 */ /* 0x000e240000201800 */
[----:B0-----:R-:W-:Y:S01]  /*a550*/  STG.E.64 desc[UR36][R2.64], R4 ;  /* 0x0000000402007986 */ /* 0x001fe2000c101b24 */
[----:B------:R-:W-:Y:S05]  /*a560*/  EXIT ;  /* 0x000000000000794d */ /* 0x000fea0003800000 */
.L_x_2423:
        /* <DEDUP_REMOVED lines=12> */
.L_x_2436:
[----:B------:R-:W-:Y:S01]  /*a630*/  FMUL.FTZ R4, R16, 1 ;  /* 0x3f80000010047820 */ /* 0x000fe20000410000 */
[----:B------:R-:W-:-:S05]  /*a640*/  CS2R R6, SRZ ;  /* 0x0000000000067805 */ /* 0x000fca000001ff00 */
[----:B------:R-:W0:Y:S02]  /*a650*/  F2F.F64.F32 R4, R4 ;  /* 0x0000000400047310 */ /* 0x000e240000201800 */
[----:B0-----:R-:W-:Y:S01]  /*a660*/  STG.E.128 desc[UR36][R2.64], R4 ;  /* 0x0000000402007986 */ /* 0x001fe2000c101d24 */
[----:B------:R-:W-:Y:S05]  /*a670*/  EXIT ;  /* 0x000000000000794d */ /* 0x000fea0003800000 */
.L_x_2435:
        /* <DEDUP_REMOVED lines=20> */
.L_x_2440:
[----:B------:R-:W-:Y:S05]  /*a7c0*/  BSYNC B0 ;  /* 0x0000000000007941 */ /* 0x000fea0003800000 */
.L_x_2439:
[----:B------:R-:W-:-:S05]  /*a7d0*/  LOP3.LUT R7, R0, R7, RZ, 0xfc, !PT ;  /* 0x0000000700077212 */ /* 0x000fca00078efcff */
[----:B------:R-:W-:Y:S01]  /*a7e0*/  STG.E.U8 desc[UR36][R2.64], R7 ;  /* 0x0000000702007986 */ /* 0x000fe2000c101124 */
[----:B------:R-:W-:Y:S05]  /*a7f0*/  EXIT ;  /* 0x000000000000794d */ /* 0x000fea0003800000 */
.L_x_2438:
[----:B------:R-:W-:Y:S01]  /*a800*/  LOP3.LUT R4, R16, 0x7fffffff, RZ, 0xc0, !PT ;  /* 0x7fffffff10047812 */ /* 0x000fe200078ec0ff */
[----:B------:R-:W-:Y:S03]  /*a810*/  BSSY B0, `(.L_x_2441) ;  /* 0x000000e000007945 */ /* 0x000fe60003800000 */
        /* <DEDUP_REMOVED lines=10> */
.L_x_2442:
[----:B------:R-:W-:Y:S01]  /*a8c0*/  IMAD.MOV.U32 R0, RZ, RZ, 0x7f ;  /* 0x0000007fff007424 */ /* 0x000fe200078e00ff */
[----:B------:R-:W-:-:S04]  /*a8d0*/  ISETP.GT.U32.AND P0, PT, R4, 0x7f800000, PT ;  /* 0x7f8000000400780c */ /* 0x000fc80003f04070 */
[----:B------:R-:W-:-:S09]  /*a8e0*/  SEL R0, R0, 0x7c, P0 ;  /* 0x0000007c00007807 */ /* 0x000fd20000000000 */
.L_x_2443:
[----:B------:R-:W-:Y:S05]  /*a8f0*/  BSYNC B0 ;  /* 0x0000000000007941 */ /* 0x000fea0003800000 */
.L_x_2441:
[----:B------:R-:W-:-:S04]  /*a900*/  LOP3.LUT R16, R16, 0x80000000, RZ, 0xc0, !PT ;  /* 0x8000000010107812 */ /* 0x000fc800078ec0ff */
[----:B------:R-:W-:-:S04]  /*a910*/  SHF.R.U32.HI R5, RZ, 0x18, R16 ;  /* 0x00000018ff057819 */ /* 0x000fc80000011610 */
[----:B------:R-:W-:-:S05]  /*a920*/  LOP3.LUT R5, R0, R5, RZ, 0xfc, !PT ;  /* 0x0000000500057212 */ /* 0x000fca00078efcff */
[----:B------:R-:W-:Y:S01]  /*a930*/  STG.E.U8 desc[UR36][R2.64], R5 ;  /* 0x0000000502007986 */ /* 0x000fe2000c101124 */
[----:B------:R-:W-:Y:S05]  /*a940*/  EXIT ;  /* 0x000000000000794d */ /* 0x000fea0003800000 */
.L_x_2437:
[----:B------:R-:W-:-:S05]  /*a950*/  F2FP.BF16.F32.PACK_AB R16, RZ, R16 ;  /* 0x00000010ff10723e */ /* 0x000fca00000010ff */
[----:B------:R-:W-:Y:S01]  /*a960*/  STG.E.U16 desc[UR36][R2.64], R16 ;  /* 0x0000001002007986 */ /* 0x000fe2000c101524 */
[----:B------:R-:W-:Y:S05]  /*a970*/  EXIT ;  /* 0x000000000000794d */ /* 0x000fea0003800000 */
.L_x_2434:
        /* <DEDUP_REMOVED lines=11> */
.L_x_2446:
        /* <DEDUP_REMOVED lines=16> */
.L_x_2449:
[----:B------:R-:W-:-:S04]  /*ab30*/  LOP3.LUT R16, R16, 0x80000000, RZ, 0xc0, !PT ;  /* 0x8000000010107812 */ /* 0x000fc800078ec0ff */
[----:B------:R-:W-:-:S04]  /*ab40*/  SHF.R.U32.HI R5, RZ, 0x18, R16 ;  /* 0x00000018ff057819 */ /* 0x000fc80000011610 */
[----:B------:R-:W-:-:S04]  /*ab50*/  LOP3.LUT R4, R4, R5, RZ, 0xfc, !PT ;  /* 0x0000000504047212 */ /* 0x000fc800078efcff */
[----:B------:R-:W-:-:S07]  /*ab60*/  PRMT R0, R4, 0x7610, R0 ;  /* 0x0000761004007816 */ /* 0x000fce0000000000 */
.L_x_2448:
[----:B------:R-:W-:Y:S05]  /*ab70*/  BSYNC B0 ;  /* 0x0000000000007941 */ /* 0x000fea0003800000 */
.L_x_2447:
[----:B------:R-:W-:Y:S01]  /*ab80*/  STG.E.U8 desc[UR36][R2.64], R0 ;  /* 0x0000000002007986 */ /* 0x000fe2000c101124 */
[----:B------:R-:W-:Y:S05]  /*ab90*/  EXIT ;  /* 0x000000000000794d */ /* 0x000fea0003800000 */
.L_x_2445:
        /* <DEDUP_REMOVED lines=16> */
.L_x_2452:
[----:B------:R-:W-:-:S04]  /*aca0*/  LOP3.LUT R16, R16, 0x80000000, RZ, 0xc0, !PT ;  /* 0x8000000010107812 */ /* 0x000fc800078ec0ff */
[----:B------:R-:W-:-:S04]  /*acb0*/  SHF.R.U32.HI R5, RZ, 0x18, R16 ;  /* 0x00000018ff057819 */ /* 0x000fc80000011610 */
[----:B------:R-:W-:-:S04]  /*acc0*/  LOP3.LUT R4, R4, R5, RZ, 0xfc, !PT ;  /* 0x0000000504047212 */ /* 0x000fc800078efcff */
[----:B------:R-:W-:-:S07]  /*acd0*/  PRMT R0, R4, 0x7610, R0 ;  /* 0x0000761004007816 */ /* 0x000fce0000000000 */
.L_x_2451:
[----:B------:R-:W-:Y:S05]  /*ace0*/  BSYNC B0 ;  /* 0x0000000000007941 */ /* 0x000fea0003800000 */
.L_x_2450:
[----:B------:R-:W-:Y:S01]  /*acf0*/  STG.E.U8 desc[UR36][R2.64], R0 ;  /* 0x0000000002007986 */ /* 0x000fe2000c101124 */
[----:B------:R-:W-:Y:S05]  /*ad00*/  EXIT ;  /* 0x000000000000794d */ /* 0x000fea0003800000 */
.L_x_2444:
        /* <DEDUP_REMOVED lines=21> */
.L_x_2427:
        /* <DEDUP_REMOVED lines=16> */
.L_x_2455:
[----:B------:R-:W-:Y:S05]  /*af60*/  EXIT ;  /* 0x000000000000794d */ /* 0x000fea0003800000 */
.L_x_2454:
[----:B------:R-:W0:Y:S02]  /*af70*/  F2I.U64.TRUNC R16, R16 ;  /* 0x0000001000107311 */ /* 0x000e24000020d800 */
[----:B0-----:R-:W-:Y:S01]  /*af80*/  STG.E.64 desc[UR36][R2.64], R16 ;  /* 0x0000001002007986 */ /* 0x001fe2000c101b24 */
[----:B------:R-:W-:Y:S05]  /*af90*/  EXIT ;  /* 0x000000000000794d */ /* 0x000fea0003800000 */
.L_x_2453:
[----:B------:R-:W0:Y:S02]  /*afa0*/  F2I.FTZ.U32.TRUNC.NTZ R5, R16 ;  /* 0x0000001000057305 */ /* 0x000e24000021f000 */
[----:B0-----:R-:W-:Y:S01]  /*afb0*/  STG.E desc[UR36][R2.64], R5 ;  /* 0x0000000502007986 */ /* 0x001fe2000c101924 */
[----:B------:R-:W-:Y:S05]  /*afc0*/  EXIT ;  /* 0x000000000000794d */ /* 0x000fea0003800000 */
.L_x_2456:
        /* <DEDUP_REMOVED lines=11> */
.L_x_5693:


//--------------------- .text._ZN2at6native18elementwise_kernelILi128ELi2EZNS0_22gpu_kernel_impl_nocastIZZZNS0_66_GLOBAL__N__d53a5ca4_28_ActivationLeakyReluKernel_cu_9e10b42f_310426leaky_relu_backward_kernelERNS_18TensorIteratorBaseERKN3c106ScalarEENKUlvE_clEvENKUlvE0_clEvEUlffE_EEvS5_RKT_EUliE_EEviT1_ --------------------------
	.section	.text._ZN2at6native18elementwise_kernelILi128ELi2EZNS0_22gpu_kernel_impl_nocastIZZZNS0_66_GLOBAL__N__d53a5ca4_28_ActivationLeakyReluKernel_cu_9e10b42f_310426leaky_relu_backward_kernelERNS_18TensorIteratorBaseERKN3c106ScalarEENKUlvE_clEvENKUlvE0_clEvEUlffE_EEvS5_RKT_EUliE_EEviT1_,"ax",@progbits
	.align	128
        .global         _ZN2at6native18elementwise_kernelILi128ELi2EZNS0_22gpu_kernel_impl_nocastIZZZNS0_66_GLOBAL__N__d53a5ca4_28_ActivationLeakyReluKernel_cu_9e10b42f_310426leaky_relu_backward_kernelERNS_18TensorIteratorBaseERKN3c106ScalarEENKUlvE_clEvENKUlvE0_clEvEUlffE_EEvS5_RKT_EUliE_EEviT1_
        .type           _ZN2at6native18elementwise_kernelILi128ELi2EZNS0_22gpu_kernel_impl_nocastIZZZNS0_66_GLOBAL__N__d53a5ca4_28_ActivationLeakyReluKernel_cu_9e10b42f_310426leaky_relu_backward_kernelERNS_18TensorIteratorBaseERKN3c106ScalarEENKUlvE_clEvENKUlvE0_clEvEUlffE_EEvS5_RKT_EUliE_EEviT1_,@function
        .size           _ZN2at6native18elementwise_kernelILi128ELi2EZNS0_22gpu_kernel_impl_nocastIZZZNS0_66_GLOBAL__N__d53a5ca4_28_ActivationLeakyReluKernel_cu_9e10b42f_310426leaky_relu_backward_kernelERNS_18TensorIteratorBaseERKN3c106ScalarEENKUlvE_clEvENKUlvE0_clEvEUlffE_EEvS5_RKT_EUliE_EEviT1_,(.L_x_5694 - _ZN2at6native18elementwise_kernelILi128ELi2EZNS0_22gpu_kernel_impl_nocastIZZZNS0_66_GLOBAL__N__d53a5ca4_28_ActivationLeakyReluKernel_cu_9e10b42f_310426leaky_relu_backward_kernelERNS_18TensorIteratorBaseERKN3c106ScalarEENKUlvE_clEvENKUlvE0_clEvEUlffE_EEvS5_RKT_EUliE_EEviT1_)
        .other          _ZN2at6native18elementwise_kernelILi128ELi2EZNS0_22gpu_kernel_impl_nocastIZZZNS0_66_GLOBAL__N__d53a5ca4_28_ActivationLeakyReluKernel_cu_9e10b42f_310426leaky_relu_backward_kernelERNS_18TensorIteratorBaseERKN3c106ScalarEENKUlvE_clEvENKUlvE0_clEvEUlffE_EEvS5_RKT_EUliE_EEviT1_,@"STO_CUDA_ENTRY STV_DEFAULT"
_ZN2at6native18elementwise_kernelILi128ELi2EZNS0_22gpu_kernel_impl_nocastIZZZNS0_66_GLOBAL__N__d53a5ca4_28_ActivationLeakyReluKernel_cu_9e10b42f_310426leaky_relu_backward_kernelERNS_18TensorIteratorBaseERKN3c106ScalarEENKUlvE_clEvENKUlvE0_clEvEUlffE_EEvS5_RKT_EUliE_EEviT1_:
.text._ZN2at6native18elementwise_kernelILi128ELi2EZNS0_22gpu_kernel_impl_nocastIZZZNS0_66_GLOBAL__N__d53a5ca4_28_ActivationLeakyReluKernel_cu_9e10b42f_310426leaky_relu_backward_kernelERNS_18TensorIteratorBaseERKN3c106ScalarEENKUlvE_clEvENKUlvE0_clEvEUlffE_EEvS5_RKT_EUliE_EEviT1_:
[----:B------:R-:W-:Y:S01]  /*0000*/  LDC R1, c[0x0][0x28] ;  /* 0x00000a00ff017b82 */ /* 0x000fe20000000800 */
[----:B------:R-:W0:Y:S01]  /*0010*/  S2R R0, SR_CTAID.X ;  /* 0x0000000000007919 */ /* 0x000e220000002500 */
[----:B------:R-:W-:Y:S01]  /*0020*/  ULDC UR6, c[0x0][0x210] ;  /* 0x0000840000067ab9 */ /* 0x000fe20000000800 */
[----:B------:R-:W-:Y:S01]  /*0030*/  ULDC.64 UR4, c[0x0][0x208] ;  /* 0x0000820000047ab9 */ /* 0x000fe20000000a00 */
[----:B------:R-:W-:Y:S01]  /*0040*/  BSSY B0, `(.L_x_2457) ;  /* 0x0000177000007945 */ /* 0x000fe20003800000 */
[----:B------:R-:W0:Y:S02]  /*0050*/  S2R R3, SR_TID.X ;  /* 0x0000000000037919 */ /* 0x000e240000002100 */
[----:B0-----:R-:W-:-:S04]  /*0060*/  LEA R0, R0, R3, 0x8 ;  /* 0x0000000300007211 */ /* 0x001fc800078e40ff */
[----:B------:R-:W-:Y:S02]  /*0070*/  ISETP.GE.AND P0, PT, R0, UR6, PT ;  /* 0x0000000600007c0c */ /* 0x000fe4000bf06270 */
[----:B------:R-:W-:-:S11]  /*0080*/  MOV R9, R0 ;  /* 0x0000000000097202 */ /* 0x000fd60000000f00 */
[----:B------:R-:W-:Y:S05]  /*0090*/  @P0 BRA `(.L_x_2458) ;  /* 0x0000001400c40947 */ /* 0x000fea0003800000 */
[----:B------:R-:W0:Y:S01]  /*00a0*/  LDC R5, c[0x0][0x218] ;  /* 0x00008600ff057b82 */ /* 0x000e220000000800 */
[----:B------:R-:W-:Y:S01]  /*00b0*/  HFMA2.MMA R4, -RZ, RZ, 0, 0 ;  /* 0x00000000ff047435 */ /* 0x000fe200000001ff */
[----:B------:R-:W-:Y:S02]  /*00c0*/  CS2R R2, SRZ ;  /* 0x0000000000027805 */ /* 0x000fe4000001ff00 */
        /* <DEDUP_REMOVED lines=350> */
.L_x_2459:
[----:B------:R-:W-:Y:S01]  /*16b0*/  ULDC.64 UR8, c[0x0][0x480] ;  /* 0x0001200000087ab9 */ /* 0x000fe20000000a00 */
[----:B------:R-:W-:Y:S01]  /*16c0*/  ULDC UR7, c[0x0][0x490] ;  /* 0x0001240000077ab9 */ /* 0x000fe20000000800 */
[----:B------:R-:W-:-:S04]  /*16d0*/  IADD3 R4, P0, R4, UR8, RZ ;  /* 0x0000000804047c10 */ /* 0x000fc8000ff1e0ff */
[----:B------:R-:W-:Y:S01]  /*16e0*/  IADD3.X R5, RZ, UR9, RZ, P0, !PT ;  /* 0x00000009ff057c10 */ /* 0x000fe200087fe4ff */
[----:B------:R-:W-:-:S04]  /*16f0*/  ULDC.64 UR8, c[0x0][0x488] ;  /* 0x0001220000087ab9 */ /* 0x000fc80000000a00 */
[----:B------:R-:W2:Y:S01]  /*1700*/  LDG.E R4, desc[UR4][R4.64] ;  /* 0x0000000404047981 */ /* 0x000ea2000c1e1900 */
[----:B------:R-:W-:-:S04]  /*1710*/  IADD3 R6, P0, R2, UR8, RZ ;  /* 0x0000000802067c10 */ /* 0x000fc8000ff1e0ff */
[----:B------:R-:W-:Y:S01]  /*1720*/  IADD3.X R7, RZ, UR9, RZ, P0, !PT ;  /* 0x00000009ff077c10 */ /* 0x000fe200087fe4ff */
[----:B------:R-:W-:-:S04]  /*1730*/  ULDC.64 UR8, c[0x0][0x478] ;  /* 0x00011e0000087ab9 */ /* 0x000fc80000000a00 */
[----:B------:R-:W3:Y:S01]  /*1740*/  LDG.E R11, desc[UR4][R6.64] ;  /* 0x00000004060b7981 */ /* 0x000ee2000c1e1900 */
[----:B------:R-:W-:Y:S02]  /*1750*/  IADD3 R2, P1, R3, UR8, RZ ;  /* 0x0000000803027c10 */ /* 0x000fe4000ff3e0ff */
[----:B------:R-:W-:Y:S02]  /*1760*/  IADD3 R9, R0, 0x80, RZ ;  /* 0x0000008000097810 */ /* 0x000fe40007ffe0ff */
[----:B------:R-:W-:Y:S02]  /*1770*/  IADD3.X R3, RZ, UR9, RZ, P1, !PT ;  /* 0x00000009ff037c10 */ /* 0x000fe40008ffe4ff */
[----:B--2---:R-:W-:-:S13]  /*1780*/  FSETP.GT.FTZ.AND P0, PT, R4, RZ, PT ;  /* 0x000000ff0400720b */ /* 0x004fda0003f14000 */
[----:B---3--:R-:W-:-:S05]  /*1790*/  @!P0 FMUL.FTZ R11, R11, UR7 ;  /* 0x000000070b0b8c20 */ /* 0x008fca0008410000 */
[----:B------:R0:W-:Y:S02]  /*17a0*/  STG.E desc[UR4][R2.64], R11 ;  /* 0x0000000b02007986 */ /* 0x0001e4000c101904 */
.L_x_2458:
[----:B------:R-:W-:Y:S05]  /*17b0*/  BSYNC B0 ;  /* 0x0000000000007941 */ /* 0x000fea0003800000 */
.L_x_2457:
[----:B------:R-:W-:-:S13]  /*17c0*/  ISETP.GE.AND P0, PT, R9, UR6, PT ;  /* 0x0000000609007c0c */ /* 0x000fda000bf06270 */
[----:B------:R-:W-:Y:S05]  /*17d0*/  @P0 EXIT ;  /* 0x000000000000094d */ /* 0x000fea0003800000 */
[----:B------:R-:W1:Y:S01]  /*17e0*/  LDC R8, c[0x0][0x218] ;  /* 0x00008600ff087b82 */ /* 0x000e620000000800 */
[----:B------:R-:W-:Y:S01]  /*17f0*/  HFMA2.MMA R0, -RZ, RZ, 0, 0 ;  /* 0x00000000ff007435 */ /* 0x000fe200000001ff */
[----:B0-----:R-:W-:Y:S02]  /*1800*/  CS2R R2, SRZ ;  /* 0x0000000000027805 */ /* 0x001fe4000001ff00 */
[----:B-1----:R-:W-:-:S13]  /*1810*/  ISETP.NE.AND P0, PT, R8, RZ, PT ;  /* 0x000000ff0800720c */ /* 0x002fda0003f05270 */
[----:B------:R-:W-:Y:S05]  /*1820*/  @!P0 BRA `(.L_x_2460) ;  /* 0x0000001400708947 */ /* 0x000fea0003800000 */
[----:B------:R-:W-:Y:S01]  /*1830*/  MOV R2, RZ ;  /* 0x000000ff00027202 */ /* 0x000fe20000000f00 */
[----:B------:R-:W-:Y:S01]  /*1840*/  ULDC.64 UR6, c[0x0][0x220] ;  /* 0x0000880000067ab9 */ /* 0x000fe20000000a00 */
[----:B------:R-:W-:Y:S01]  /*1850*/  MOV R3, R9 ;  /* 0x0000000900037202 */ /* 0x000fe20000000f00 */
[----:B------:R-:W-:Y:S01]  /*1860*/  ULDC UR8, c[0x0][0x350] ;  /* 0x0000d40000087ab9 */ /* 0x000fe20000000800 */
[----:B------:R-:W-:Y:S01]  /*1870*/  ISETP.NE.AND P0, PT, R8, 0x1, PT ;  /* 0x000000010800780c */ /* 0x000fe20003f05270 */
        /* <DEDUP_REMOVED lines=326> */
[----:B------:R-:W-:-:S03]  /*2ce0*/  @P0 MOV R8, RZ ;  /* 0x000000ff00080202 */ /* 0x000fc60000000f00 */
[----:B------:R-:W1:Y:S08]  /*2cf0*/  @P0 LDC R13, c[0x0][0x33c] ;  /* 0x0000cf00ff0d0b82 */ /* 0x000e700000000800 */
[----:B------:R-:W2:Y:S08]  /*2d00*/  @P0 LDC.64 R6, c[0x0][0x468] ;  /* 0x00011a00ff060b82 */ /* 0x000eb00000000a00 */
[----:B------:R-:W3:Y:S01]  /*2d10*/  @P0 LDC R12, c[0x0][0x470] ;  /* 0x00011c00ff0c0b82 */ /* 0x000ee20000000800 */
[----:B0-----:R-:W-:-:S05]  /*2d20*/  @P0 IMAD.HI.U32 R4, R9, R10, R8 ;  /* 0x0000000a09040227 */ /* 0x001fca00078e0008 */
[----:B------:R-:W-:Y:S02]  /*2d30*/  @P0 SHF.R.U32.HI R4, RZ, R11, R4 ;  /* 0x0000000bff040219 */ /* 0x000fe40000011604 */
[----:B------:R-:W-:Y:S02]  /*2d40*/  IADD3 R11, -R9, RZ, RZ ;  /* 0x000000ff090b7210 */ /* 0x000fe40007ffe1ff */
[----:B------:R-:W-:-:S03]  /*2d50*/  @P0 IADD3 R8, -R4, RZ, RZ ;  /* 0x000000ff04080210 */ /* 0x000fc60007ffe1ff */
[----:B------:R-:W-:Y:S01]  /*2d60*/  IMAD R5, R11, UR8, R5 ;  /* 0x000000080b057c24 */ /* 0x000fe2000f8e0205 */
[----:B------:R-:W-:Y:S01]  /*2d70*/  ULDC.64 UR8, c[0x0][0x460] ;  /* 0x0001180000087ab9 */ /* 0x000fe20000000a00 */
[----:B-1----:R-:W-:Y:S02]  /*2d80*/  @P0 IMAD R9, R13, R8, R9 ;  /* 0x000000080d090224 */ /* 0x002fe400078e0209 */
[C---:B------:R-:W-:Y:S02]  /*2d90*/  IMAD R3, R5.reuse, UR6, R3 ;  /* 0x0000000605037c24 */ /* 0x040fe4000f8e0203 */
[C---:B------:R-:W-:Y:S02]  /*2da0*/  IMAD R2, R5.reuse, UR8, R2 ;  /* 0x0000000805027c24 */ /* 0x040fe4000f8e0202 */
[----:B------:R-:W-:Y:S02]  /*2db0*/  IMAD R0, R5, UR9, R0 ;  /* 0x0000000905007c24 */ /* 0x000fe4000f8e0200 */
[----:B--2---:R-:W-:-:S02]  /*2dc0*/  @P0 IMAD R3, R9, R6, R3 ;  /* 0x0000000609030224 */ /* 0x004fc400078e0203 */
[C---:B------:R-:W-:Y:S02]  /*2dd0*/  @P0 IMAD R2, R9.reuse, R7, R2 ;  /* 0x0000000709020224 */ /* 0x040fe400078e0202 */
[----:B---3--:R-:W-:-:S07]  /*2de0*/  @P0 IMAD R0, R9, R12, R0 ;  /* 0x0000000c09000224 */ /* 0x008fce00078e0200 */
.L_x_2460:
[----:B------:R-:W-:Y:S02]  /*2df0*/  ULDC.64 UR6, c[0x0][0x480] ;  /* 0x0001200000067ab9 */ /* 0x000fe40000000a00 */
        /* <DEDUP_REMOVED lines=8> */
[----:B------:R-:W-:Y:S01]  /*2e80*/  IADD3 R2, P1, R3, UR6, RZ ;  /* 0x0000000603027c10 */ /* 0x000fe2000ff3e0ff */
[----:B------:R-:W-:-:S03]  /*2e90*/  ULDC UR6, c[0x0][0x490] ;  /* 0x0001240000067ab9 */ /* 0x000fc60000000800 */
[----:B------:R-:W-:Y:S02]  /*2ea0*/  IADD3.X R3, RZ, UR7, RZ, P1, !PT ;  /* 0x00000007ff037c10 */ /* 0x000fe40008ffe4ff */
[----:B--2---:R-:W-:-:S13]  /*2eb0*/  FSETP.GT.FTZ.AND P0, PT, R4, RZ, PT ;  /* 0x000000ff0400720b */ /* 0x004fda0003f14000 */
[----:B---3--:R-:W-:-:S05]  /*2ec0*/  @!P0 FMUL.FTZ R9, R9, UR6 ;  /* 0x0000000609098c20 */ /* 0x008fca0008410000 */
[----:B------:R-:W-:Y:S01]  /*2ed0*/  STG.E desc[UR4][R2.64], R9 ;  /* 0x0000000902007986 */ /* 0x000fe2000c101904 */
[----:B------:R-:W-:Y:S05]  /*2ee0*/  EXIT ;  /* 0x000000000000794d */ /* 0x000fea0003800000 */
.L_x_2461:
        /* <DEDUP_REMOVED lines=9> */
.L_x_5694:


//--------------------- .text._ZN2at6native27unrolled_elementwise_kernelIZZZNS0_66_GLOBAL__N__d53a5ca4_28_ActivationLeakyReluKernel_cu_9e10b42f_310426leaky_relu_backward_kernelERNS_18TensorIteratorBaseERKN3c106ScalarEENKUlvE_clEvENKUlvE0_clEvEUlffE_St5arrayIPcLm3EELi4E23TrivialOffsetCalculatorILi2EjESF_ILi1EjENS0_6memory15LoadWithoutCastENSI_16StoreWithoutCastEEEviT_T0_T2_T3_T4_T5_ --------------------------
	.section	.text._ZN2at6native27unrolled_elementwise_kernelIZZZNS0_66_GLOBAL__N__d53a5ca4_28_ActivationLeakyReluKernel_cu_9e10b42f_310426leaky_relu_backward_kernelERNS_18TensorIteratorBaseERKN3c106ScalarEENKUlvE_clEvENKUlvE0_clEvEUlffE_St5arrayIPcLm3EELi4E23TrivialOffsetCalculatorILi2EjESF_ILi1EjENS0_6memory15LoadWithoutCastENSI_16StoreWithoutCastEEEviT_T0_T2_T3_T4_T5_,"ax",@progbits
	.align	128
        .global         _ZN2at6native27unrolled_elementwise_kernelIZZZNS0_66_GLOBAL__N__d53a5ca4_28_ActivationLeakyReluKernel_cu_9e10b42f_310426leaky_relu_backward_kernelERNS_18TensorIteratorBaseERKN3c106ScalarEENKUlvE_clEvENKUlvE0_clEvEUlffE_St5arrayIPcLm3EELi4E23TrivialOffsetCalculatorILi2EjESF_ILi1EjENS0_6memory15LoadWithoutCastENSI_16StoreWithoutCastEEEviT_T0_T2_T3_T4_T5_
        .type           _ZN2at6native27unrolled_elementwise_kernelIZZZNS0_66_GLOBAL__N__d53a5ca4_28_ActivationLeakyReluKernel_cu_9e10b42f_310426leaky_relu_backward_kernelERNS_18TensorIteratorBaseERKN3c106ScalarEENKUlvE_clEvENKUlvE0_clEvEUlffE_St5arrayIPcLm3EELi4E23TrivialOffsetCalculatorILi2EjESF_ILi1EjENS0_6memory15LoadWithoutCastENSI_16StoreWithoutCastEEEviT_T0_T2_T3_T4_T5_,@function
        .size           _ZN2at6native27unrolled_elementwise_kernelIZZZNS0_66_GLOBAL__N__d53a5ca4_28_ActivationLeakyReluKernel_cu_9e10b42f_310426leaky_relu_backward_kernelERNS_18TensorIteratorBaseERKN3c106ScalarEENKUlvE_clEvENKUlvE0_clEvEUlffE_St5arrayIPcLm3EELi4E23TrivialOffsetCalculatorILi2EjESF_ILi1EjENS0_6memory15LoadWithoutCastENSI_16StoreWithoutCastEEEviT_T0_T2_T3_T4_T5_,(.L_x_5695 - _ZN2at6native27unrolled_elementwise_kernelIZZZNS0_66_GLOBAL__N__d53a5ca4_28_ActivationLeakyReluKernel_cu_9e10b42f_310426leaky_relu_backward_kernelERNS_18TensorIteratorBaseERKN3c106ScalarEENKUlvE_clEvENKUlvE0_clEvEUlffE_St5arrayIPcLm3EELi4E23TrivialOffsetCalculatorILi2EjESF_ILi1EjENS0_6memory15LoadWithoutCastENSI_16StoreWithoutCastEEEviT_T0_T2_T3_T4_T5_)
        .other          _ZN2at6native27unrolled_elementwise_kernelIZZZNS0_66_GLOBAL__N__d53a5ca4_28_ActivationLeakyReluKernel_cu_9e10b42f_310426leaky_relu_backward_kernelERNS_18TensorIteratorBaseERKN3c106ScalarEENKUlvE_clEvENKUlvE0_clEvEUlffE_St5arrayIPcLm3EELi4E23TrivialOffsetCalculatorILi2EjESF_ILi1EjENS0_6memory15LoadWithoutCastENSI_16StoreWithoutCastEEEviT_T0_T2_T3_T4_T5_,@"STO_CUDA_ENTRY STV_DEFAULT"
_ZN2at6native27unrolled_elementwise_kernelIZZZNS0_66_GLOBAL__N__d53a5ca4_28_ActivationLeakyReluKernel_cu_9e10b42f_310426leaky_relu_backward_kernelERNS_18TensorIteratorBaseERKN3c106ScalarEENKUlvE_clEvENKUlvE0_clEvEUlffE_St5arrayIPcLm3EELi4E23TrivialOffsetCalculatorILi2EjESF_ILi1EjENS0_6memory15LoadWithoutCastENSI_16StoreWithoutCastEEEviT_T0_T2_T3_T4_T5_:
.text._ZN2at6native27unrolled_elementwise_kernelIZZZNS0_66_GLOBAL__N__d53a5ca4_28_ActivationLeakyReluKernel_cu_9e10b42f_310426leaky_relu_backward_kernelERNS_18TensorIteratorBaseERKN3c106ScalarEENKUlvE_clEvENKUlvE0_clEvEUlffE_St5arrayIPcLm3EELi4E23TrivialOffsetCalculatorILi2EjESF_ILi1EjENS0_6memory15LoadWithoutCastENSI_16StoreWithoutCastEEEviT_T0_T2_T3_T4_T5_:
[----:B------:R-:W-:Y:S01]  /*0000*/  LDC R1, c[0x0][0x28] ;  /* 0x00000a00ff017b82 */ /* 0x000fe20000000800 */
[----:B------:R-:W0:Y:S07]  /*0010*/  S2R R3, SR_CTAID.X ;  /* 0x0000000000037919 */ /* 0x000e2e0000002500 */
[----:B------:R-:W0:Y:S01]  /*0020*/  LDC R4, c[0x0][0x210] ;  /* 0x00008400ff047b82 */ /* 0x000e220000000800 */
[----:B------:R-:W-:Y:S01]  /*0030*/  IMAD.MOV.U32 R6, RZ, RZ, RZ ;  /* 0x000000ffff067224 */ /* 0x000fe200078e00ff */
[----:B------:R-:W-:Y:S01]  /*0040*/  ULDC.64 UR4, c[0x0][0x208] ;  /* 0x0000820000047ab9 */ /* 0x000fe20000000a00 */
[----:B------:R-:W1:Y:S01]  /*0050*/  S2R R5, SR_TID.X ;  /* 0x0000000000057919 */ /* 0x000e620000002100 */
[----:B------:R-:W-:Y:S01]  /*0060*/  MOV R22, RZ ;  /* 0x000000ff00167202 */ /* 0x000fe20000000f00 */
[----:B------:R-:W-:Y:S01]  /*0070*/  HFMA2.MMA R2, -RZ, RZ, 0, 0 ;  /* 0x00000000ff027435 */ /* 0x000fe200000001ff */
[----:B------:R-:W-:Y:S01]  /*0080*/  ULDC UR6, c[0x0][0x218] ;  /* 0x0000860000067ab9 */ /* 0x000fe20000000800 */
[----:B0-----:R-:W-:Y:S01]  /*0090*/  IMAD R4, R3, -0x200, R4 ;  /* 0xfffffe0003047824 */ /* 0x001fe200078e0204 */
[----:B-1----:R-:W-:-:S04]  /*00a0*/  MOV R0, R5 ;  /* 0x0000000500007202 */ /* 0x002fc80000000f00 */
        /* <DEDUP_REMOVED lines=12> */
[----:B------:R-:W3:Y:S07]  /*0170*/  @!P1 LDG.E R6, desc[UR4][R28.64] ;  /* 0x000000041c069981 */ /* 0x000eee000c1e1900 */
[----:B------:R-:W-:Y:S01]  /*0180*/  @!P3 IMAD R23, R3, 0x200, R0 ;  /* 0x000002000317b824 */ /* 0x000fe200078e0200 */
[----:B------:R-:W-:Y:S01]  /*0190*/  @!P3 IADD3 R0, R0, 0x80, RZ ;  /* 0x000000800000b810 */ /* 0x000fe20007ffe0ff */
[----:B------:R-:W4:Y:S03]  /*01a0*/  @!P3 LDC.64 R8, c[0x0][0x230] ;  /* 0x00008c00ff08bb82 */ /* 0x000f260000000a00 */
[----:B------:R-:W-:Y:S01]  /*01b0*/  ISETP.GE.AND P0, PT, R0, R4, PT ;  /* 0x000000040000720c */ /* 0x000fe20003f06270 */
[----:B-1----:R-:W-:-:S04]  /*01c0*/  @!P1 IMAD.WIDE.U32 R12, R27, 0x4, R12 ;  /* 0x000000041b0c9825 */ /* 0x002fc800078e000c */
[----:B------:R-:W1:Y:S01]  /*01d0*/  @!P3 LDC.64 R16, c[0x0][0x238] ;  /* 0x00008e00ff10bb82 */ /* 0x000e620000000a00 */
[----:B------:R-:W5:Y:S07]  /*01e0*/  @!P1 LDG.E R22, desc[UR4][R12.64] ;  /* 0x000000040c169981 */ /* 0x000f6e000c1e1900 */
[----:B------:R-:W1:Y:S08]  /*01f0*/  @!P0 LDC.64 R10, c[0x0][0x230] ;  /* 0x00008c00ff0a8b82 */ /* 0x000e700000000a00 */
[----:B------:R-:W1:Y:S01]  /*0200*/  @!P0 LDC.64 R18, c[0x0][0x238] ;  /* 0x00008e00ff128b82 */ /* 0x000e620000000a00 */
[----:B------:R-:W-:Y:S01]  /*0210*/  @!P0 LEA R7, R3, R0, 0x9 ;  /* 0x0000000003078211 */ /* 0x000fe200078e48ff */
[----:B------:R-:W-:-:S02]  /*0220*/  IMAD.MOV.U32 R0, RZ, RZ, RZ ;  /* 0x000000ffff007224 */ /* 0x000fc400078e00ff */
[----:B--2---:R-:W-:-:S04]  /*0230*/  @!P2 IMAD.WIDE.U32 R20, R25, 0x4, R20 ;  /* 0x000000041914a825 */ /* 0x004fc800078e0014 */
[----:B----4-:R-:W-:Y:S01]  /*0240*/  @!P3 IMAD.WIDE.U32 R8, R23, 0x4, R8 ;  /* 0x000000041708b825 */ /* 0x010fe200078e0008 */
[----:B------:R-:W2:Y:S03]  /*0250*/  @!P2 LDG.E R2, desc[UR4][R20.64] ;  /* 0x000000041402a981 */ /* 0x000ea6000c1e1900 */
[----:B0-----:R-:W-:Y:S01]  /*0260*/  @!P2 IMAD.WIDE.U32 R14, R25, 0x4, R14 ;  /* 0x00000004190ea825 */ /* 0x001fe200078e000e */
[----:B------:R0:W4:Y:S03]  /*0270*/  @!P3 LDG.E R0, desc[UR4][R8.64] ;  /* 0x000000040800b981 */ /* 0x000126000c1e1900 */
[----:B-1----:R-:W-:-:S06]  /*0280*/  @!P0 IMAD.WIDE.U32 R10, R7, 0x4, R10 ;  /* 0x00000004070a8825 */ /* 0x002fcc00078e000a */
[----:B------:R-:W4:Y:S01]  /*0290*/  @!P0 LDG.E R10, desc[UR4][R10.64] ;  /* 0x000000040a0a8981 */ /* 0x000f22000c1e1900 */
[----:B------:R-:W-:Y:S01]  /*02a0*/  @!P3 IMAD.WIDE.U32 R16, R23, 0x4, R16 ;  /* 0x000000041710b825 */ /* 0x000fe200078e0010 */
[----:B0-----:R-:W0:Y:S03]  /*02b0*/  @!P1 LDC.64 R8, c[0x0][0x228] ;  /* 0x00008a00ff089b82 */ /* 0x001e260000000a00 */
[----:B------:R-:W-:Y:S01]  /*02c0*/  @!P0 IMAD.WIDE.U32 R24, R7, 0x4, R18 ;  /* 0x0000000407188825 */ /* 0x000fe200078e0012 */
[----:B------:R-:W-:Y:S01]  /*02d0*/  HFMA2.MMA R7, -RZ, RZ, 0, 0 ;  /* 0x00000000ff077435 */ /* 0x000fe200000001ff */
[----:B------:R-:W-:-:S06]  /*02e0*/  CS2R R18, SRZ ;  /* 0x0000000000127805 */ /* 0x000fcc000001ff00 */
[----:B------:R-:W4:Y:S04]  /*02f0*/  @!P2 LDG.E R18, desc[UR4][R14.64] ;  /* 0x000000040e12a981 */ /* 0x000f28000c1e1900 */
[----:B------:R-:W4:Y:S04]  /*0300*/  @!P3 LDG.E R19, desc[UR4][R16.64] ;  /* 0x000000041013b981 */ /* 0x000f28000c1e1900 */
[----:B------:R-:W4:Y:S01]  /*0310*/  @!P0 LDG.E R7, desc[UR4][R24.64] ;  /* 0x0000000418078981 */ /* 0x000f22000c1e1900 */
[----:B------:R-:W-:Y:S01]  /*0320*/  MOV R12, R5 ;  /* 0x00000005000c7202 */ /* 0x000fe20000000f00 */
[----:B------:R-:W-:Y:S01]  /*0330*/  BSSY B0, `(.L_x_2462) ;  /* 0x000001a000007945 */ /* 0x000fe20003800000 */
[----:B---3--:R-:W-:Y:S01]  /*0340*/  FSETP.GT.FTZ.AND P4, PT, R6, RZ, PT ;  /* 0x000000ff0600720b */ /* 0x008fe20003f94000 */
[----:B------:R-:W-:-:S02]  /*0350*/  VIADD R6, R5, 0x80 ;  /* 0x0000008005067836 */ /* 0x000fc40000000000 */
[----:B------:R-:W-:-:S04]  /*0360*/  @!P1 IMAD R5, R3, 0x200, R5 ;  /* 0x0000020003059824 */ /* 0x000fc800078e0205 */
[----:B0-----:R-:W-:Y:S01]  /*0370*/  @!P1 IMAD.WIDE.U32 R8, R5, 0x4, R8 ;  /* 0x0000000405089825 */ /* 0x001fe200078e0008 */
[----:B------:R-:W-:-:S05]  /*0380*/  @!P1 MOV R12, R6 ;  /* 0x00000006000c9202 */ /* 0x000fca0000000f00 */
[----:B-----5:R-:W-:-:S05]  /*0390*/  @!P4 FMUL.FTZ R22, R22, UR6 ;  /* 0x000000061616cc20 */ /* 0x020fca0008410000 */
[----:B------:R0:W-:Y:S01]  /*03a0*/  @!P1 STG.E desc[UR4][R8.64], R22 ;  /* 0x0000001608009986 */ /* 0x0001e2000c101904 */
[----:B------:R-:W-:Y:S02]  /*03b0*/  ISETP.GE.AND P5, PT, R12, R4, PT ;  /* 0x000000040c00720c */ /* 0x000fe40003fa6270 */
[----:B--2---:R-:W-:Y:S02]  /*03c0*/  FSETP.GT.FTZ.AND P3, PT, R2, RZ, PT ;  /* 0x000000ff0200720b */ /* 0x004fe40003f74000 */
[----:B----4-:R-:W-:Y:S02]  /*03d0*/  FSETP.GT.FTZ.AND P2, PT, R0, RZ, PT ;  /* 0x000000ff0000720b */ /* 0x010fe40003f54000 */
[----:B------:R-:W-:-:S09]  /*03e0*/  FSETP.GT.AND P0, PT, R10, RZ, !P0 ;  /* 0x000000ff0a00720b */ /* 0x000fd20004704000 */
[----:B------:R-:W-:Y:S02]  /*03f0*/  @!P3 FMUL.FTZ R18, R18, UR6 ;  /* 0x000000061212bc20 */ /* 0x000fe40008410000 */
[----:B------:R-:W-:Y:S02]  /*0400*/  @!P2 FMUL.FTZ R19, R19, UR6 ;  /* 0x000000061313ac20 */ /* 0x000fe40008410000 */
[----:B------:R-:W-:Y:S01]  /*0410*/  @!P0 FMUL.FTZ R7, R7, UR6 ;  /* 0x0000000607078c20 */ /* 0x000fe20008410000 */
[----:B0-----:R-:W-:Y:S06]  /*0420*/  @P5 BRA `(.L_x_2463) ;  /* 0x0000000000285947 */ /* 0x001fec0003800000 */
[----:B------:R-:W0:Y:S01]  /*0430*/  LDC.64 R10, c[0x0][0x228] ;  /* 0x00008a00ff0a7b82 */ /* 0x000e220000000a00 */
[----:B------:R-:W-:Y:S02]  /*0440*/  LEA R9, R3, R12, 0x9 ;  /* 0x0000000c03097211 */ /* 0x000fe400078e48ff */
[----:B------:R-:W-:-:S04]  /*0450*/  IADD3 R12, R12, 0x80, RZ ;  /* 0x000000800c0c7810 */ /* 0x000fc80007ffe0ff */
[----:B------:R-:W-:-:S13]  /*0460*/  ISETP.GE.AND P0, PT, R12, R4, PT ;  /* 0x000000040c00720c */ /* 0x000fda0003f06270 */
[----:B------:R-:W-:Y:S01]  /*0470*/  @!P0 IMAD R5, R3, 0x200, R12 ;  /* 0x0000020003058824 */ /* 0x000fe200078e020c */
[----:B------:R-:W-:Y:S01]  /*0480*/  @!P0 IADD3 R12, R12, 0x80, RZ ;  /* 0x000000800c0c8810 */ /* 0x000fe20007ffe0ff */
[----:B0-----:R-:W-:-:S04]  /*0490*/  IMAD.WIDE.U32 R8, R9, 0x4, R10 ;  /* 0x0000000409087825 */ /* 0x001fc800078e000a */
[----:B------:R-:W-:Y:S01]  /*04a0*/  @!P0 IMAD.WIDE.U32 R10, R5, 0x4, R10 ;  /* 0x00000004050a8825 */ /* 0x000fe200078e000a */
[----:B------:R0:W-:Y:S04]  /*04b0*/  STG.E desc[UR4][R8.64], R18 ;  /* 0x0000001208007986 */ /* 0x0001e8000c101904 */
[----:B------:R0:W-:Y:S02]  /*04c0*/  @!P0 STG.E desc[UR4][R10.64], R19 ;  /* 0x000000130a008986 */ /* 0x0001e4000c101904 */
.L_x_2463:
[----:B------:R-:W-:Y:S05]  /*04d0*/  BSYNC B0 ;  /* 0x0000000000007941 */ /* 0x000fea0003800000 */
.L_x_2462:
[----:B------:R-:W-:-:S13]  /*04e0*/  ISETP.GE.AND P0, PT, R12, R4, PT ;  /* 0x000000040c00720c */ /* 0x000fda0003f06270 */
[----:B------:R-:W-:Y:S05]  /*04f0*/  @P0 EXIT ;  /* 0x000000000000094d */ /* 0x000fea0003800000 */
[----:B------:R-:W1:Y:S01]  /*0500*/  LDC.64 R4, c[0x0][0x228] ;  /* 0x00008a00ff047b82 */ /* 0x000e620000000a00 */
[----:B------:R-:W-:-:S05]  /*0510*/  LEA R3, R3, R12, 0x9 ;  /* 0x0000000c03037211 */ /* 0x000fca00078e48ff */
[----:B-1----:R-:W-:-:S05]  /*0520*/  IMAD.WIDE.U32 R2, R3, 0x4, R4 ;  /* 0x0000000403027825 */ /* 0x002fca00078e0004 */
[----:B------:R-:W-:Y:S01]  /*0530*/  STG.E desc[UR4][R2.64], R7 ;  /* 0x0000000702007986 */ /* 0x000fe2000c101904 */
[----:B------:R-:W-:Y:S05]  /*0540*/  EXIT ;  /* 0x000000000000794d */ /* 0x000fea0003800000 */
.L_x_2464:
        /* <DEDUP_REMOVED lines=11> */
.L_x_5695:


//--------------------- .text._ZN2at6native29vectorized_elementwise_kernelILi2EZZZNS0_66_GLOBAL__N__d53a5ca4_28_ActivationLeakyReluKernel_cu_9e10b42f_310426leaky_relu_backward_kernelERNS_18TensorIteratorBaseERKN3c106ScalarEENKUlvE_clEvENKUlvE0_clEvEUlffE_St5arrayIPcLm3EEEEviT0_T1_ --------------------------
	.section	.text._ZN2at6native29vectorized_elementwise_kernelILi2EZZZNS0_66_GLOBAL__N__d53a5ca4_28_ActivationLeakyReluKernel_cu_9e10b42f_310426leaky_relu_backward_kernelERNS_18TensorIteratorBaseERKN3c106ScalarEENKUlvE_clEvENKUlvE0_clEvEUlffE_St5arrayIPcLm3EEEEviT0_T1_,"ax",@progbits
	.align	128
        .global         _ZN2at6native29vectorized_elementwise_kernelILi2EZZZNS0_66_GLOBAL__N__d53a5ca4_28_ActivationLeakyReluKernel_cu_9e10b42f_310426leaky_relu_backward_kernelERNS_18TensorIteratorBaseERKN3c106ScalarEENKUlvE_clEvENKUlvE0_clEvEUlffE_St5arrayIPcLm3EEEEviT0_T1_
        .type           _ZN2at6native29vectorized_elementwise_kernelILi2EZZZNS0_66_GLOBAL__N__d53a5ca4_28_ActivationLeakyReluKernel_cu_9e10b42f_310426leaky_relu_backward_kernelERNS_18TensorIteratorBaseERKN3c106ScalarEENKUlvE_clEvENKUlvE0_clEvEUlffE_St5arrayIPcLm3EEEEviT0_T1_,@function
        .size           _ZN2at6native29vectorized_elementwise_kernelILi2EZZZNS0_66_GLOBAL__N__d53a5ca4_28_ActivationLeakyReluKernel_cu_9e10b42f_310426leaky_relu_backward_kernelERNS_18TensorIteratorBaseERKN3c106ScalarEENKUlvE_clEvENKUlvE0_clEvEUlffE_St5arrayIPcLm3EEEEviT0_T1_,(.L_x_5696 - _ZN2at6native29vectorized_elementwise_kernelILi2EZZZNS0_66_GLOBAL__N__d53a5ca4_28_ActivationLeakyReluKernel_cu_9e10b42f_310426leaky_relu_backward_kernelERNS_18TensorIteratorBaseERKN3c106ScalarEENKUlvE_clEvENKUlvE0_clEvEUlffE_St5arrayIPcLm3EEEEviT0_T1_)
        .other          _ZN2at6native29vectorized_elementwise_kernelILi2EZZZNS0_66_GLOBAL__N__d53a5ca4_28_ActivationLeakyReluKernel_cu_9e10b42f_310426leaky_relu_backward_kernelERNS_18TensorIteratorBaseERKN3c106ScalarEENKUlvE_clEvENKUlvE0_clEvEUlffE_St5arrayIPcLm3EEEEviT0_T1_,@"STO_CUDA_ENTRY STV_DEFAULT"
_ZN2at6native29vectorized_elementwise_kernelILi2EZZZNS0_66_GLOBAL__N__d53a5ca4_28_ActivationLeakyReluKernel_cu_9e10b42f_310426leaky_relu_backward_kernelERNS_18TensorIteratorBaseERKN3c106ScalarEENKUlvE_clEvENKUlvE0_clEvEUlffE_St5arrayIPcLm3EEEEviT0_T1_:
.text._ZN2at6native29vectorized_elementwise_kernelILi2EZZZNS0_66_GLOBAL__N__d53a5ca4_28_ActivationLeakyReluKernel_cu_9e10b42f_310426leaky_relu_backward_kernelERNS_18TensorIteratorBaseERKN3c106ScalarEENKUlvE_clEvENKUlvE0_clEvEUlffE_St5arrayIPcLm3EEEEviT0_T1_:
        /* <DEDUP_REMOVED lines=18> */
[----:B------:R-:W-:-:S03]  /*0120*/  IMAD.WIDE.U32 R6, R2, 0x8, R6 ;  /* 0x0000000802067825 */ /* 0x000fc600078e0006 */
[----:B------:R-:W5:Y:S04]  /*0130*/  LDG.E.64 R12, desc[UR4][R4.64+0x800] ;  /* 0x00080004040c7981 */ /* 0x000f68000c1e1b00 */
[----:B------:R-:W5:Y:S04]  /*0140*/  LDG.E.64 R16, desc[UR4][R6.64] ;  /* 0x0000000406107981 */ /* 0x000f68000c1e1b00 */
[----:B------:R-:W5:Y:S04]  /*0150*/  LDG.E.64 R14, desc[UR4][R4.64+0xc00] ;  /* 0x000c0004040e7981 */ /* 0x000f68000c1e1b00 */
[----:B------:R-:W5:Y:S04]  /*0160*/  LDG.E.64 R18, desc[UR4][R6.64+0x400] ;  /* 0x0004000406127981 */ /* 0x000f68000c1e1b00 */
[----:B------:R-:W5:Y:S04]  /*0170*/  LDG.E.64 R20, desc[UR4][R6.64+0x800] ;  /* 0x0008000406147981 */ /* 0x000f68000c1e1b00 */
[----:B------:R-:W5:Y:S01]  /*0180*/  LDG.E.64 R24, desc[UR4][R6.64+0xc00] ;  /* 0x000c000406187981 */ /* 0x000f62000c1e1b00 */
[----:B---3--:R-:W-:-:S04]  /*0190*/  IMAD.WIDE.U32 R8, R0, 0x4, R8 ;  /* 0x0000000400087825 */ /* 0x008fc800078e0008 */
[----:B------:R-:W-:Y:S01]  /*01a0*/  IMAD.WIDE R8, R2, 0x8, R8 ;  /* 0x0000000802087825 */ /* 0x000fe200078e0208 */
[----:B----4-:R-:W-:Y:S02]  /*01b0*/  FSETP.GT.FTZ.AND P6, PT, R23, RZ, PT ;  /* 0x000000ff1700720b */ /* 0x010fe40003fd4000 */
[----:B------:R-:W-:Y:S02]  /*01c0*/  FSETP.GT.FTZ.AND P5, PT, R22, RZ, PT ;  /* 0x000000ff1600720b */ /* 0x000fe40003fb4000 */
[----:B--2---:R-:W-:Y:S02]  /*01d0*/  FSETP.GT.FTZ.AND P3, PT, R10, RZ, PT ;  /* 0x000000ff0a00720b */ /* 0x004fe40003f74000 */
[----:B------:R-:W-:Y:S02]  /*01e0*/  FSETP.GT.FTZ.AND P4, PT, R11, RZ, PT ;  /* 0x000000ff0b00720b */ /* 0x000fe40003f94000 */
[----:B-----5:R-:W-:Y:S02]  /*01f0*/  FSETP.GT.FTZ.AND P1, PT, R12, RZ, PT ;  /* 0x000000ff0c00720b */ /* 0x020fe40003f34000 */
[----:B------:R-:W-:-:S03]  /*0200*/  FSETP.GT.FTZ.AND P2, PT, R13, RZ, PT ;  /* 0x000000ff0d00720b */ /* 0x000fc60003f54000 */
[----:B------:R-:W-:Y:S01]  /*0210*/  @!P6 FMUL.FTZ R17, R17, UR6 ;  /* 0x000000061111ec20 */ /* 0x000fe20008410000 */
[----:B------:R-:W-:Y:S02]  /*0220*/  FSETP.GT.FTZ.AND P0, PT, R15, RZ, PT ;  /* 0x000000ff0f00720b */ /* 0x000fe40003f14000 */
[----:B------:R-:W-:Y:S01]  /*0230*/  FSETP.GT.FTZ.AND P6, PT, R14, RZ, PT ;  /* 0x000000ff0e00720b */ /* 0x000fe20003fd4000 */
[----:B------:R-:W-:Y:S02]  /*0240*/  @!P5 FMUL.FTZ R16, R16, UR6 ;  /* 0x000000061010dc20 */ /* 0x000fe40008410000 */
[----:B------:R-:W-:Y:S01]  /*0250*/  @!P4 FMUL.FTZ R19, R19, UR6 ;  /* 0x000000061313cc20 */ /* 0x000fe20008410000 */
[----:B------:R-:W-:-:S03]  /*0260*/  @!P3 FMUL.FTZ R18, R18, UR6 ;  /* 0x000000061212bc20 */ /* 0x000fc60008410000 */
[----:B------:R-:W-:Y:S01]  /*0270*/  @!P2 FMUL.FTZ R21, R21, UR6 ;  /* 0x000000061515ac20 */ /* 0x000fe20008410000 */
[----:B------:R-:W-:-:S03]  /*0280*/  @!P1 FMUL.FTZ R20, R20, UR6 ;  /* 0x0000000614149c20 */ /* 0x000fc60008410000 */
[----:B------:R-:W-:Y:S02]  /*0290*/  @!P0 FMUL.FTZ R25, R25, UR6 ;  /* 0x0000000619198c20 */ /* 0x000fe40008410000 */
[----:B------:R-:W-:Y:S01]  /*02a0*/  @!P6 FMUL.FTZ R24, R24, UR6 ;  /* 0x000000061818ec20 */ /* 0x000fe20008410000 */
[----:B------:R-:W-:Y:S04]  /*02b0*/  STG.E.64 desc[UR4][R8.64], R16 ;  /* 0x0000001008007986 */ /* 0x000fe8000c101b04 */
[----:B------:R-:W-:Y:S04]  /*02c0*/  STG.E.64 desc[UR4][R8.64+0x400], R18 ;  /* 0x0004001208007986 */ /* 0x000fe8000c101b04 */
[----:B------:R-:W-:Y:S04]  /*02d0*/  STG.E.64 desc[UR4][R8.64+0x800], R20 ;  /* 0x0008001408007986 */ /* 0x000fe8000c101b04 */
[----:B------:R-:W-:Y:S01]  /*02e0*/  STG.E.64 desc[UR4][R8.64+0xc00], R24 ;  /* 0x000c001808007986 */ /* 0x000fe2000c101b04 */
[----:B------:R-:W-:Y:S05]  /*02f0*/  EXIT ;  /* 0x000000000000794d */ /* 0x000fea0003800000 */
.L_x_2465:
[----:B------:R-:W0:Y:S01]  /*0300*/  S2R R11, SR_TID.X ;  /* 0x00000000000b7919 */ /* 0x000e220000002100 */
[----:B------:R-:W-:Y:S01]  /*0310*/  HFMA2.MMA R28, -RZ, RZ, 0, 0 ;  /* 0x00000000ff1c7435 */ /* 0x000fe200000001ff */
[----:B------:R-:W-:Y:S02]  /*0320*/  MOV R24, RZ ;  /* 0x000000ff00187202 */ /* 0x000fe40000000f00 */
[----:B------:R-:W-:Y:S01]  /*0330*/  CS2R R20, SRZ ;  /* 0x0000000000147805 */ /* 0x000fe2000001ff00 */
[----:B------:R-:W-:Y:S01]  /*0340*/  HFMA2.MMA R4, -RZ, RZ, 0, 0 ;  /* 0x00000000ff047435 */ /* 0x000fe200000001ff */
[----:B------:R-:W-:Y:S01]  /*0350*/  ULDC UR6, c[0x0][0x218] ;  /* 0x0000860000067ab9 */ /* 0x000fe20000000800 */
[----:B0-----:R-:W-:Y:S01]  /*0360*/  ISETP.GE.AND P6, PT, R11, R2, PT ;  /* 0x000000020b00720c */ /* 0x001fe20003fc6270 */
[----:B------:R-:W-:-:S12]  /*0370*/  IMAD.MOV.U32 R9, RZ, RZ, R11 ;  /* 0x000000ffff097224 */ /* 0x000fd800078e000b */
[----:B------:R-:W-:Y:S01]  /*0380*/  @!P6 IADD3 R15, R0, R9, RZ ;  /* 0x00000009000fe210 */ /* 0x000fe20007ffe0ff */
[----:B------:R-:W-:Y:S01]  /*0390*/  @!P6 VIADD R9, R9, 0x80 ;  /* 0x000000800909e836 */ /* 0x000fe20000000000 */
[----:B------:R-:W0:Y:S04]  /*03a0*/  @!P6 LDC.64 R6, c[0x0][0x230] ;  /* 0x00008c00ff06eb82 */ /* 0x000e280000000a00 */
[----:B------:R-:W-:-:S04]  /*03b0*/  ISETP.GE.AND P0, PT, R9, R2, PT ;  /* 0x000000020900720c */ /* 0x000fc80003f06270 */
[----:B------:R-:W1:Y:S09]  /*03c0*/  @!P6 LDC.64 R16, c[0x0][0x238] ;  /* 0x00008e00ff10eb82 */ /* 0x000e720000000a00 */
[----:B------:R-:W-:Y:S01]  /*03d0*/  @!P0 IADD3 R3, R0, R9, RZ ;  /* 0x0000000900038210 */ /* 0x000fe20007ffe0ff */
[----:B------:R-:W-:Y:S01]  /*03e0*/  @!P0 VIADD R9, R9, 0x80 ;  /* 0x0000008009098836 */ /* 0x000fe20000000000 */
[----:B------:R-:W2:Y:S04]  /*03f0*/  @!P0 LDC.64 R26, c[0x0][0x230] ;  /* 0x00008c00ff1a8b82 */ /* 0x000ea80000000a00 */
[----:B------:R-:W-:Y:S01]  /*0400*/  ISETP.GE.AND P3, PT, R9, R2, PT ;  /* 0x000000020900720c */ /* 0x000fe20003f66270 */
[----:B0-----:R-:W-:-:S03]  /*0410*/  @!P6 IMAD.WIDE.U32 R6, R15, 0x4, R6 ;  /* 0x000000040f06e825 */ /* 0x001fc600078e0006 */
[----:B------:R-:W0:Y:S02]  /*0420*/  @!P0 LDC.64 R18, c[0x0][0x238] ;  /* 0x00008e00ff128b82 */ /* 0x000e240000000a00 */
[----:B------:R3:W4:Y:S01]  /*0430*/  @!P6 LDG.E R28, desc[UR4][R6.64] ;  /* 0x00000004061ce981 */ /* 0x000722000c1e1900 */
[----:B-1----:R-:W-:-:S06]  /*0440*/  @!P6 IMAD.WIDE.U32 R16, R15, 0x4, R16 ;  /* 0x000000040f10e825 */ /* 0x002fcc00078e0010 */
[----:B------:R-:W-:Y:S01]  /*0450*/  @!P3 IADD3 R29, R0, R9, RZ ;  /* 0x00000009001db210 */ /* 0x000fe20007ffe0ff */
[----:B------:R-:W-:Y:S01]  /*0460*/  @!P3 VIADD R9, R9, 0x80 ;  /* 0x000000800909b836 */ /* 0x000fe20000000000 */
[----:B------:R-:W1:Y:S01]  /*0470*/  @!P3 LDC.64 R12, c[0x0][0x230] ;  /* 0x00008c00ff0cbb82 */ /* 0x000e620000000a00 */
[----:B---3--:R-:W-:Y:S01]  /*0480*/  CS2R R6, SRZ ;  /* 0x0000000000067805 */ /* 0x008fe2000001ff00 */
[----:B------:R3:W5:Y:S02]  /*0490*/  @!P6 LDG.E R21, desc[UR4][R16.64] ;  /* 0x000000041015e981 */ /* 0x000764000c1e1900 */
[----:B------:R-:W-:Y:S01]  /*04a0*/  ISETP.GE.AND P4, PT, R9, R2, PT ;  /* 0x000000020900720c */ /* 0x000fe20003f86270 */
[----:B--2---:R-:W-:-:S03]  /*04b0*/  @!P0 IMAD.WIDE.U32 R26, R3, 0x4, R26 ;  /* 0x00000004031a8825 */ /* 0x004fc600078e001a */
[----:B------:R-:W2:Y:S02]  /*04c0*/  @!P3 LDC.64 R22, c[0x0][0x238] ;  /* 0x00008e00ff16bb82 */ /* 0x000ea40000000a00 */
[----:B------:R-:W5:Y:S07]  /*04d0*/  @!P0 LDG.E R7, desc[UR4][R26.64] ;  /* 0x000000041a078981 */ /* 0x000f6e000c1e1900 */
[----:B------:R-:W-:Y:S01]  /*04e0*/  @!P4 IADD3 R5, R0, R9, RZ ;  /* 0x000000090005c210 */ /* 0x000fe20007ffe0ff */
[----:B------:R-:W-:Y:S01]  /*04f0*/  @!P4 VIADD R9, R9, 0x80 ;  /* 0x000000800909c836 */ /* 0x000fe20000000000 */
[----:B------:R-:W2:Y:S04]  /*0500*/  @!P4 LDC.64 R14, c[0x0][0x230] ;  /* 0x00008c00ff0ecb82 */ /* 0x000ea80000000a00 */
[----:B------:R-:W-:Y:S01]  /*0510*/  ISETP.GE.AND P1, PT, R9, R2, PT ;  /* 0x000000020900720c */ /* 0x000fe20003f26270 */
[----:B-1----:R-:W-:-:S03]  /*0520*/  @!P3 IMAD.WIDE.U32 R12, R29, 0x4, R12 ;  /* 0x000000041d0cb825 */ /* 0x002fc600078e000c */
[----:B---3--:R-:W1:Y:S02]  /*0530*/  @!P4 LDC.64 R16, c[0x0][0x238] ;  /* 0x00008e00ff10cb82 */ /* 0x008e640000000a00 */
[----:B------:R3:W5:Y:S07]  /*0540*/  @!P3 LDG.E R24, desc[UR4][R12.64] ;  /* 0x000000040c18b981 */ /* 0x00076e000c1e1900 */
[----:B------:R-:W-:Y:S01]  /*0550*/  @!P1 IMAD.IADD R25, R0, 0x1, R9 ;  /* 0x0000000100199824 */ /* 0x000fe200078e0209 */
[----:B------:R-:W-:Y:S01]  /*0560*/  @!P1 IADD3 R9, R9, 0x80, RZ ;  /* 0x0000008009099810 */ /* 0x000fe20007ffe0ff */
[----:B---3--:R-:W3:Y:S03]  /*0570*/  @!P1 LDC.64 R12, c[0x0][0x238] ;  /* 0x00008e00ff0c9b82 */ /* 0x008ee60000000a00 */
[----:B------:R-:W-:Y:S01]  /*0580*/  ISETP.GE.AND P2, PT, R9, R2, PT ;  /* 0x000000020900720c */ /* 0x000fe20003f46270 */
[----:B0-----:R-:W-:-:S12]  /*0590*/  @!P0 IMAD.WIDE.U32 R18, R3, 0x4, R18 ;  /* 0x0000000403128825 */ /* 0x001fd800078e0012 */
[----:B------:R-:W-:Y:S01]  /*05a0*/  @!P2 IMAD.IADD R8, R0, 0x1, R9 ;  /* 0x000000010008a824 */ /* 0x000fe200078e0209 */
[----:B------:R-:W-:-:S04]  /*05b0*/  @!P2 IADD3 R9, R9, 0x80, RZ ;  /* 0x000000800909a810 */ /* 0x000fc80007ffe0ff */
[----:B------:R-:W-:Y:S01]  /*05c0*/  ISETP.GE.AND P5, PT, R9, R2, PT ;  /* 0x000000020900720c */ /* 0x000fe20003fa6270 */
[----:B------:R-:W-:Y:S01]  /*05d0*/  IMAD.MOV.U32 R3, RZ, RZ, RZ ;  /* 0x000000ffff037224 */ /* 0x000fe200078e00ff */
[----:B------:R-:W-:Y:S01]  /*05e0*/  CS2R R26, SRZ ;  /* 0x00000000001a7805 */ /* 0x000fe2000001ff00 */
[----:B--2---:R-:W-:-:S04]  /*05f0*/  @!P4 IMAD.WIDE.U32 R14, R5, 0x4, R14 ;  /* 0x00000004050ec825 */ /* 0x004fc800078e000e */
[----:B------:R0:W2:Y:S04]  /*0600*/  @!P0 LDG.E R3, desc[UR4][R18.64] ;  /* 0x0000000412038981 */ /* 0x0000a8000c1e1900 */
[----:B------:R1:W2:Y:S02]  /*0610*/  @!P4 LDG.E R27, desc[UR4][R14.64] ;  /* 0x000000040e1bc981 */ /* 0x0002a4000c1e1900 */
[----:B------:R-:W-:Y:S02]  /*0620*/  @!P5 IADD3 R10, R0, R9, RZ ;  /* 0x00000009000ad210 */ /* 0x000fe40007ffe0ff */
[----:B------:R-:W-:Y:S01]  /*0630*/  @!P5 IADD3 R9, R9, 0x80, RZ ;  /* 0x000000800909d810 */ /* 0x000fe20007ffe0ff */
[----:B0-----:R-:W0:Y:S03]  /*0640*/  @!P1 LDC.64 R18, c[0x0][0x230] ;  /* 0x00008c00ff129b82 */ /* 0x001e260000000a00 */
[----:B------:R-:W-:-:S05]  /*0650*/  ISETP.GE.AND P0, PT, R9, R2, PT ;  /* 0x000000020900720c */ /* 0x000fca0003f06270 */
[----:B-1----:R-:W1:Y:S01]  /*0660*/  @!P2 LDC.64 R14, c[0x0][0x230] ;  /* 0x00008c00ff0eab82 */ /* 0x002e620000000a00 */
[----:B---3--:R-:W-:-:S04]  /*0670*/  @!P1 IMAD.WIDE.U32 R12, R25, 0x4, R12 ;  /* 0x00000004190c9825 */ /* 0x008fc800078e000c */
[----:B------:R-:W-:Y:S01]  /*0680*/  @!P3 IMAD.WIDE.U32 R22, R29, 0x4, R22 ;  /* 0x000000041d16b825 */ /* 0x000fe200078e0016 */
[----:B------:R3:W2:Y:S03]  /*0690*/  @!P1 LDG.E R6, desc[UR4][R12.64] ;  /* 0x000000040c069981 */ /* 0x0006a6000c1e1900 */
[----:B------:R-:W-:Y:S01]  /*06a0*/  @!P4 IMAD.WIDE.U32 R16, R5, 0x4, R16 ;  /* 0x000000040510c825 */ /* 0x000fe200078e0010 */
[----:B------:R0:W2:Y:S03]  /*06b0*/  @!P3 LDG.E R4, desc[UR4][R22.64] ;  /* 0x000000041604b981 */ /* 0x0000a6000c1e1900 */
[----:B------:R-:W-:Y:S01]  /*06c0*/  IMAD.MOV.U32 R5, RZ, RZ, RZ ;  /* 0x000000ffff057224 */ /* 0x000fe200078e00ff */
[----:B---3--:R-:W3:Y:S01]  /*06d0*/  @!P0 LDC.64 R12, c[0x0][0x230] ;  /* 0x00008c00ff0c8b82 */ /* 0x008ee20000000a00 */
[----:B0-----:R-:W-:-:S04]  /*06e0*/  @!P1 IMAD.WIDE.U32 R18, R25, 0x4, R18 ;  /* 0x0000000419129825 */ /* 0x001fc800078e0012 */
[----:B------:R0:W2:Y:S03]  /*06f0*/  @!P4 LDG.E R5, desc[UR4][R16.64] ;  /* 0x000000041005c981 */ /* 0x0000a6000c1e1900 */
[----:B------:R-:W3:Y:S01]  /*0700*/  @!P5 LDC.64 R22, c[0x0][0x230] ;  /* 0x00008c00ff16db82 */ /* 0x000ee20000000a00 */
[----:B------:R-:W-:Y:S01]  /*0710*/  IMAD.MOV.U32 R25, RZ, RZ, RZ ;  /* 0x000000ffff197224 */ /* 0x000fe200078e00ff */
[----:B------:R0:W2:Y:S01]  /*0720*/  @!P1 LDG.E R26, desc[UR4][R18.64] ;  /* 0x00000004121a9981 */ /* 0x0000a2000c1e1900 */
[----:B-1----:R-:W-:-:S05]  /*0730*/  @!P2 IMAD.WIDE.U32 R14, R8, 0x4, R14 ;  /* 0x00000004080ea825 */ /* 0x002fca00078e000e */
[----:B0-----:R-:W0:Y:S01]  /*0740*/  @!P5 LDC.64 R16, c[0x0][0x238] ;  /* 0x00008e00ff10db82 */ /* 0x001e220000000a00 */
[----:B------:R1:W2:Y:S01]  /*0750*/  @!P2 LDG.E R25, desc[UR4][R14.64] ;  /* 0x000000040e19a981 */ /* 0x0002a2000c1e1900 */
[----:B------:R-:W-:-:S06]  /*0760*/  @!P0 IADD3 R9, R0, R9, RZ ;  /* 0x0000000900098210 */ /* 0x000fcc0007ffe0ff */
[----:B------:R-:W0:Y:S08]  /*0770*/  @!P0 LDC.64 R18, c[0x0][0x238] ;  /* 0x00008e00ff128b82 */ /* 0x000e300000000a00 */
[----:B-1----:R-:W1:Y:S01]  /*0780*/  @!P2 LDC.64 R14, c[0x0][0x238] ;  /* 0x00008e00ff0eab82 */ /* 0x002e620000000a00 */
[----:B---3--:R-:W-:-:S04]  /*0790*/  @!P0 IMAD.WIDE.U32 R12, R9, 0x4, R12 ;  /* 0x00000004090c8825 */ /* 0x008fc800078e000c */
[C---:B------:R-:W-:Y:S02]  /*07a0*/  @!P5 IMAD.WIDE.U32 R22, R10.reuse, 0x4, R22 ;  /* 0x000000040a16d825 */ /* 0x040fe400078e0016 */
[----:B------:R-:W3:Y:S02]  /*07b0*/  @!P0 LDG.E R12, desc[UR4][R12.64] ;  /* 0x000000040c0c8981 */ /* 0x000ee4000c1e1900 */
[----:B0-----:R-:W-:Y:S02]  /*07c0*/  @!P5 IMAD.WIDE.U32 R16, R10, 0x4, R16 ;  /* 0x000000040a10d825 */ /* 0x001fe400078e0010 */
[----:B------:R0:W3:Y:S01]  /*07d0*/  @!P5 LDG.E R20, desc[UR4][R22.64] ;  /* 0x000000041614d981 */ /* 0x0000e2000c1e1900 */
[----:B------:R-:W-:Y:S01]  /*07e0*/  HFMA2.MMA R10, -RZ, RZ, 0, 0 ;  /* 0x00000000ff0a7435 */ /* 0x000fe200000001ff */
[----:B------:R-:W-:Y:S01]  /*07f0*/  MOV R29, RZ ;  /* 0x000000ff001d7202 */ /* 0x000fe20000000f00 */
[----:B------:R-:W-:-:S04]  /*0800*/  @!P0 IMAD.WIDE.U32 R18, R9, 0x4, R18 ;  /* 0x0000000409128825 */ /* 0x000fc800078e0012 */
[----:B0-----:R-:W-:-:S04]  /*0810*/  IMAD.MOV.U32 R22, RZ, RZ, RZ ;  /* 0x000000ffff167224 */ /* 0x001fc800078e00ff */
[----:B------:R-:W3:Y:S01]  /*0820*/  @!P0 LDG.E R10, desc[UR4][R18.64] ;  /* 0x00000004120a8981 */ /* 0x000ee2000c1e1900 */
[----:B-1----:R-:W-:Y:S02]  /*0830*/  @!P2 IMAD.WIDE.U32 R14, R8, 0x4, R14 ;  /* 0x00000004080ea825 */ /* 0x002fe400078e000e */
[----:B------:R-:W0:Y:S01]  /*0840*/  @!P6 LDC.64 R8, c[0x0][0x228] ;  /* 0x00008a00ff08eb82 */ /* 0x000e220000000a00 */
[----:B------:R-:W3:Y:S04]  /*0850*/  @!P5 LDG.E R22, desc[UR4][R16.64] ;  /* 0x000000041016d981 */ /* 0x000ee8000c1e1900 */
[----:B------:R-:W3:Y:S01]  /*0860*/  @!P2 LDG.E R29, desc[UR4][R14.64] ;  /* 0x000000040e1da981 */ /* 0x000ee2000c1e1900 */
[----:B------:R-:W-:Y:S04]  /*0870*/  BSSY B0, `(.L_x_2466) ;  /* 0x0000042000007945 */ /* 0x000fe80003800000 */
[----:B------:R-:W-:Y:S01]  /*0880*/  BSSY B1, `(.L_x_2467) ;  /* 0x000003a000017945 */ /* 0x000fe20003800000 */
[----:B----4-:R-:W-:-:S13]  /*0890*/  FSETP.GT.FTZ.AND P1, PT, R28, RZ, PT ;  /* 0x000000ff1c00720b */ /* 0x010fda0003f34000 */
[----:B-----5:R-:W-:Y:S01]  /*08a0*/  @!P1 FMUL.FTZ R21, R21, UR6 ;  /* 0x0000000615159c20 */ /* 0x020fe20008410000 */
[----:B------:R-:W-:Y:S02]  /*08b0*/  FSETP.GT.FTZ.AND P2, PT, R7, RZ, PT ;  /* 0x000000ff0700720b */ /* 0x000fe40003f54000 */
[----:B------:R-:W-:-:S05]  /*08c0*/  @!P6 IADD3 R7, R0, R11, RZ ;  /* 0x0000000b0007e210 */ /* 0x000fca0007ffe0ff */
[----:B0-----:R-:W-:-:S04]  /*08d0*/  @!P6 IMAD.WIDE.U32 R8, R7, 0x4, R8 ;  /* 0x000000040708e825 */ /* 0x001fc800078e0008 */
[----:B------:R-:W-:Y:S01]  /*08e0*/  VIADD R7, R11, 0x80 ;  /* 0x000000800b077836 */ /* 0x000fe20000000000 */
[----:B------:R-:W-:Y:S01]  /*08f0*/  FSETP.GT.FTZ.AND P5, PT, R24, RZ, PT ;  /* 0x000000ff1800720b */ /* 0x000fe20003fb4000 */
[----:B------:R0:W-:Y:S03]  /*0900*/  @!P6 STG.E desc[UR4][R8.64], R21 ;  /* 0x000000150800e986 */ /* 0x0001e6000c101904 */
[----:B------:R-:W-:Y:S01]  /*0910*/  @!P6 MOV R11, R7 ;  /* 0x00000007000be202 */ /* 0x000fe20000000f00 */
[----:B--2---:R-:W-:Y:S01]  /*0920*/  @!P2 FMUL.FTZ R3, R3, UR6 ;  /* 0x000000060303ac20 */ /* 0x004fe20008410000 */
[----:B------:R-:W-:-:S07]  /*0930*/  FSETP.GT.FTZ.AND P1, PT, R27, RZ, PT ;  /* 0x000000ff1b00720b */ /* 0x000fce0003f34000 */
[----:B------:R-:W-:Y:S01]  /*0940*/  @!P5 FMUL.FTZ R4, R4, UR6 ;  /* 0x000000060404dc20 */ /* 0x000fe20008410000 */
[----:B------:R-:W-:Y:S02]  /*0950*/  ISETP.GE.AND P5, PT, R11, R2, PT ;  /* 0x000000020b00720c */ /* 0x000fe40003fa6270 */
[----:B------:R-:W-:Y:S02]  /*0960*/  FSETP.GT.FTZ.AND P4, PT, R26, RZ, PT ;  /* 0x000000ff1a00720b */ /* 0x000fe40003f94000 */
[----:B------:R-:W-:Y:S01]  /*0970*/  FSETP.GT.FTZ.AND P3, PT, R25, RZ, PT ;  /* 0x000000ff1900720b */ /* 0x000fe20003f74000 */
[----:B------:R-:W-:-:S10]  /*0980*/  @!P1 FMUL.FTZ R5, R5, UR6 ;  /* 0x0000000605059c20 */ /* 0x000fd40008410000 */
[----:B------:R-:W-:Y:S01]  /*0990*/  @!P4 FMUL.FTZ R6, R6, UR6 ;  /* 0x000000060606cc20 */ /* 0x000fe20008410000 */
[----:B---3--:R-:W-:Y:S02]  /*09a0*/  FSETP.GT.AND P0, PT, R12, RZ, !P0 ;  /* 0x000000ff0c00720b */ /* 0x008fe40004704000 */
[----:B------:R-:W-:-:S11]  /*09b0*/  FSETP.GT.FTZ.AND P2, PT, R20, RZ, PT ;  /* 0x000000ff1400720b */ /* 0x000fd60003f54000 */
[----:B------:R-:W-:Y:S02]  /*09c0*/  @!P0 FMUL.FTZ R10, R10, UR6 ;  /* 0x000000060a0a8c20 */ /* 0x000fe40008410000 */
[----:B------:R-:W-:Y:S01]  /*09d0*/  @!P2 FMUL.FTZ R22, R22, UR6 ;  /* 0x000000061616ac20 */ /* 0x000fe20008410000 */
[----:B------:R-:W-:Y:S01]  /*09e0*/  @!P3 FMUL.FTZ R29, R29, UR6 ;  /* 0x000000061d1dbc20 */ /* 0x000fe20008410000 */
[----:B0-----:R-:W-:Y:S06]  /*09f0*/  @P5 BRA `(.L_x_2468) ;  /* 0x0000000000305947 */ /* 0x001fec0003800000 */
[----:B------:R-:W0:Y:S01]  /*0a00*/  LDC.64 R8, c[0x0][0x228] ;  /* 0x00008a00ff087b82 */ /* 0x000e220000000a00 */
[----:B------:R-:W-:Y:S01]  /*0a10*/  IADD3 R7, R0, R11, RZ ;  /* 0x0000000b00077210 */ /* 0x000fe20007ffe0ff */
[----:B------:R-:W-:-:S05]  /*0a20*/  VIADD R11, R11, 0x80 ;  /* 0x000000800b0b7836 */ /* 0x000fca0000000000 */
[----:B------:R-:W-:Y:S01]  /*0a30*/  ISETP.GE.AND P0, PT, R11, R2, PT ;  /* 0x000000020b00720c */ /* 0x000fe20003f06270 */
[----:B0-----:R-:W-:-:S05]  /*0a40*/  IMAD.WIDE.U32 R8, R7, 0x4, R8 ;  /* 0x0000000407087825 */ /* 0x001fca00078e0008 */
[----:B------:R0:W-:Y:S07]  /*0a50*/  STG.E desc[UR4][R8.64], R3 ;  /* 0x0000000308007986 */ /* 0x0001ee000c101904 */
[----:B------:R-:W-:Y:S05]  /*0a60*/  @P0 BRA `(.L_x_2469) ;  /* 0x0000000000300947 */ /* 0x000fea0003800000 */
[----:B0-----:R-:W0:Y:S01]  /*0a70*/  LDC.64 R8, c[0x0][0x228] ;  /* 0x00008a00ff087b82 */ /* 0x001e220000000a00 */
[----:B------:R-:W-:Y:S02]  /*0a80*/  IADD3 R3, R0, R11, RZ ;  /* 0x0000000b00037210 */ /* 0x000fe40007ffe0ff */
[----:B------:R-:W-:-:S03]  /*0a90*/  IADD3 R11, R11, 0x80, RZ ;  /* 0x000000800b0b7810 */ /* 0x000fc60007ffe0ff */
[----:B0-----:R-:W-:-:S05]  /*0aa0*/  IMAD.WIDE.U32 R8, R3, 0x4, R8 ;  /* 0x0000000403087825 */ /* 0x001fca00078e0008 */
[----:B------:R0:W-:Y:S02]  /*0ab0*/  STG.E desc[UR4][R8.64], R4 ;  /* 0x0000000408007986 */ /* 0x0001e4000c101904 */
.L_x_2468:
[----:B------:R-:W-:-:S13]  /*0ac0*/  ISETP.GE.AND P0, PT, R11, R2, PT ;  /* 0x000000020b00720c */ /* 0x000fda0003f06270 */
[----:B------:R-:W-:Y:S05]  /*0ad0*/  @P0 BRA `(.L_x_2470) ;  /* 0x0000000000300947 */ /* 0x000fea0003800000 */
[----:B0-----:R-:W0:Y:S01]  /*0ae0*/  LDC.64 R8, c[0x0][0x228] ;  /* 0x00008a00ff087b82 */ /* 0x001e220000000a00 */
[----:B------:R-:W-:Y:S01]  /*0af0*/  IMAD.IADD R3, R0, 0x1, R11 ;  /* 0x0000000100037824 */ /* 0x000fe200078e020b */
[----:B------:R-:W-:-:S03]  /*0b00*/  IADD3 R11, R11, 0x80, RZ ;  /* 0x000000800b0b7810 */ /* 0x000fc60007ffe0ff */
[----:B0-----:R-:W-:-:S05]  /*0b10*/  IMAD.WIDE.U32 R8, R3, 0x4, R8 ;  /* 0x0000000403087825 */ /* 0x001fca00078e0008 */
[----:B------:R1:W-:Y:S02]  /*0b20*/  STG.E desc[UR4][R8.64], R5 ;  /* 0x0000000508007986 */ /* 0x0003e4000c101904 */
.L_x_2469:
[----:B------:R-:W-:-:S13]  /*0b30*/  ISETP.GE.AND P0, PT, R11, R2, PT ;  /* 0x000000020b00720c */ /* 0x000fda0003f06270 */
[----:B------:R-:W-:Y:S05]  /*0b40*/  @P0 BRA `(.L_x_2471) ;  /* 0x0000000000340947 */ /* 0x000fea0003800000 */
[----:B-1----:R-:W1:Y:S01]  /*0b50*/  LDC.64 R4, c[0x0][0x228] ;  /* 0x00008a00ff047b82 */ /* 0x002e620000000a00 */
[----:B0-----:R-:W-:Y:S01]  /*0b60*/  IADD3 R3, R0, R11, RZ ;  /* 0x0000000b00037210 */ /* 0x001fe20007ffe0ff */
[----:B------:R-:W-:-:S04]  /*0b70*/  VIADD R11, R11, 0x80 ;  /* 0x000000800b0b7836 */ /* 0x000fc80000000000 */
[----:B-1----:R-:W-:-:S05]  /*0b80*/  IMAD.WIDE.U32 R4, R3, 0x4, R4 ;  /* 0x0000000403047825 */ /* 0x002fca00078e0004 */
[----:B------:R1:W-:Y:S02]  /*0b90*/  STG.E desc[UR4][R4.64], R6 ;  /* 0x0000000604007986 */ /* 0x0003e4000c101904 */
.L_x_2470:
[----:B------:R-:W-:-:S13]  /*0ba0*/  ISETP.GE.AND P0, PT, R11, R2, PT ;  /* 0x000000020b00720c */ /* 0x000fda0003f06270 */
[----:B------:R-:W-:Y:S05]  /*0bb0*/  @P0 BREAK B1 ;  /* 0x0000000000010942 */ /* 0x000fea0003800000 */
[----:B------:R-:W-:Y:S05]  /*0bc0*/  @P0 BRA `(.L_x_2472) ;  /* 0x0000000000300947 */ /* 0x000fea0003800000 */
[----:B01----:R-:W0:Y:S01]  /*0bd0*/  LDC.64 R4, c[0x0][0x228] ;  /* 0x00008a00ff047b82 */ /* 0x003e220000000a00 */
[----:B------:R-:W-:Y:S02]  /*0be0*/  IADD3 R3, R0, R11, RZ ;  /* 0x0000000b00037210 */ /* 0x000fe40007ffe0ff */
[----:B------:R-:W-:-:S03]  /*0bf0*/  IADD3 R11, R11, 0x80, RZ ;  /* 0x000000800b0b7810 */ /* 0x000fc60007ffe0ff */
[----:B0-----:R-:W-:-:S05]  /*0c00*/  IMAD.WIDE.U32 R4, R3, 0x4, R4 ;  /* 0x0000000403047825 */ /* 0x001fca00078e0004 */
[----:B------:R2:W-:Y:S02]  /*0c10*/  STG.E desc[UR4][R4.64], R29 ;  /* 0x0000001d04007986 */ /* 0x0005e4000c101904 */
.L_x_2471:
[----:B------:R-:W-:Y:S05]  /*0c20*/  BSYNC B1 ;  /* 0x0000000000017941 */ /* 0x000fea0003800000 */
.L_x_2467:
[----:B------:R-:W-:-:S13]  /*0c30*/  ISETP.GE.AND P0, PT, R11, R2, PT ;  /* 0x000000020b00720c */ /* 0x000fda0003f06270 */
[----:B-12---:R-:W1:Y:S01]  /*0c40*/  @!P0 LDC.64 R4, c[0x0][0x228] ;  /* 0x00008a00ff048b82 */ /* 0x006e620000000a00 */
[----:B0-----:R-:W-:Y:S01]  /*0c50*/  @!P0 IMAD.IADD R3, R0, 0x1, R11 ;  /* 0x0000000100038824 */ /* 0x001fe200078e020b */
[----:B------:R-:W-:-:S03]  /*0c60*/  @!P0 IADD3 R11, R11, 0x80, RZ ;  /* 0x000000800b0b8810 */ /* 0x000fc60007ffe0ff */
[----:B-1----:R-:W-:-:S05]  /*0c70*/  @!P0 IMAD.WIDE.U32 R4, R3, 0x4, R4 ;  /* 0x0000000403048825 */ /* 0x002fca00078e0004 */
[----:B------:R2:W-:Y:S02]  /*0c80*/  @!P0 STG.E desc[UR4][R4.64], R22 ;  /* 0x0000001604008986 */ /* 0x0005e4000c101904 */
.L_x_2472:
[----:B------:R-:W-:Y:S05]  /*0c90*/  BSYNC B0 ;  /* 0x0000000000007941 */ /* 0x000fea0003800000 */
.L_x_2466:
[----:B------:R-:W-:Y:S05]  /*0ca0*/  WARPSYNC.ALL ;  /* 0x0000000000007948 */ /* 0x000fea0003800000 */
[----:B------:R-:W-:-:S13]  /*0cb0*/  ISETP.GE.AND P0, PT, R11, R2, PT ;  /* 0x000000020b00720c */ /* 0x000fda0003f06270 */
[----:B------:R-:W-:Y:S05]  /*0cc0*/  @P0 EXIT ;  /* 0x000000000000094d */ /* 0x000fea0003800000 */
[----:B------:R-:W3:Y:S01]  /*0cd0*/  LDC.64 R2, c[0x0][0x228] ;  /* 0x00008a00ff027b82 */ /* 0x000ee20000000a00 */
[----:B------:R-:W-:-:S05]  /*0ce0*/  IADD3 R11, R0, R11, RZ ;  /* 0x0000000b000b7210 */ /* 0x000fca0007ffe0ff */
[----:B---3--:R-:W-:-:S05]  /*0cf0*/  IMAD.WIDE.U32 R2, R11, 0x4, R2 ;  /* 0x000000040b027825 */ /* 0x008fca00078e0002 */
[----:B------:R-:W-:Y:S01]  /*0d00*/  STG.E desc[UR4][R2.64], R10 ;  /* 0x0000000a02007986 */ /* 0x000fe2000c101904 */
[----:B------:R-:W-:Y:S05]  /*0d10*/  EXIT ;  /* 0x000000000000794d */ /* 0x000fea0003800000 */
.L_x_2473:
        /* <DEDUP_REMOVED lines=14> */
.L_x_5696:


//--------------------- .text._ZN2at6native29vectorized_elementwise_kernelILi4EZZZNS0_66_GLOBAL__N__d53a5ca4_28_ActivationLeakyReluKernel_cu_9e10b42f_310426leaky_relu_backward_kernelERNS_18TensorIteratorBaseERKN3c106ScalarEENKUlvE_clEvENKUlvE0_clEvEUlffE_St5arrayIPcLm3EEEEviT0_T1_ --------------------------
	.section	.text._ZN2at6native29vectorized_elementwise_kernelILi4EZZZNS0_66_GLOBAL__N__d53a5ca4_28_ActivationLeakyReluKernel_cu_9e10b42f_310426leaky_relu_backward_kernelERNS_18TensorIteratorBaseERKN3c106ScalarEENKUlvE_clEvENKUlvE0_clEvEUlffE_St5arrayIPcLm3EEEEviT0_T1_,"ax",@progbits
	.align	128
        .global         _ZN2at6native29vectorized_elementwise_kernelILi4EZZZNS0_66_GLOBAL__N__d53a5ca4_28_ActivationLeakyReluKernel_cu_9e10b42f_310426leaky_relu_backward_kernelERNS_18TensorIteratorBaseERKN3c106ScalarEENKUlvE_clEvENKUlvE0_clEvEUlffE_St5arrayIPcLm3EEEEviT0_T1_
        .type           _ZN2at6native29vectorized_elementwise_kernelILi4EZZZNS0_66_GLOBAL__N__d53a5ca4_28_ActivationLeakyReluKernel_cu_9e10b42f_310426leaky_relu_backward_kernelERNS_18TensorIteratorBaseERKN3c106ScalarEENKUlvE_clEvENKUlvE0_clEvEUlffE_St5arrayIPcLm3EEEEviT0_T1_,@function
        .size           _ZN2at6native29vectorized_elementwise_kernelILi4EZZZNS0_66_GLOBAL__N__d53a5ca4_28_ActivationLeakyReluKernel_cu_9e10b42f_310426leaky_relu_backward_kernelERNS_18TensorIteratorBaseERKN3c106ScalarEENKUlvE_clEvENKUlvE0_clEvEUlffE_St5arrayIPcLm3EEEEviT0_T1_,(.L_x_5697 - _ZN2at6native29vectorized_elementwise_kernelILi4EZZZNS0_66_GLOBAL__N__d53a5ca4_28_ActivationLeakyReluKernel_cu_9e10b42f_310426leaky_relu_backward_kernelERNS_18TensorIteratorBaseERKN3c106ScalarEENKUlvE_clEvENKUlvE0_clEvEUlffE_St5arrayIPcLm3EEEEviT0_T1_)
        .other          _ZN2at6native29vectorized_elementwise_kernelILi4EZZZNS0_66_GLOBAL__N__d53a5ca4_28_ActivationLeakyReluKernel_cu_9e10b42f_310426leaky_relu_backward_kernelERNS_18TensorIteratorBaseERKN3c106ScalarEENKUlvE_clEvENKUlvE0_clEvEUlffE_St5arrayIPcLm3EEEEviT0_T1_,@"STO_CUDA_ENTRY STV_DEFAULT"
_ZN2at6native29vectorized_elementwise_kernelILi4EZZZNS0_66_GLOBAL__N__d53a5ca4_28_ActivationLeakyReluKernel_cu_9e10b42f_310426leaky_relu_backward_kernelERNS_18TensorIteratorBaseERKN3c106ScalarEENKUlvE_clEvENKUlvE0_clEvEUlffE_St5arrayIPcLm3EEEEviT0_T1_:
.text._ZN2at6native29vectorized_elementwise_kernelILi4EZZZNS0_66_GLOBAL__N__d53a5ca4_28_ActivationLeakyReluKernel_cu_9e10b42f_310426leaky_relu_backward_kernelERNS_18TensorIteratorBaseERKN3c106ScalarEENKUlvE_clEvENKUlvE0_clEvEUlffE_St5arrayIPcLm3EEEEviT0_T1_:
        /* <DEDUP_REMOVED lines=15> */
[----:B------:R-:W4:Y:S01]  /*00f0*/  LDG.E.128 R16, desc[UR4][R20.64] ;  /* 0x0000000414107981 */ /* 0x000f22000c1e1d00 */
[----:B--2---:R-:W-:-:S04]  /*0100*/  IMAD.WIDE R4, R0, 0x4, R6 ;  /* 0x0000000400047825 */ /* 0x004fc800078e0206 */
[----:B------:R-:W-:Y:S02]  /*0110*/  IMAD.WIDE.U32 R22, R2, 0x10, R4 ;  /* 0x0000001002167825 */ /* 0x000fe400078e0004 */
[----:B------:R-:W2:Y:S04]  /*0120*/  LDG.E.128 R4, desc[UR4][R20.64+0x800] ;  /* 0x0008000414047981 */ /* 0x000ea8000c1e1d00 */
[----:B------:R-:W5:Y:S04]  /*0130*/  LDG.E.128 R8, desc[UR4][R22.64] ;  /* 0x0000000416087981 */ /* 0x000f68000c1e1d00 */
[----:B------:R-:W5:Y:S01]  /*0140*/  LDG.E.128 R12, desc[UR4][R22.64+0x800] ;  /* 0x00080004160c7981 */ /* 0x000f62000c1e1d00 */
[----:B----4-:R-:W-:-:S02]  /*0150*/  FSETP.GT.FTZ.AND P6, PT, R19, RZ, PT ;  /* 0x000000ff1300720b */ /* 0x010fc40003fd4000 */
[----:B------:R-:W-:Y:S02]  /*0160*/  FSETP.GT.FTZ.AND P3, PT, R16, RZ, PT ;  /* 0x000000ff1000720b */ /* 0x000fe40003f74000 */
[----:B------:R-:W-:Y:S01]  /*0170*/  FSETP.GT.FTZ.AND P4, PT, R17, RZ, PT ;  /* 0x000000ff1100720b */ /* 0x000fe20003f94000 */
[----:B---3--:R-:W-:Y:S01]  /*0180*/  IMAD.WIDE.U32 R16, R0, 0x4, R24 ;  /* 0x0000000400107825 */ /* 0x008fe200078e0018 */
[----:B------:R-:W-:Y:S02]  /*0190*/  FSETP.GT.FTZ.AND P5, PT, R18, RZ, PT ;  /* 0x000000ff1200720b */ /* 0x000fe40003fb4000 */
[----:B--2---:R-:W-:Y:S02]  /*01a0*/  FSETP.GT.FTZ.AND P0, PT, R5, RZ, PT ;  /* 0x000000ff0500720b */ /* 0x004fe40003f14000 */
[----:B------:R-:W-:Y:S01]  /*01b0*/  FSETP.GT.FTZ.AND P2, PT, R7, RZ, PT ;  /* 0x000000ff0700720b */ /* 0x000fe20003f54000 */
[----:B------:R-:W-:-:S04]  /*01c0*/  IMAD.WIDE R16, R2, 0x10, R16 ;  /* 0x0000001002107825 */ /* 0x000fc800078e0210 */
[----:B-----5:R-:W-:Y:S01]  /*01d0*/  @!P6 FMUL.FTZ R11, R11, UR6 ;  /* 0x000000060b0bec20 */ /* 0x020fe20008410000 */
[----:B------:R-:W-:Y:S01]  /*01e0*/  FSETP.GT.FTZ.AND P1, PT, R6, RZ, PT ;  /* 0x000000ff0600720b */ /* 0x000fe20003f34000 */
[----:B------:R-:W-:Y:S01]  /*01f0*/  @!P3 FMUL.FTZ R8, R8, UR6 ;  /* 0x000000060808bc20 */ /* 0x000fe20008410000 */
[----:B------:R-:W-:Y:S01]  /*0200*/  FSETP.GT.FTZ.AND P6, PT, R4, RZ, PT ;  /* 0x000000ff0400720b */ /* 0x000fe20003fd4000 */
[----:B------:R-:W-:Y:S01]  /*0210*/  @!P4 FMUL.FTZ R9, R9, UR6 ;  /* 0x000000060909cc20 */ /* 0x000fe20008410000 */
[----:B------:R-:W-:Y:S01]  /*0220*/  @!P5 FMUL.FTZ R10, R10, UR6 ;  /* 0x000000060a0adc20 */ /* 0x000fe20008410000 */
[----:B------:R-:W-:Y:S02]  /*0230*/  @!P0 FMUL.FTZ R13, R13, UR6 ;  /* 0x000000060d0d8c20 */ /* 0x000fe40008410000 */
[----:B------:R-:W-:Y:S02]  /*0240*/  @!P2 FMUL.FTZ R15, R15, UR6 ;  /* 0x000000060f0fac20 */ /* 0x000fe40008410000 */
[----:B------:R-:W-:Y:S04]  /*0250*/  STG.E.128 desc[UR4][R16.64], R8 ;  /* 0x0000000810007986 */ /* 0x000fe8000c101d04 */
[----:B------:R-:W-:-:S02]  /*0260*/  @!P1 FMUL.FTZ R14, R14, UR6 ;  /* 0x000000060e0e9c20 */ /* 0x000fc40008410000 */
[----:B------:R-:W-:-:S05]  /*0270*/  @!P6 FMUL.FTZ R12, R12, UR6 ;  /* 0x000000060c0cec20 */ /* 0x000fca0008410000 */
[----:B------:R-:W-:Y:S01]  /*0280*/  STG.E.128 desc[UR4][R16.64+0x800], R12 ;  /* 0x0008000c10007986 */ /* 0x000fe2000c101d04 */
[----:B------:R-:W-:Y:S05]  /*0290*/  EXIT ;  /* 0x000000000000794d */ /* 0x000fea0003800000 */
.L_x_2474:
        /* <DEDUP_REMOVED lines=124> */
.L_x_2477:
[----:B------:R-:W-:-:S13]  /*0a60*/  ISETP.GE.AND P0, PT, R11, R2, PT ;  /* 0x000000020b00720c */ /* 0x000fda0003f06270 */
[----:B------:R-:W-:Y:S05]  /*0a70*/  @P0 BRA `(.L_x_2479) ;  /* 0x0000000000300947 */ /* 0x000fea0003800000 */
[----:B0-----:R-:W0:Y:S01]  /*0a80*/  LDC.64 R8, c[0x0][0x228] ;  /* 0x00008a00ff087b82 */ /* 0x001e220000000a00 */
[----:B------:R-:W-:Y:S01]  /*0a90*/  IMAD.IADD R3, R0, 0x1, R11 ;  /* 0x0000000100037824 */ /* 0x000fe200078e020b */
[----:B------:R-:W-:-:S03]  /*0aa0*/  IADD3 R11, R11, 0x80, RZ ;  /* 0x000000800b0b7810 */ /* 0x000fc60007ffe0ff */
[----:B0-----:R-:W-:-:S05]  /*0ab0*/  IMAD.WIDE.U32 R8, R3, 0x4, R8 ;  /* 0x0000000403087825 */ /* 0x001fca00078e0008 */
[----:B------:R1:W-:Y:S02]  /*0ac0*/  STG.E desc[UR4][R8.64], R5 ;  /* 0x0000000508007986 */ /* 0x0003e4000c101904 */
.L_x_2478:
[----:B------:R-:W-:-:S13]  /*0ad0*/  ISETP.GE.AND P0, PT, R11, R2, PT ;  /* 0x000000020b00720c */ /* 0x000fda0003f06270 */
[----:B------:R-:W-:Y:S05]  /*0ae0*/  @P0 BRA `(.L_x_2480) ;  /* 0x0000000000340947 */ /* 0x000fea0003800000 */
[----:B-1----:R-:W1:Y:S01]  /*0af0*/  LDC.64 R4, c[0x0][0x228] ;  /* 0x00008a00ff047b82 */ /* 0x002e620000000a00 */
[----:B0-----:R-:W-:Y:S01]  /*0b00*/  IADD3 R3, R0, R11, RZ ;  /* 0x0000000b00037210 */ /* 0x001fe20007ffe0ff */
[----:B------:R-:W-:-:S04]  /*0b10*/  VIADD R11, R11, 0x80 ;  /* 0x000000800b0b7836 */ /* 0x000fc80000000000 */
[----:B-1----:R-:W-:-:S05]  /*0b20*/  IMAD.WIDE.U32 R4, R3, 0x4, R4 ;  /* 0x0000000403047825 */ /* 0x002fca00078e0004 */
[----:B------:R1:W-:Y:S02]  /*0b30*/  STG.E desc[UR4][R4.64], R6 ;  /* 0x0000000604007986 */ /* 0x0003e4000c101904 */
.L_x_2479:
        /* <DEDUP_REMOVED lines=8> */
.L_x_2480:
[----:B------:R-:W-:Y:S05]  /*0bc0*/  BSYNC B1 ;  /* 0x0000000000017941 */ /* 0x000fea0003800000 */
.L_x_2476:
[----:B------:R-:W-:-:S13]  /*0bd0*/  ISETP.GE.AND P0, PT, R11, R2, PT ;  /* 0x000000020b00720c */ /* 0x000fda0003f06270 */
[----:B-12---:R-:W1:Y:S01]  /*0be0*/  @!P0 LDC.64 R4, c[0x0][0x228] ;  /* 0x00008a00ff048b82 */ /* 0x006e620000000a00 */
[----:B0-----:R-:W-:Y:S01]  /*0bf0*/  @!P0 IMAD.IADD R3, R0, 0x1, R11 ;  /* 0x0000000100038824 */ /* 0x001fe200078e020b */
[----:B------:R-:W-:-:S03]  /*0c00*/  @!P0 IADD3 R11, R11, 0x80, RZ ;  /* 0x000000800b0b8810 */ /* 0x000fc60007ffe0ff */
[----:B-1----:R-:W-:-:S05]  /*0c10*/  @!P0 IMAD.WIDE.U32 R4, R3, 0x4, R4 ;  /* 0x0000000403048825 */ /* 0x002fca00078e0004 */
[----:B------:R2:W-:Y:S02]  /*0c20*/  @!P0 STG.E desc[UR4][R4.64], R22 ;  /* 0x0000001604008986 */ /* 0x0005e4000c101904 */
.L_x_2481:
[----:B------:R-:W-:Y:S05]  /*0c30*/  BSYNC B0 ;  /* 0x0000000000007941 */ /* 0x000fea0003800000 */
.L_x_2475:
        /* <DEDUP_REMOVED lines=8> */
.L_x_2482:
        /* <DEDUP_REMOVED lines=12> */
.L_x_5697:


//--------------------- .text._ZN2at6native29vectorized_elementwise_kernelILi8EZZZNS0_66_GLOBAL__N__d53a5ca4_28_ActivationLeakyReluKernel_cu_9e10b42f_310426leaky_relu_backward_kernelERNS_18TensorIteratorBaseERKN3c106ScalarEENKUlvE_clEvENKUlvE0_clEvEUlffE_St5arrayIPcLm3EEEEviT0_T1_ --------------------------
	.section	.text._ZN2at6native29vectorized_elementwise_kernelILi8EZZZNS0_66_GLOBAL__N__d53a5ca4_28_ActivationLeakyReluKernel_cu_9e10b42f_310426leaky_relu_backward_kernelERNS_18TensorIteratorBaseERKN3c106ScalarEENKUlvE_clEvENKUlvE0_clEvEUlffE_St5arrayIPcLm3EEEEviT0_T1_,"ax",@progbits
	.align	128
        .global         _ZN2at6native29vectorized_elementwise_kernelILi8EZZZNS0_66_GLOBAL__N__d53a5ca4_28_ActivationLeakyReluKernel_cu_9e10b42f_310426leaky_relu_backward_kernelERNS_18TensorIteratorBaseERKN3c106ScalarEENKUlvE_clEvENKUlvE0_clEvEUlffE_St5arrayIPcLm3EEEEviT0_T1_
        .type           _ZN2at6native29vectorized_elementwise_kernelILi8EZZZNS0_66_GLOBAL__N__d53a5ca4_28_ActivationLeakyReluKernel_cu_9e10b42f_310426leaky_relu_backward_kernelERNS_18TensorIteratorBaseERKN3c106ScalarEENKUlvE_clEvENKUlvE0_clEvEUlffE_St5arrayIPcLm3EEEEviT0_T1_,@function
        .size           _ZN2at6native29vectorized_elementwise_kernelILi8EZZZNS0_66_GLOBAL__N__d53a5ca4_28_ActivationLeakyReluKernel_cu_9e10b42f_310426leaky_relu_backward_kernelERNS_18TensorIteratorBaseERKN3c106ScalarEENKUlvE_clEvENKUlvE0_clEvEUlffE_St5arrayIPcLm3EEEEviT0_T1_,(.L_x_5698 - _ZN2at6native29vectorized_elementwise_kernelILi8EZZZNS0_66_GLOBAL__N__d53a5ca4_28_ActivationLeakyReluKernel_cu_9e10b42f_310426leaky_relu_backward_kernelERNS_18TensorIteratorBaseERKN3c106ScalarEENKUlvE_clEvENKUlvE0_clEvEUlffE_St5arrayIPcLm3EEEEviT0_T1_)
        .other          _ZN2at6native29vectorized_elementwise_kernelILi8EZZZNS0_66_GLOBAL__N__d53a5ca4_28_ActivationLeakyReluKernel_cu_9e10b42f_310426leaky_relu_backward_kernelERNS_18TensorIteratorBaseERKN3c106ScalarEENKUlvE_clEvENKUlvE0_clEvEUlffE_St5arrayIPcLm3EEEEviT0_T1_,@"STO_CUDA_ENTRY STV_DEFAULT"
_ZN2at6native29vectorized_elementwise_kernelILi8EZZZNS0_66_GLOBAL__N__d53a5ca4_28_ActivationLeakyReluKernel_cu_9e10b42f_310426leaky_relu_backward_kernelERNS_18TensorIteratorBaseERKN3c106ScalarEENKUlvE_clEvENKUlvE0_clEvEUlffE_St5arrayIPcLm3EEEEviT0_T1_:
.text._ZN2at6native29vectorized_elementwise_kernelILi8EZZZNS0_66_GLOBAL__N__d53a5ca4_28_ActivationLeakyReluKernel_cu_9e10b42f_310426leaky_relu_backward_kernelERNS_18TensorIteratorBaseERKN3c106ScalarEENKUlvE_clEvENKUlvE0_clEvEUlffE_St5arrayIPcLm3EEEEviT0_T1_:
        /* <DEDUP_REMOVED lines=42> */
.L_x_2483:
        /* <DEDUP_REMOVED lines=124> */
.L_x_2486:
[----:B------:R-:W-:-:S13]  /*0a60*/  ISETP.GE.AND P0, PT, R11, R2, PT ;  /* 0x000000020b00720c */ /* 0x000fda0003f06270 */
[----:B------:R-:W-:Y:S05]  /*0a70*/  @P0 BRA `(.L_x_2488) ;  /* 0x0000000000300947 */ /* 0x000fea0003800000 */
[----:B0-----:R-:W0:Y:S01]  /*0a80*/  LDC.64 R8, c[0x0][0x228] ;  /* 0x00008a00ff087b82 */ /* 0x001e220000000a00 */
[----:B------:R-:W-:Y:S01]  /*0a90*/  IMAD.IADD R3, R0, 0x1, R11 ;  /* 0x0000000100037824 */ /* 0x000fe200078e020b */
[----:B------:R-:W-:-:S03]  /*0aa0*/  IADD3 R11, R11, 0x80, RZ ;  /* 0x000000800b0b7810 */ /* 0x000fc60007ffe0ff */
[----:B0-----:R-:W-:-:S05]  /*0ab0*/  IMAD.WIDE.U32 R8, R3, 0x4, R8 ;  /* 0x0000000403087825 */ /* 0x001fca00078e0008 */
[----:B------:R1:W-:Y:S02]  /*0ac0*/  STG.E desc[UR4][R8.64], R5 ;  /* 0x0000000508007986 */ /* 0x0003e4000c101904 */
.L_x_2487:
[----:B------:R-:W-:-:S13]  /*0ad0*/  ISETP.GE.AND P0, PT, R11, R2, PT ;  /* 0x000000020b00720c */ /* 0x000fda0003f06270 */
[----:B------:R-:W-:Y:S05]  /*0ae0*/  @P0 BRA `(.L_x_2489) ;  /* 0x0000000000340947 */ /* 0x000fea0003800000 */
[----:B-1----:R-:W1:Y:S01]  /*0af0*/  LDC.64 R4, c[0x0][0x228] ;  /* 0x00008a00ff047b82 */ /* 0x002e620000000a00 */
[----:B0-----:R-:W-:Y:S01]  /*0b00*/  IADD3 R3, R0, R11, RZ ;  /* 0x0000000b00037210 */ /* 0x001fe20007ffe0ff */
[----:B------:R-:W-:-:S04]  /*0b10*/  VIADD R11, R11, 0x80 ;  /* 0x000000800b0b7836 */ /* 0x000fc80000000000 */
[----:B-1----:R-:W-:-:S05]  /*0b20*/  IMAD.WIDE.U32 R4, R3, 0x4, R4 ;  /* 0x0000000403047825 */ /* 0x002fca00078e0004 */
[----:B------:R1:W-:Y:S02]  /*0b30*/  STG.E desc[UR4][R4.64], R6 ;  /* 0x0000000604007986 */ /* 0x0003e4000c101904 */
.L_x_2488:
        /* <DEDUP_REMOVED lines=8> */
.L_x_2489:
[----:B------:R-:W-:Y:S05]  /*0bc0*/  BSYNC B1 ;  /* 0x0000000000017941 */ /* 0x000fea0003800000 */
.L_x_2485:
[----:B------:R-:W-:-:S13]  /*0bd0*/  ISETP.GE.AND P0, PT, R11, R2, PT ;  /* 0x000000020b00720c */ /* 0x000fda0003f06270 */
[----:B-12---:R-:W1:Y:S01]  /*0be0*/  @!P0 LDC.64 R4, c[0x0][0x228] ;  /* 0x00008a00ff048b82 */ /* 0x006e620000000a00 */
[----:B0-----:R-:W-:Y:S01]  /*0bf0*/  @!P0 IMAD.IADD R3, R0, 0x1, R11 ;  /* 0x0000000100038824 */ /* 0x001fe200078e020b */
[----:B------:R-:W-:-:S03]  /*0c00*/  @!P0 IADD3 R11, R11, 0x80, RZ ;  /* 0x000000800b0b8810 */ /* 0x000fc60007ffe0ff */
[----:B-1----:R-:W-:-:S05]  /*0c10*/  @!P0 IMAD.WIDE.U32 R4, R3, 0x4, R4 ;  /* 0x0000000403048825 */ /* 0x002fca00078e0004 */
[----:B------:R2:W-:Y:S02]  /*0c20*/  @!P0 STG.E desc[UR4][R4.64], R22 ;  /* 0x0000001604008986 */ /* 0x0005e4000c101904 */
.L_x_2490:
[----:B------:R-:W-:Y:S05]  /*0c30*/  BSYNC B0 ;  /* 0x0000000000007941 */ /* 0x000fea0003800000 */
.L_x_2484:
        /* <DEDUP_REMOVED lines=8> */
.L_x_2491:
        /* <DEDUP_REMOVED lines=12> */
.L_x_5698:


//--------------------- .text._ZN2at6native18elementwise_kernelILi128ELi4EZNS0_15gpu_kernel_implIZZZNS0_66_GLOBAL__N__d53a5ca4_28_ActivationLeakyReluKernel_cu_9e10b42f_310426leaky_relu_backward_kernelERNS_18TensorIteratorBaseERKN3c106ScalarEENKUlvE_clEvENKUlvE_clEvEUlddE_EEvS5_RKT_EUliE_EEviT1_ --------------------------
	.section	.text._ZN2at6native18elementwise_kernelILi128ELi4EZNS0_15gpu_kernel_implIZZZNS0_66_GLOBAL__N__d53a5ca4_28_ActivationLeakyReluKernel_cu_9e10b42f_310426leaky_relu_backward_kernelERNS_18TensorIteratorBaseERKN3c106ScalarEENKUlvE_clEvENKUlvE_clEvEUlddE_EEvS5_RKT_EUliE_EEviT1_,"ax",@progbits
	.align	128
        .global         _ZN2at6native18elementwise_kernelILi128ELi4EZNS0_15gpu_kernel_implIZZZNS0_66_GLOBAL__N__d53a5ca4_28_ActivationLeakyReluKernel_cu_9e10b42f_310426leaky_relu_backward_kernelERNS_18TensorIteratorBaseERKN3c106ScalarEENKUlvE_clEvENKUlvE_clEvEUlddE_EEvS5_RKT_EUliE_EEviT1_
        .type           _ZN2at6native18elementwise_kernelILi128ELi4EZNS0_15gpu_kernel_implIZZZNS0_66_GLOBAL__N__d53a5ca4_28_ActivationLeakyReluKernel_cu_9e10b42f_310426leaky_relu_backward_kernelERNS_18TensorIteratorBaseERKN3c106ScalarEENKUlvE_clEvENKUlvE_clEvEUlddE_EEvS5_RKT_EUliE_EEviT1_,@function
        .size           _ZN2at6native18elementwise_kernelILi128ELi4EZNS0_15gpu_kernel_implIZZZNS0_66_GLOBAL__N__d53a5ca4_28_ActivationLeakyReluKernel_cu_9e10b42f_310426leaky_relu_backward_kernelERNS_18TensorIteratorBaseERKN3c106ScalarEENKUlvE_clEvENKUlvE_clEvEUlddE_EEvS5_RKT_EUliE_EEviT1_,(.L_x_5699 - _ZN2at6native18elementwise_kernelILi128ELi4EZNS0_15gpu_kernel_implIZZZNS0_66_GLOBAL__N__d53a5ca4_28_ActivationLeakyReluKernel_cu_9e10b42f_310426leaky_relu_backward_kernelERNS_18TensorIteratorBaseERKN3c106ScalarEENKUlvE_clEvENKUlvE_clEvEUlddE_EEvS5_RKT_EUliE_EEviT1_)
        .other          _ZN2at6native18elementwise_kernelILi128ELi4EZNS0_15gpu_kernel_implIZZZNS0_66_GLOBAL__N__d53a5ca4_28_ActivationLeakyReluKernel_cu_9e10b42f_310426leaky_relu_backward_kernelERNS_18TensorIteratorBaseERKN3c106ScalarEENKUlvE_clEvENKUlvE_clEvEUlddE_EEvS5_RKT_EUliE_EEviT1_,@"STO_CUDA_ENTRY STV_DEFAULT"
_ZN2at6native18elementwise_kernelILi128ELi4EZNS0_15gpu_kernel_implIZZZNS0_66_GLOBAL__N__d53a5ca4_28_ActivationLeakyReluKernel_cu_9e10b42f_310426leaky_relu_backward_kernelERNS_18TensorIteratorBaseERKN3c106ScalarEENKUlvE_clEvENKUlvE_clEvEUlddE_EEvS5_RKT_EUliE_EEviT1_:
.text._ZN2at6native18elementwise_kernelILi128ELi4EZNS0_15gpu_kernel_implIZZZNS0_66_GLOBAL__N__d53a5ca4_28_ActivationLeakyReluKernel_cu_9e10b42f_310426leaky_relu_backward_kernelERNS_18TensorIteratorBaseERKN3c106ScalarEENKUlvE_clEvENKUlvE_clEvEUlddE_EEvS5_RKT_EUliE_EEviT1_:
        /* <DEDUP_REMOVED lines=364> */
[----:B------:R-:W-:-:S07]  /*16c0*/  IMAD R24, R3, UR6, R24 ;  /* 0x0000000603187c24 */ /* 0x000fce000f8e0218 */
.L_x_2494:
        /* <DEDUP_REMOVED lines=19> */
[----:B--2---:R0:W1:Y:S01]  /*1800*/  I2F.F64.S16 R18, R2 ;  /* 0x0000000200127312 */ /* 0x0040620000101c00 */
[----:B------:R-:W-:Y:S05]  /*1810*/  BRA `(.L_x_2500) ;  /* 0x0000000c007c7947 */ /* 0x000fea0003800000 */
.L_x_2498:
[----:B------:R-:W2:Y:S02]  /*1820*/  LDG.E.U8 R2, desc[UR36][R2.64] ;  /* 0x0000002402027981 */ /* 0x000ea4000c1e1100 */
[----:B--2---:R0:W1:Y:S01]  /*1830*/  I2F.F64.U16 R18, R2 ;  /* 0x0000000200127312 */ /* 0x0040620000101800 */
[----:B------:R-:W-:Y:S05]  /*1840*/  BRA `(.L_x_2500) ;  /* 0x0000000c00707947 */ /* 0x000fea0003800000 */
.L_x_2497:
[----:B------:R-:W-:-:S13]  /*1850*/  ISETP.NE.AND P0, PT, R4, 0x2, PT ;  /* 0x000000020400780c */ /* 0x000fda0003f05270 */
[----:B------:R-:W-:Y:S05]  /*1860*/  @!P0 BRA `(.L_x_2501) ;  /* 0x0000000000288947 */ /* 0x000fea0003800000 */
[----:B------:R-:W-:-:S13]  /*1870*/  ISETP.NE.AND P0, PT, R4, 0x3, PT ;  /* 0x000000030400780c */ /* 0x000fda0003f05270 */
[----:B------:R-:W-:Y:S05]  /*1880*/  @!P0 BRA `(.L_x_2502) ;  /* 0x0000000000148947 */ /* 0x000fea0003800000 */
[----:B------:R-:W-:-:S13]  /*1890*/  ISETP.NE.AND P0, PT, R4, 0x4, PT ;  /* 0x000000040400780c */ /* 0x000fda0003f05270 */
[----:B------:R-:W-:Y:S05]  /*18a0*/  @P0 BRA `(.L_x_2499) ;  /* 0x0000000800fc0947 */ /* 0x000fea0003800000 */
[----:B------:R-:W2:Y:S02]  /*18b0*/  LDG.E.64 R18, desc[UR36][R2.64] ;  /* 0x0000002402127981 */ /* 0x000ea4000c1e1b00 */
[----:B--2---:R-:W0:Y:S01]  /*18c0*/  I2F.F64.S64 R18, R18 ;  /* 0x0000001200127312 */ /* 0x004e220000301c00 */
[----:B------:R-:W-:Y:S05]  /*18d0*/  BRA `(.L_x_2500) ;  /* 0x0000000c004c7947 */ /* 0x000fea0003800000 */
.L_x_2502:
[----:B------:R-:W2:Y:S02]  /*18e0*/  LDG.E R2, desc[UR36][R2.64] ;  /* 0x0000002402027981 */ /* 0x000ea4000c1e1900 */
[----:B--2---:R0:W1:Y:S01]  /*18f0*/  I2F.F64 R18, R2 ;  /* 0x0000000200127312 */ /* 0x0040620000201c00 */
[----:B------:R-:W-:Y:S05]  /*1900*/  BRA `(.L_x_2500) ;  /* 0x0000000c00407947 */ /* 0x000fea0003800000 */
.L_x_2501:
[----:B------:R-:W2:Y:S02]  /*1910*/  LDG.E.U16 R2, desc[UR36][R2.64] ;  /* 0x0000002402027981 */ /* 0x000ea4000c1e1500 */
[----:B--2---:R0:W1:Y:S01]  /*1920*/  I2F.F64.S16 R18, R2 ;  /* 0x0000000200127312 */ /* 0x0040620000101c00 */
[----:B------:R-:W-:Y:S05]  /*1930*/  BRA `(.L_x_2500) ;  /* 0x0000000c00347947 */ /* 0x000fea0003800000 */
.L_x_2496:
[----:B------:R-:W-:-:S13]  /*1940*/  ISETP.GT.AND P0, PT, R4, 0x6, PT ;  /* 0x000000060400780c */ /* 0x000fda0003f04270 */
[----:B------:R-:W-:Y:S05]  /*1950*/  @P0 BRA `(.L_x_2503) ;  /* 0x0000000000340947 */ /* 0x000fea0003800000 */
[----:B------:R-:W-:-:S13]  /*1960*/  ISETP.NE.AND P0, PT, R4, 0x5, PT ;  /* 0x000000050400780c */ /* 0x000fda0003f05270 */
[----:B------:R-:W-:Y:S05]  /*1970*/  @!P0 BRA `(.L_x_2504) ;  /* 0x0000000000188947 */ /* 0x000fea0003800000 */
[----:B------:R-:W-:-:S13]  /*1980*/  ISETP.NE.AND P0, PT, R4, 0x6, PT ;  /* 0x000000060400780c */ /* 0x000fda0003f05270 */
[----:B------:R-:W-:Y:S05]  /*1990*/  @P0 BRA `(.L_x_2499) ;  /* 0x0000000800c00947 */ /* 0x000fea0003800000 */
[----:B------:R-:W2:Y:S02]  /*19a0*/  LDG.E R18, desc[UR36][R2.64] ;  /* 0x0000002402127981 */ /* 0x000ea4000c1e1900 */
[----:B--2---:R-:W-:-:S06]  /*19b0*/  FMUL.FTZ R18, R18, 1 ;  /* 0x3f80000012127820 */ /* 0x004fcc0000410000 */
[----:B------:R-:W0:Y:S01]  /*19c0*/  F2F.F64.F32 R18, R18 ;  /* 0x0000001200127310 */ /* 0x000e220000201800 */
[----:B------:R-:W-:Y:S05]  /*19d0*/  BRA `(.L_x_2500) ;  /* 0x0000000c000c7947 */ /* 0x000fea0003800000 */
.L_x_2504:
[----:B------:R-:W2:Y:S02]  /*19e0*/  LDG.E.U16 R0, desc[UR36][R2.64] ;  /* 0x0000002402007981 */ /* 0x000ea4000c1e1500 */
[----:B--2---:R-:W-:-:S05]  /*19f0*/  HADD2.F32 R0, -RZ, R0.H0_H0 ;  /* 0x20000000ff007230 */ /* 0x004fca0000004100 */
[----:B------:R-:W-:-:S04]  /*1a00*/  FMUL.FTZ R0, R0, 1 ;  /* 0x3f80000000007820 */ /* 0x000fc80000410000 */
[----:B------:R0:W1:Y:S01]  /*1a10*/  F2F.F64.F32 R18, R0 ;  /* 0x0000000000127310 */ /* 0x0000620000201800 */
[----:B------:R-:W-:Y:S05]  /*1a20*/  BRA `(.L_x_2500) ;  /* 0x0000000800f87947 */ /* 0x000fea0003800000 */
.L_x_2503:
[----:B------:R-:W-:-:S13]  /*1a30*/  ISETP.NE.AND P0, PT, R4, 0x7, PT ;  /* 0x000000070400780c */ /* 0x000fda0003f05270 */
[----:B------:R-:W-:Y:S05]  /*1a40*/  @!P0 BRA `(.L_x_2505) ;  /* 0x0000000000348947 */ /* 0x000fea0003800000 */
        /* <DEDUP_REMOVED lines=8> */
.L_x_2506:
[----:B------:R-:W2:Y:S02]  /*1ad0*/  LDG.E.U16 R2, desc[UR36][R2.64] ;  /* 0x0000002402027981 */ /* 0x000ea4000c1e1500 */
[----:B--2---:R-:W-:-:S05]  /*1ae0*/  HADD2.F32 R0, -RZ, R2.H0_H0 ;  /* 0x20000002ff007230 */ /* 0x004fca0000004100 */
[----:B------:R-:W-:-:S04]  /*1af0*/  FMUL.FTZ R0, R0, 1 ;  /* 0x3f80000000007820 */ /* 0x000fc80000410000 */
[----:B------:R0:W1:Y:S01]  /*1b00*/  F2F.F64.F32 R18, R0 ;  /* 0x0000000000127310 */ /* 0x0000620000201800 */
[----:B------:R-:W-:Y:S05]  /*1b10*/  BRA `(.L_x_2500) ;  /* 0x0000000800bc7947 */ /* 0x000fea0003800000 */
.L_x_2505:
[----:B------:R0:W5:Y:S01]  /*1b20*/  LDG.E.64 R18, desc[UR36][R2.64] ;  /* 0x0000002402127981 */ /* 0x000162000c1e1b00 */
[----:B------:R-:W-:Y:S05]  /*1b30*/  BRA `(.L_x_2500) ;  /* 0x0000000800b47947 */ /* 0x000fea0003800000 */
.L_x_2495:
        /* <DEDUP_REMOVED lines=8> */
[----:B------:R-:W2:Y:S01]  /*1bc0*/  LDG.E.U8 R2, desc[UR36][R2.64] ;  /* 0x0000002402027981 */ /* 0x000ea2000c1e1100 */
[----:B------:R-:W-:Y:S01]  /*1bd0*/  IMAD.MOV.U32 R18, RZ, RZ, RZ ;  /* 0x000000ffff127224 */ /* 0x000fe200078e00ff */
[----:B--2---:R-:W-:-:S04]  /*1be0*/  ISETP.NE.AND P0, PT, R2, RZ, PT ;  /* 0x000000ff0200720c */ /* 0x004fc80003f05270 */
[----:B------:R-:W-:Y:S01]  /*1bf0*/  FSEL R19, RZ, 1.875, !P0 ;  /* 0x3ff00000ff137808 */ /* 0x000fe20004000000 */
[----:B------:R-:W-:Y:S08]  /*1c00*/  BRA `(.L_x_2500) ;  /* 0x0000000800807947 */ /* 0x000ff00003800000 */
.L_x_2509:
[----:B------:R0:W5:Y:S01]  /*1c10*/  LDG.E.64 R18, desc[UR36][R2.64] ;  /* 0x0000002402127981 */ /* 0x000162000c1e1b00 */
[----:B------:R-:W-:Y:S05]  /*1c20*/  BRA `(.L_x_2500) ;  /* 0x0000000800787947 */ /* 0x000fea0003800000 */
.L_x_2508:
        /* <DEDUP_REMOVED lines=24> */
[----:B------:R-:W-:-:S05]  /*1db0*/  LOP3.LUT R5, R5, 0x80000000, R0, 0xf8, !PT ;  /* 0x8000000005057812 */ /* 0x000fca00078ef800 */
[----:B------:R-:W-:-:S04]  /*1dc0*/  FMUL.FTZ R5, R5, 1 ;  /* 0x3f80000005057820 */ /* 0x000fc80000410000 */
[----:B------:R0:W1:Y:S01]  /*1dd0*/  F2F.F64.F32 R18, R5 ;  /* 0x0000000500127310 */ /* 0x0000620000201800 */
[----:B------:R-:W-:Y:S05]  /*1de0*/  BRA `(.L_x_2500) ;  /* 0x0000000800087947 */ /* 0x000fea0003800000 */
.L_x_2511:
        /* <DEDUP_REMOVED lines=11> */
[----:B------:R-:W-:-:S05]  /*1ea0*/  LOP3.LUT R4, R4, 0x80000000, R5, 0xf8, !PT ;  /* 0x8000000004047812 */ /* 0x000fca00078ef805 */
[----:B------:R-:W-:-:S04]  /*1eb0*/  FMUL.FTZ R4, R4, 1 ;  /* 0x3f80000004047820 */ /* 0x000fc80000410000 */
[----:B------:R0:W1:Y:S01]  /*1ec0*/  F2F.F64.F32 R18, R4 ;  /* 0x0000000400127310 */ /* 0x0000620000201800 */
[----:B------:R-:W-:Y:S05]  /*1ed0*/  BRA `(.L_x_2500) ;  /* 0x0000000400cc7947 */ /* 0x000fea0003800000 */
.L_x_2510:
[----:B------:R-:W2:Y:S02]  /*1ee0*/  LDG.E.U16 R0, desc[UR36][R2.64] ;  /* 0x0000002402007981 */ /* 0x000ea4000c1e1500 */
[----:B--2---:R-:W-:-:S04]  /*1ef0*/  IMAD.U32 R0, R0, 0x10000, RZ ;  /* 0x0001000000007824 */ /* 0x004fc800078e00ff */
[----:B------:R-:W-:-:S04]  /*1f00*/  FMUL.FTZ R0, R0, 1 ;  /* 0x3f80000000007820 */ /* 0x000fc80000410000 */
[----:B------:R0:W1:Y:S01]  /*1f10*/  F2F.F64.F32 R18, R0 ;  /* 0x0000000000127310 */ /* 0x0000620000201800 */
[----:B------:R-:W-:Y:S05]  /*1f20*/  BRA `(.L_x_2500) ;  /* 0x0000000400b87947 */ /* 0x000fea0003800000 */
.L_x_2507:
        /* <DEDUP_REMOVED lines=9> */
[----:B--2---:R0:W1:Y:S01]  /*1fc0*/  I2F.F64.U16 R18, R2 ;  /* 0x0000000200127312 */ /* 0x0040620000101800 */
[----:B------:R-:W-:Y:S05]  /*1fd0*/  BRA `(.L_x_2500) ;  /* 0x00000004008c7947 */ /* 0x000fea0003800000 */
.L_x_2514:
        /* <DEDUP_REMOVED lines=21> */
.L_x_2518:
[----:B------:R-:W-:Y:S05]  /*2130*/  BSYNC B1 ;  /* 0x0000000000017941 */ /* 0x000fea0003800000 */
.L_x_2517:
[----:B------:R-:W-:Y:S01]  /*2140*/  LEA R3, R0, 0x3b800000, 0x17 ;  /* 0x3b80000000037811 */ /* 0x000fe200078eb8ff */
[----:B------:R-:W-:-:S05]  /*2150*/  IMAD.SHL.U32 R0, R2, 0x100000, RZ ;  /* 0x0010000002007824 */ /* 0x000fca00078e00ff */
[----:B------:R-:W-:-:S07]  /*2160*/  LOP3.LUT R0, R3, R0, R4, 0xfe, !PT ;  /* 0x0000000003007212 */ /* 0x000fce00078efe04 */
.L_x_2516:
[----:B------:R-:W-:Y:S05]  /*2170*/  BSYNC B0 ;  /* 0x0000000000007941 */ /* 0x000fea0003800000 */
.L_x_2515:
[----:B------:R-:W-:-:S04]  /*2180*/  FMUL.FTZ R0, R0, 1 ;  /* 0x3f80000000007820 */ /* 0x000fc80000410000 */
[----:B------:R2:W3:Y:S01]  /*2190*/  F2F.F64.F32 R18, R0 ;  /* 0x0000000000127310 */ /* 0x0004e20000201800 */
[----:B------:R-:W-:Y:S05]  /*21a0*/  BRA `(.L_x_2500) ;  /* 0x0000000400187947 */ /* 0x000fea0003800000 */
.L_x_2513:
        /* <DEDUP_REMOVED lines=21> */
.L_x_2522:
[----:B------:R-:W-:Y:S05]  /*2300*/  BSYNC B1 ;  /* 0x0000000000017941 */ /* 0x000fea0003800000 */
.L_x_2521:
[----:B------:R-:W-:Y:S01]  /*2310*/  LEA R3, R0, 0x37800000, 0x17 ;  /* 0x3780000000037811 */ /* 0x000fe200078eb8ff */
[----:B------:R-:W-:-:S05]  /*2320*/  IMAD.SHL.U32 R0, R2, 0x200000, RZ ;  /* 0x0020000002007824 */ /* 0x000fca00078e00ff */
[----:B------:R-:W-:-:S07]  /*2330*/  LOP3.LUT R0, R3, R0, R4, 0xfe, !PT ;  /* 0x0000000003007212 */ /* 0x000fce00078efe04 */
.L_x_2520:
[----:B------:R-:W-:Y:S05]  /*2340*/  BSYNC B0 ;  /* 0x0000000000007941 */ /* 0x000fea0003800000 */
.L_x_2519:
[----:B------:R-:W-:-:S04]  /*2350*/  FMUL.FTZ R0, R0, 1 ;  /* 0x3f80000000007820 */ /* 0x000fc80000410000 */
[----:B------:R4:W0:Y:S01]  /*2360*/  F2F.F64.F32 R18, R0 ;  /* 0x0000000000127310 */ /* 0x0008220000201800 */
[----:B------:R-:W-:Y:S05]  /*2370*/  BRA `(.L_x_2500) ;  /* 0x0000000000a47947 */ /* 0x000fea0003800000 */
.L_x_2512:
        /* <DEDUP_REMOVED lines=14> */
.L_x_2526:
[----:B------:R-:W-:Y:S05]  /*2460*/  BSYNC B0 ;  /* 0x0000000000007941 */ /* 0x000fea0003800000 */
.L_x_2525:
[----:B------:R-:W-:-:S04]  /*2470*/  FMUL.FTZ R0, R0, 1 ;  /* 0x3f80000000007820 */ /* 0x000fc80000410000 */
[----:B------:R0:W1:Y:S01]  /*2480*/  F2F.F64.F32 R18, R0 ;  /* 0x0000000000127310 */ /* 0x0000620000201800 */
[----:B------:R-:W-:Y:S05]  /*2490*/  BRA `(.L_x_2500) ;  /* 0x00000000005c7947 */ /* 0x000fea0003800000 */
.L_x_2499:
[----:B------:R-:W-:Y:S01]  /*24a0*/  MOV R2, 0x0 ;  /* 0x0000000000027802 */ /* 0x000fe20000000f00 */
[----:B------:R-:W-:Y:S01]  /*24b0*/  ULDC.64 UR4, c[0x4][0x128] ;  /* 0x01004a0000047ab9 */ /* 0x000fe20000000a00 */
[----:B------:R-:W-:Y:S01]  /*24c0*/  ULDC.64 UR6, c[0x4][0x8] ;  /* 0x0100020000067ab9 */ /* 0x000fe20000000a00 */
[----:B------:R-:W-:Y:S01]  /*24d0*/  MOV R4, UR4 ;  /* 0x0000000400047c02 */ /* 0x000fe20008000f00 */
[----:B------:R-:W-:Y:S01]  /*24e0*/  IMAD.U32 R5, RZ, RZ, UR5 ;  /* 0x00000005ff057e24 */ /* 0x000fe2000f8e00ff */
[----:B------:R-:W-:Y:S01]  /*24f0*/  ULDC.64 UR4, c[0x4][0x130] ;  /* 0x01004c0000047ab9 */ /* 0x000fe20000000a00 */
[----:B------:R-:W0:Y:S01]  /*2500*/  LDC.64 R2, c[0x4][R2] ;  /* 0x0100000002027b82 */ /* 0x000e220000000a00 */
[----:B------:R-:W-:Y:S02]  /*2510*/  IMAD.U32 R6, RZ, RZ, UR4 ;  /* 0x00000004ff067e24 */ /* 0x000fe4000f8e00ff */
[----:B------:R-:W-:Y:S02]  /*2520*/  IMAD.U32 R7, RZ, RZ, UR5 ;  /* 0x00000005ff077e24 */ /* 0x000fe4000f8e00ff */
[----:B------:R-:W-:-:S02]  /*2530*/  IMAD.U32 R10, RZ, RZ, UR6 ;  /* 0x00000006ff0a7e24 */ /* 0x000fc4000f8e00ff */
[----:B------:R-:W-:Y:S02]  /*2540*/  IMAD.U32 R11, RZ, RZ, UR7 ;  /* 0x00000007ff0b7e24 */ /* 0x000fe4000f8e00ff */
[----:B------:R-:W-:Y:S02]  /*2550*/  IMAD.MOV.U32 R8, RZ, RZ, 0x4e ;  /* 0x0000004eff087424 */ /* 0x000fe400078e00ff */
[----:B------:R-:W-:Y:S02]  /*2560*/  IMAD.MOV.U32 R12, RZ, RZ, 0x1 ;  /* 0x00000001ff0c7424 */ /* 0x000fe400078e00ff */
[----:B------:R-:W-:-:S07]  /*2570*/  IMAD.MOV.U32 R13, RZ, RZ, RZ ;  /* 0x000000ffff0d7224 */ /* 0x000fce00078e00ff */
[----:B------:R-:W-:-:S07]  /*2580*/  LEPC R20, `(.L_x_2527) ;  /* 0x000000001014794e */ /* 0x000fce0000000000 */
[----:B0-----:R-:W-:Y:S05]  /*2590*/  CALL.ABS.NOINC R2 ;  /* 0x0000000002007343 */ /* 0x001fea0003c00000 */
.L_x_2527:
[----:B------:R-:W-:Y:S01]  /*25a0*/  CS2R R18, SRZ ;  /* 0x0000000000127805 */ /* 0x000fe2000001ff00 */
[----:B------:R-:W-:Y:S06]  /*25b0*/  BRA `(.L_x_2500) ;  /* 0x0000000000147947 */ /* 0x000fec0003800000 */
.L_x_2524:
[----:B------:R-:W2:Y:S02]  /*25c0*/  LDG.E.64 R18, desc[UR36][R2.64] ;  /* 0x0000002402127981 */ /* 0x000ea4000c1e1b00 */
[----:B--2---:R-:W0:Y:S01]  /*25d0*/  I2F.F64.U64 R18, R18 ;  /* 0x0000001200127312 */ /* 0x004e220000301800 */
[----:B------:R-:W-:Y:S05]  /*25e0*/  BRA `(.L_x_2500) ;  /* 0x0000000000087947 */ /* 0x000fea0003800000 */
.L_x_2523:
[----:B------:R-:W2:Y:S02]  /*25f0*/  LDG.E R2, desc[UR36][R2.64] ;  /* 0x0000002402027981 */ /* 0x000ea4000c1e1900 */
[----:B--2---:R0:W1:Y:S02]  /*2600*/  I2F.F64.U32 R18, R2 ;  /* 0x0000000200127312 */ /* 0x0040640000201800 */
.L_x_2500:
[----:B0-----:R-:W2:Y:S01]  /*2610*/  LDC.U8 R2, c[0x0][0x4a2] ;  /* 0x00012880ff027b82 */ /* 0x001ea20000000000 */
[----:B------:R-:W-:Y:S02]  /*2620*/  ULDC.64 UR4, c[0x0][0x488] ;  /* 0x0001220000047ab9 */ /* 0x000fe40000000a00 */
[----:B------:R-:W-:-:S05]  /*2630*/  IADD3 R4, P1, R24, UR4, RZ ;  /* 0x0000000418047c10 */ /* 0x000fca000ff3e0ff */
[----:B------:R-:W-:Y:S01]  /*2640*/  IMAD.X R5, RZ, RZ, UR5, P1 ;  /* 0x00000005ff057e24 */ /* 0x000fe200088e06ff */
[----:B--2-4-:R-:W-:-:S04]  /*2650*/  PRMT R0, R2, 0x9910, RZ ;  /* 0x0000991002007816 */ /* 0x014fc800000000ff */
        /* <DEDUP_REMOVED lines=11> */
[----:B--2---:R-:W0:Y:S01]  /*2710*/  I2F.F64.S16 R2, R2 ;  /* 0x0000000200027312 */ /* 0x004e220000101c00 */
[----:B------:R-:W-:Y:S05]  /*2720*/  BRA `(.L_x_2533) ;  /* 0x0000000c007c7947 */ /* 0x000fea0003800000 */
.L_x_2531:
[----:B------:R-:W2:Y:S02]  /*2730*/  LDG.E.U8 R2, desc[UR36][R4.64] ;  /* 0x0000002404027981 */ /* 0x000ea4000c1e1100 */
[----:B--2---:R-:W0:Y:S01]  /*2740*/  I2F.F64.U16 R2, R2 ;  /* 0x0000000200027312 */ /* 0x004e220000101800 */
[----:B------:R-:W-:Y:S05]  /*2750*/  BRA `(.L_x_2533) ;  /* 0x0000000c00707947 */ /* 0x000fea0003800000 */
.L_x_2530:
        /* <DEDUP_REMOVED lines=9> */
.L_x_2535:
[----:B------:R-:W2:Y:S02]  /*27f0*/  LDG.E R2, desc[UR36][R4.64] ;  /* 0x0000002404027981 */ /* 0x000ea4000c1e1900 */
[----:B--2---:R-:W2:Y:S01]  /*2800*/  I2F.F64 R2, R2 ;  /* 0x0000000200027312 */ /* 0x004ea20000201c00 */
[----:B------:R-:W-:Y:S05]  /*2810*/  BRA `(.L_x_2533) ;  /* 0x0000000c00407947 */ /* 0x000fea0003800000 */
.L_x_2534:
[----:B------:R-:W2:Y:S02]  /*2820*/  LDG.E.U16 R2, desc[UR36][R4.64] ;  /* 0x0000002404027981 */ /* 0x000ea4000c1e1500 */
[----:B--2---:R-:W4:Y:S01]  /*2830*/  I2F.F64.S16 R2, R2 ;  /* 0x0000000200027312 */ /* 0x004f220000101c00 */
[----:B------:R-:W-:Y:S05]  /*2840*/  BRA `(.L_x_2533) ;  /* 0x0000000c00347947 */ /* 0x000fea0003800000 */
.L_x_2529:
        /* <DEDUP_REMOVED lines=10> */
.L_x_2537:
[----:B------:R-:W2:Y:S02]  /*28f0*/  LDG.E.U16 R0, desc[UR36][R4.64] ;  /* 0x0000002404007981 */ /* 0x000ea4000c1e1500 */
[----:B--2---:R-:W-:-:S05]  /*2900*/  HADD2.F32 R0, -RZ, R0.H0_H0 ;  /* 0x20000000ff007230 */ /* 0x004fca0000004100 */
[----:B------:R-:W-:-:S04]  /*2910*/  FMUL.FTZ R0, R0, 1 ;  /* 0x3f80000000007820 */ /* 0x000fc80000410000 */
[----:B------:R0:W2:Y:S01]  /*2920*/  F2F.F64.F32 R2, R0 ;  /* 0x0000000000027310 */ /* 0x0000a20000201800 */
[----:B------:R-:W-:Y:S05]  /*2930*/  BRA `(.L_x_2533) ;  /* 0x0000000800f87947 */ /* 0x000fea0003800000 */
.L_x_2536:
        /* <DEDUP_REMOVED lines=10> */
.L_x_2539:
[----:B------:R-:W2:Y:S02]  /*29e0*/  LDG.E.U16 R4, desc[UR36][R4.64] ;  /* 0x0000002404047981 */ /* 0x000ea4000c1e1500 */
[----:B--2---:R-:W-:-:S05]  /*29f0*/  HADD2.F32 R0, -RZ, R4.H0_H0 ;  /* 0x20000004ff007230 */ /* 0x004fca0000004100 */
[----:B------:R-:W-:-:S04]  /*2a00*/  FMUL.FTZ R0, R0, 1 ;  /* 0x3f80000000007820 */ /* 0x000fc80000410000 */
[----:B------:R0:W2:Y:S01]  /*2a10*/  F2F.F64.F32 R2, R0 ;  /* 0x0000000000027310 */ /* 0x0000a20000201800 */
[----:B------:R-:W-:Y:S05]  /*2a20*/  BRA `(.L_x_2533) ;  /* 0x0000000800bc7947 */ /* 0x000fea0003800000 */
.L_x_2538:
[----:B------:R0:W5:Y:S01]  /*2a30*/  LDG.E.64 R2, desc[UR36][R4.64] ;  /* 0x0000002404027981 */ /* 0x000162000c1e1b00 */
[----:B------:R-:W-:Y:S05]  /*2a40*/  BRA `(.L_x_2533) ;  /* 0x0000000800b47947 */ /* 0x000fea0003800000 */
.L_x_2528:
        /* <DEDUP_REMOVED lines=13> */
.L_x_2542:
[----:B------:R0:W5:Y:S01]  /*2b20*/  LDG.E.64 R2, desc[UR36][R4.64] ;  /* 0x0000002404027981 */ /* 0x000162000c1e1b00 */
[----:B------:R-:W-:Y:S05]  /*2b30*/  BRA `(.L_x_2533) ;  /* 0x0000000800787947 */ /* 0x000fea0003800000 */
.L_x_2541:
        /* <DEDUP_REMOVED lines=24> */
[----:B------:R-:W-:-:S05]  /*2cc0*/  LOP3.LUT R3, R3, 0x80000000, R0, 0xf8, !PT ;  /* 0x8000000003037812 */ /* 0x000fca00078ef800 */
[----:B------:R-:W-:-:S06]  /*2cd0*/  FMUL.FTZ R3, R3, 1 ;  /* 0x3f80000003037820 */ /* 0x000fcc0000410000 */
[----:B------:R-:W0:Y:S01]  /*2ce0*/  F2F.F64.F32 R2, R3 ;  /* 0x0000000300027310 */ /* 0x000e220000201800 */
[----:B------:R-:W-:Y:S05]  /*2cf0*/  BRA `(.L_x_2533) ;  /* 0x0000000800087947 */ /* 0x000fea0003800000 */
.L_x_2544:
        /* <DEDUP_REMOVED lines=11> */
[----:B------:R-:W-:-:S05]  /*2db0*/  LOP3.LUT R2, R2, 0x80000000, R3, 0xf8, !PT ;  /* 0x8000000002027812 */ /* 0x000fca00078ef803 */
[----:B------:R-:W-:-:S06]  /*2dc0*/  FMUL.FTZ R2, R2, 1 ;  /* 0x3f80000002027820 */ /* 0x000fcc0000410000 */
[----:B------:R-:W0:Y:S01]  /*2dd0*/  F2F.F64.F32 R2, R2 ;  /* 0x0000000200027310 */ /* 0x000e220000201800 */
[----:B------:R-:W-:Y:S05]  /*2de0*/  BRA `(.L_x_2533) ;  /* 0x0000000400cc7947 */ /* 0x000fea0003800000 */
.L_x_2543:
[----:B------:R-:W2:Y:S02]  /*2df0*/  LDG.E.U16 R0, desc[UR36][R4.64] ;  /* 0x0000002404007981 */ /* 0x000ea4000c1e1500 */
[----:B--2---:R-:W-:-:S04]  /*2e00*/  IMAD.U32 R0, R0, 0x10000, RZ ;  /* 0x0001000000007824 */ /* 0x004fc800078e00ff */
[----:B------:R-:W-:-:S04]  /*2e10*/  FMUL.FTZ R0, R0, 1 ;  /* 0x3f80000000007820 */ /* 0x000fc80000410000 */
[----:B------:R0:W2:Y:S01]  /*2e20*/  F2F.F64.F32 R2, R0 ;  /* 0x0000000000027310 */ /* 0x0000a20000201800 */
[----:B------:R-:W-:Y:S05]  /*2e30*/  BRA `(.L_x_2533) ;  /* 0x0000000400b87947 */ /* 0x000fea0003800000 */
.L_x_2540:
        /* <DEDUP_REMOVED lines=9> */
[----:B--2---:R-:W0:Y:S01]  /*2ed0*/  I2F.F64.U16 R2, R2 ;  /* 0x0000000200027312 */ /* 0x004e220000101800 */
[----:B------:R-:W-:Y:S05]  /*2ee0*/  BRA `(.L_x_2533) ;  /* 0x00000004008c7947 */ /* 0x000fea0003800000 */
.L_x_2547:
        /* <DEDUP_REMOVED lines=21> */
.L_x_2551:
[----:B------:R-:W-:Y:S05]  /*3040*/  BSYNC B1 ;  /* 0x0000000000017941 */ /* 0x000fea0003800000 */
.L_x_2550:
[----:B------:R-:W-:Y:S01]  /*3050*/  LEA R3, R0, 0x3b800000, 0x17 ;  /* 0x3b80000000037811 */ /* 0x000fe200078eb8ff */
[----:B------:R-:W-:-:S05]  /*3060*/  IMAD.SHL.U32 R0, R2, 0x100000, RZ ;  /* 0x0010000002007824 */ /* 0x000fca00078e00ff */
[----:B------:R-:W-:-:S07]  /*3070*/  LOP3.LUT R0, R3, R0, R4, 0xfe, !PT ;  /* 0x0000000003007212 */ /* 0x000fce00078efe04 */
.L_x_2549:
[----:B------:R-:W-:Y:S05]  /*3080*/  BSYNC B0 ;  /* 0x0000000000007941 */ /* 0x000fea0003800000 */
.L_x_2548:
[----:B------:R-:W-:-:S04]  /*3090*/  FMUL.FTZ R0, R0, 1 ;  /* 0x3f80000000007820 */ /* 0x000fc80000410000 */
[----:B------:R0:W2:Y:S01]  /*30a0*/  F2F.F64.F32 R2, R0 ;  /* 0x0000000000027310 */ /* 0x0000a20000201800 */
[----:B------:R-:W-:Y:S05]  /*30b0*/  BRA `(.L_x_2533) ;  /* 0x0000000400187947 */ /* 0x000fea0003800000 */
.L_x_2546:
[----:B------:R-:W2:Y:S01]  /*30c0*/  LDG.E.U8 R2, desc[UR36][R4.64] ;  /* 0x0000002404027981 */ /* 0x000ea2000c1e1100 */
[----:B------:R-:W-:Y:S01]  /*30d0*/  BSSY B0, `(.L_x_2552) ;  /* 0x0000018000007945 */ /* 0x000fe20003800000 */
[----:B------:R-:W-:Y:S01]  /*30e0*/  IMAD.MOV.U32 R0, RZ, RZ, RZ ;  /* 0x000000ffff007224 */ /* 0x000fe200078e00ff */
[----:B--2---:R-:W-:-:S13]  /*30f0*/  ISETP.NE.AND P0, PT, R2, RZ, PT ;  /* 0x000000ff0200720c */ /* 0x004fda0003f05270 */
[----:B------:R-:W-:Y:S05]  /*3100*/  @!P0 BRA `(.L_x_2553) ;  /* 0x0000000000508947 */ /* 0x000fea0003800000 */
[----:B------:R-:W-:-:S13]  /*3110*/  ISETP.NE.AND P0, PT, R2, 0x80, PT ;  /* 0x000000800200780c */ /* 0x000fda0003f05270 */
[----:B------:R-:W-:Y:S01]  /*3120*/  @!P0 MOV R0, 0x7f800001 ;  /* 0x7f80000100008802 */ /* 0x000fe20000000f00 */
        /* <DEDUP_REMOVED lines=14> */
.L_x_2555:
[----:B------:R-:W-:Y:S05]  /*3210*/  BSYNC B1 ;  /* 0x0000000000017941 */ /* 0x000fea0003800000 */
.L_x_2554:
[----:B------:R-:W-:Y:S01]  /*3220*/  LEA R3, R0, 0x37800000, 0x17 ;  /* 0x3780000000037811 */ /* 0x000fe200078eb8ff */
[----:B------:R-:W-:-:S05]  /*3230*/  IMAD.SHL.U32 R0, R2, 0x200000, RZ ;  /* 0x0020000002007824 */ /* 0x000fca00078e00ff */
[----:B------:R-:W-:-:S07]  /*3240*/  LOP3.LUT R0, R3, R0, R4, 0xfe, !PT ;  /* 0x0000000003007212 */ /* 0x000fce00078efe04 */
.L_x_2553:
[----:B------:R-:W-:Y:S05]  /*3250*/  BSYNC B0 ;  /* 0x0000000000007941 */ /* 0x000fea0003800000 */
.L_x_2552:
[----:B------:R-:W-:-:S04]  /*3260*/  FMUL.FTZ R0, R0, 1 ;  /* 0x3f80000000007820 */ /* 0x000fc80000410000 */
[----:B------:R0:W2:Y:S01]  /*3270*/  F2F.F64.F32 R2, R0 ;  /* 0x0000000000027310 */ /* 0x0000a20000201800 */
[----:B------:R-:W-:Y:S05]  /*3280*/  BRA `(.L_x_2533) ;  /* 0x0000000000a47947 */ /* 0x000fea0003800000 */
.L_x_2545:
        /* <DEDUP_REMOVED lines=14> */
.L_x_2559:
[----:B------:R-:W-:Y:S05]  /*3370*/  BSYNC B0 ;  /* 0x0000000000007941 */ /* 0x000fea0003800000 */
.L_x_2558:
[----:B------:R-:W-:-:S04]  /*3380*/  FMUL.FTZ R0, R0, 1 ;  /* 0x3f80000000007820 */ /* 0x000fc80000410000 */
[----:B------:R0:W2:Y:S01]  /*3390*/  F2F.F64.F32 R2, R0 ;  /* 0x0000000000027310 */ /* 0x0000a20000201800 */
[----:B------:R-:W-:Y:S05]  /*33a0*/  BRA `(.L_x_2533) ;  /* 0x00000000005c7947 */ /* 0x000fea0003800000 */
.L_x_2532:
        /* <DEDUP_REMOVED lines=16> */
.L_x_2560:
[----:B------:R-:W-:Y:S01]  /*34b0*/  CS2R R2, SRZ ;  /* 0x0000000000027805 */ /* 0x000fe2000001ff00 */
[----:B------:R-:W-:Y:S06]  /*34c0*/  BRA `(.L_x_2533) ;  /* 0x0000000000147947 */ /* 0x000fec0003800000 */
.L_x_2557:
[----:B------:R-:W2:Y:S02]  /*34d0*/  LDG.E.64 R2, desc[UR36][R4.64] ;  /* 0x0000002404027981 */ /* 0x000ea4000c1e1b00 */
[----:B--2---:R-:W0:Y:S01]  /*34e0*/  I2F.F64.U64 R2, R2 ;  /* 0x0000000200027312 */ /* 0x004e220000301800 */
[----:B------:R-:W-:Y:S05]  /*34f0*/  BRA `(.L_x_2533) ;  /* 0x0000000000087947 */ /* 0x000fea0003800000 */
.L_x_2556:
[----:B------:R-:W2:Y:S02]  /*3500*/  LDG.E R2, desc[UR36][R4.64] ;  /* 0x0000002404027981 */ /* 0x000ea4000c1e1900 */
[----:B--2---:R-:W0:Y:S02]  /*3510*/  I2F.F64.U32 R2, R2 ;  /* 0x0000000200027312 */ /* 0x004e240000201800 */
.L_x_2533:
[----:B------:R-:W0:Y:S01]  /*3520*/  LDC.U8 R6, c[0x0][0x4a0] ;  /* 0x00012800ff067b82 */ /* 0x000e220000000000 */
[----:B------:R-:W-:Y:S01]  /*3530*/  ULDC.64 UR4, c[0x0][0x490] ;  /* 0x0001240000047ab9 */ /* 0x000fe20000000a00 */
[----:B-1-3-5:R-:W-:Y:S02]  /*3540*/  DSETP.GT.AND P0, PT, R18, RZ, PT ;  /* 0x000000ff1200722a */ /* 0x02afe40003f04000 */
[----:B0-2-4-:R-:W-:-:S10]  /*3550*/  DMUL R4, R2, UR4 ;  /* 0x0000000402047c28 */ /* 0x015fd40008000000 */
[----:B------:R-:W-:Y:S02]  /*3560*/  FSEL R4, R2, R4, P0 ;  /* 0x0000000402047208 */ /* 0x000fe40000000000 */
[----:B------:R-:W-:Y:S02]  /*3570*/  FSEL R5, R3, R5, P0 ;  /* 0x0000000503057208 */ /* 0x000fe40000000000 */
        /* <DEDUP_REMOVED lines=11> */
[----:B------:R-:W0:Y:S02]  /*3630*/  F2I.F64.TRUNC R5, R4 ;  /* 0x0000000400057311 */ /* 0x000e24000030d100 */
[----:B0-----:R0:W-:Y:S01]  /*3640*/  STG.E.U8 desc[UR36][R16.64], R5 ;  /* 0x0000000510007986 */ /* 0x0011e2000c101124 */
[----:B------:R-:W-:Y:S05]  /*3650*/  BRA `(.L_x_2566) ;  /* 0x0000001000087947 */ /* 0x000fea0003800000 */
.L_x_2564:
[----:B------:R-:W0:Y:S02]  /*3660*/  F2I.S64.F64.TRUNC R4, R4 ;  /* 0x0000000400047311 */ /* 0x000e24000030d900 */
[----:B0-----:R-:W-:-:S05]  /*3670*/  IMAD.MOV.U32 R3, RZ, RZ, R4 ;  /* 0x000000ffff037224 */ /* 0x001fca00078e0004 */
[----:B------:R1:W-:Y:S01]  /*3680*/  STG.E.U8 desc[UR36][R16.64], R3 ;  /* 0x0000000310007986 */ /* 0x0003e2000c101124 */
[----:B------:R-:W-:Y:S05]  /*3690*/  BRA `(.L_x_2566) ;  /* 0x0000000c00f87947 */ /* 0x000fea0003800000 */
.L_x_2563:
[----:B------:R-:W-:-:S13]  /*36a0*/  ISETP.NE.AND P0, PT, R0, 0x2, PT ;  /* 0x000000020000780c */ /* 0x000fda0003f05270 */
[----:B------:R-:W-:Y:S05]  /*36b0*/  @!P0 BRA `(.L_x_2567) ;  /* 0x0000000000288947 */ /* 0x000fea0003800000 */
[----:B------:R-:W-:-:S13]  /*36c0*/  ISETP.NE.AND P0, PT, R0, 0x3, PT ;  /* 0x000000030000780c */ /* 0x000fda0003f05270 */
[----:B------:R-:W-:Y:S05]  /*36d0*/  @!P0 BRA `(.L_x_2568) ;  /* 0x0000000000148947 */ /* 0x000fea0003800000 */
[----:B------:R-:W-:-:S13]  /*36e0*/  ISETP.NE.AND P0, PT, R0, 0x4, PT ;  /* 0x000000040000780c */ /* 0x000fda0003f05270 */
[----:B------:R-:W-:Y:S05]  /*36f0*/  @P0 BRA `(.L_x_2565) ;  /* 0x0000000c00880947 */ /* 0x000fea0003800000 */
[----:B------:R-:W0:Y:S02]  /*3700*/  F2I.S64.F64.TRUNC R4, R4 ;  /* 0x0000000400047311 */ /* 0x000e24000030d900 */
[----:B0-----:R4:W-:Y:S01]  /*3710*/  STG.E.64 desc[UR36][R16.64], R4 ;  /* 0x0000000410007986 */ /* 0x0019e2000c101b24 */
[----:B------:R-:W-:Y:S05]  /*3720*/  BRA `(.L_x_2566) ;  /* 0x0000000c00d47947 */ /* 0x000fea0003800000 */
.L_x_2568:
[----:B------:R-:W0:Y:S02]  /*3730*/  F2I.F64.TRUNC R5, R4 ;  /* 0x0000000400057311 */ /* 0x000e24000030d100 */
[----:B0-----:R3:W-:Y:S01]  /*3740*/  STG.E desc[UR36][R16.64], R5 ;  /* 0x0000000510007986 */ /* 0x0017e2000c101924 */
[----:B------:R-:W-:Y:S05]  /*3750*/  BRA `(.L_x_2566) ;  /* 0x0000000c00c87947 */ /* 0x000fea0003800000 */
.L_x_2567:
[----:B------:R-:W0:Y:S02]  /*3760*/  F2I.F64.TRUNC R5, R4 ;  /* 0x0000000400057311 */ /* 0x000e24000030d100 */
[----:B0-----:R2:W-:Y:S01]  /*3770*/  STG.E.U16 desc[UR36][R16.64], R5 ;  /* 0x0000000510007986 */ /* 0x0015e2000c101524 */
[----:B------:R-:W-:Y:S05]  /*3780*/  BRA `(.L_x_2566) ;  /* 0x0000000c00bc7947 */ /* 0x000fea0003800000 */
.L_x_2562:
[----:B------:R-:W-:-:S13]  /*3790*/  ISETP.GT.AND P0, PT, R0, 0x6, PT ;  /* 0x000000060000780c */ /* 0x000fda0003f04270 */
[----:B------:R-:W-:Y:S05]  /*37a0*/  @P0 BRA `(.L_x_2569) ;  /* 0x00000000004c0947 */ /* 0x000fea0003800000 */
[----:B------:R-:W-:-:S13]  /*37b0*/  ISETP.NE.AND P0, PT, R0, 0x5, PT ;  /* 0x000000050000780c */ /* 0x000fda0003f05270 */
[----:B------:R-:W-:Y:S05]  /*37c0*/  @!P0 BRA `(.L_x_2570) ;  /* 0x0000000000248947 */ /* 0x000fea0003800000 */
[----:B------:R-:W-:-:S13]  /*37d0*/  ISETP.NE.AND P0, PT, R0, 0x6, PT ;  /* 0x000000060000780c */ /* 0x000fda0003f05270 */
[----:B------:R-:W-:Y:S05]  /*37e0*/  @P0 BRA `(.L_x_2565) ;  /* 0x0000000c004c0947 */ /* 0x000fea0003800000 */
[----:B------:R-:W-:Y:S01]  /*37f0*/  UMOV UR4, 0xf0000000 ;  /* 0xf000000000047882 */ /* 0x000fe20000000000 */
[----:B------:R-:W-:Y:S01]  /*3800*/  UMOV UR5, 0x380fffff ;  /* 0x380fffff00057882 */ /* 0x000fe20000000000 */
[----:B------:R-:W0:Y:S01]  /*3810*/  F2F.F32.F64 R3, R4 ;  /* 0x0000000400037310 */ /* 0x000e220000301000 */
[----:B------:R-:W-:-:S14]  /*3820*/  DSETP.GEU.AND P0, PT, |R4|, UR4, PT ;  /* 0x0000000404007e2a */ /* 0x000fdc000bf0e200 */
[----:B0-----:R-:W-:-:S05]  /*3830*/  @!P0 FMUL R3, R3, 1.175494350822287508e-38 ;  /* 0x0080000003038820 */ /* 0x001fca0000400000 */
[----:B------:R0:W-:Y:S01]  /*3840*/  STG.E desc[UR36][R16.64], R3 ;  /* 0x0000000310007986 */ /* 0x0001e2000c101924 */
[----:B------:R-:W-:Y:S05]  /*3850*/  BRA `(.L_x_2566) ;  /* 0x0000000c00887947 */ /* 0x000fea0003800000 */
.L_x_2570:
[----:B------:R-:W-:Y:S01]  /*3860*/  UMOV UR4, 0xf0000000 ;  /* 0xf000000000047882 */ /* 0x000fe20000000000 */
[----:B------:R-:W-:Y:S01]  /*3870*/  UMOV UR5, 0x380fffff ;  /* 0x380fffff00057882 */ /* 0x000fe20000000000 */
[----:B------:R-:W0:Y:S01]  /*3880*/  F2F.F32.F64 R0, R4 ;  /* 0x0000000400007310 */ /* 0x000e220000301000 */
[----:B------:R-:W-:-:S14]  /*3890*/  DSETP.GEU.AND P0, PT, |R4|, UR4, PT ;  /* 0x0000000404007e2a */ /* 0x000fdc000bf0e200 */
[----:B0-----:R-:W-:-:S05]  /*38a0*/  @!P0 FMUL R0, R0, 1.175494350822287508e-38 ;  /* 0x0080000000008820 */ /* 0x001fca0000400000 */
[----:B------:R-:W-:-:S05]  /*38b0*/  F2FP.F16.F32.PACK_AB R0, RZ, R0 ;  /* 0x00000000ff00723e */ /* 0x000fca00000000ff */
[----:B------:R0:W-:Y:S01]  /*38c0*/  STG.E.U16 desc[UR36][R16.64], R0 ;  /* 0x0000000010007986 */ /* 0x0001e2000c101524 */
[----:B------:R-:W-:Y:S05]  /*38d0*/  BRA `(.L_x_2566) ;  /* 0x0000000c00687947 */ /* 0x000fea0003800000 */
.L_x_2569:
[----:B------:R-:W-:-:S13]  /*38e0*/  ISETP.NE.AND P0, PT, R0, 0x7, PT ;  /* 0x000000070000780c */ /* 0x000fda0003f05270 */
[----:B------:R-:W-:Y:S05]  /*38f0*/  @!P0 BRA `(.L_x_2571) ;  /* 0x0000000000548947 */ /* 0x000fea0003800000 */
[----:B------:R-:W-:-:S13]  /*3900*/  ISETP.NE.AND P0, PT, R0, 0x8, PT ;  /* 0x000000080000780c */ /* 0x000fda0003f05270 */
[----:B------:R-:W-:Y:S05]  /*3910*/  @!P0 BRA `(.L_x_2572) ;  /* 0x0000000000288947 */ /* 0x000fea0003800000 */
[----:B------:R-:W-:-:S13]  /*3920*/  ISETP.NE.AND P0, PT, R0, 0x9, PT ;  /* 0x000000090000780c */ /* 0x000fda0003f05270 */
[----:B------:R-:W-:Y:S05]  /*3930*/  @P0 BRA `(.L_x_2565) ;  /* 0x0000000800f80947 */ /* 0x000fea0003800000 */
[----:B------:R-:W-:Y:S01]  /*3940*/  UMOV UR4, 0xf0000000 ;  /* 0xf000000000047882 */ /* 0x000fe20000000000 */
[----:B------:R-:W-:Y:S01]  /*3950*/  UMOV UR5, 0x380fffff ;  /* 0x380fffff00057882 */ /* 0x000fe20000000000 */
[----:B------:R-:W0:Y:S01]  /*3960*/  F2F.F32.F64 R2, R4 ;  /* 0x0000000400027310 */ /* 0x000e220000301000 */
[----:B------:R-:W-:Y:S01]  /*3970*/  DSETP.GEU.AND P0, PT, |R4|, UR4, PT ;  /* 0x0000000404007e2a */ /* 0x000fe2000bf0e200 */
[----:B------:R-:W-:-:S13]  /*3980*/  IMAD.MOV.U32 R3, RZ, RZ, RZ ;  /* 0x000000ffff037224 */ /* 0x000fda00078e00ff */
[----:B0-----:R-:W-:-:S05]  /*3990*/  @!P0 FMUL R2, R2, 1.175494350822287508e-38 ;  /* 0x0080000002028820 */ /* 0x001fca0000400000 */
[----:B------:R0:W-:Y:S01]  /*39a0*/  STG.E.64 desc[UR36][R16.64], R2 ;  /* 0x0000000210007986 */ /* 0x0001e2000c101b24 */
[----:B------:R-:W-:Y:S05]  /*39b0*/  BRA `(.L_x_2566) ;  /* 0x0000000c00307947 */ /* 0x000fea0003800000 */
.L_x_2572:
[----:B------:R-:W-:Y:S01]  /*39c0*/  UMOV UR4, 0xf0000000 ;  /* 0xf000000000047882 */ /* 0x000fe20000000000 */
[----:B------:R-:W-:Y:S01]  /*39d0*/  UMOV UR5, 0x380fffff ;  /* 0x380fffff00057882 */ /* 0x000fe20000000000 */
[----:B------:R-:W0:Y:S01]  /*39e0*/  F2F.F32.F64 R0, R4 ;  /* 0x0000000400007310 */ /* 0x000e220000301000 */
[----:B------:R-:W-:-:S14]  /*39f0*/  DSETP.GEU.AND P0, PT, |R4|, UR4, PT ;  /* 0x0000000404007e2a */ /* 0x000fdc000bf0e200 */
[----:B0-----:R-:W-:-:S05]  /*3a00*/  @!P0 FMUL R0, R0, 1.175494350822287508e-38 ;  /* 0x0080000000008820 */ /* 0x001fca0000400000 */
[----:B------:R-:W-:-:S04]  /*3a10*/  F2FP.F16.F32.PACK_AB R3, RZ, R0 ;  /* 0x00000000ff03723e */ /* 0x000fc800000000ff */
[----:B------:R-:W-:-:S05]  /*3a20*/  PRMT R3, R3, 0x5410, RZ ;  /* 0x0000541003037816 */ /* 0x000fca00000000ff */
[----:B------:R0:W-:Y:S01]  /*3a30*/  STG.E desc[UR36][R16.64], R3 ;  /* 0x0000000310007986 */ /* 0x0001e2000c101924 */
[----:B------:R-:W-:Y:S05]  /*3a40*/  BRA `(.L_x_2566) ;  /* 0x0000000c000c7947 */ /* 0x000fea0003800000 */
.L_x_2571:
[----:B------:R0:W-:Y:S01]  /*3a50*/  STG.E.64 desc[UR36][R16.64], R4 ;  /* 0x0000000410007986 */ /* 0x0001e2000c101b24 */
[----:B------:R-:W-:Y:S05]  /*3a60*/  BRA `(.L_x_2566) ;  /* 0x0000000c00047947 */ /* 0x000fea0003800000 */
.L_x_2561:
        /* <DEDUP_REMOVED lines=8> */
[----:B------:R-:W-:-:S06]  /*3af0*/  DSETP.NEU.AND P0, PT, R4, RZ, PT ;  /* 0x000000ff0400722a */ /* 0x000fcc0003f0d000 */
[----:B------:R-:W-:-:S05]  /*3b00*/  SEL R3, RZ, 0x1, !P0 ;  /* 0x00000001ff037807 */ /* 0x000fca0004000000 */
[----:B------:R0:W-:Y:S01]  /*3b10*/  STG.E.U8 desc[UR36][R16.64], R3 ;  /* 0x0000000310007986 */ /* 0x0001e2000c101124 */
[----:B------:R-:W-:Y:S05]  /*3b20*/  BRA `(.L_x_2566) ;  /* 0x0000000800d47947 */ /* 0x000fea0003800000 */
.L_x_2575:
[----:B------:R-:W-:-:S05]  /*3b30*/  CS2R R6, SRZ ;  /* 0x0000000000067805 */ /* 0x000fca000001ff00 */
[----:B------:R0:W-:Y:S01]  /*3b40*/  STG.E.128 desc[UR36][R16.64], R4 ;  /* 0x0000000410007986 */ /* 0x0001e2000c101d24 */
[----:B------:R-:W-:Y:S05]  /*3b50*/  BRA `(.L_x_2566) ;  /* 0x0000000800c87947 */ /* 0x000fea0003800000 */
.L_x_2574:
        /* <DEDUP_REMOVED lines=10> */
[----:B------:R-:W-:-:S13]  /*3c00*/  BSSY B0, `(.L_x_2578) ;  /* 0x000000f000007945 */ /* 0x000fda0003800000 */
[----:B0-----:R-:W-:-:S05]  /*3c10*/  @!P0 FMUL R7, R7, 1.175494350822287508e-38 ;  /* 0x0080000007078820 */ /* 0x001fca0000400000 */
        /* <DEDUP_REMOVED lines=13> */
.L_x_2579:
[----:B------:R-:W-:Y:S05]  /*3cf0*/  BSYNC B0 ;  /* 0x0000000000007941 */ /* 0x000fea0003800000 */
.L_x_2578:
[----:B------:R-:W-:-:S05]  /*3d00*/  LOP3.LUT R3, R0, R3, RZ, 0xfc, !PT ;  /* 0x0000000300037212 */ /* 0x000fca00078efcff */
[----:B------:R0:W-:Y:S01]  /*3d10*/  STG.E.U8 desc[UR36][R16.64], R3 ;  /* 0x0000000310007986 */ /* 0x0001e2000c101124 */
[----:B------:R-:W-:Y:S05]  /*3d20*/  BRA `(.L_x_2566) ;  /* 0x0000000800547947 */ /* 0x000fea0003800000 */
.L_x_2577:
[----:B------:R-:W-:Y:S01]  /*3d30*/  UMOV UR4, 0xf0000000 ;  /* 0xf000000000047882 */ /* 0x000fe20000000000 */
[----:B------:R-:W-:Y:S01]  /*3d40*/  UMOV UR5, 0x380fffff ;  /* 0x380fffff00057882 */ /* 0x000fe20000000000 */
[----:B------:R-:W0:Y:S01]  /*3d50*/  F2F.F32.F64 R3, R4 ;  /* 0x0000000400037310 */ /* 0x000e220000301000 */
[----:B------:R-:W-:Y:S01]  /*3d60*/  DSETP.GEU.AND P0, PT, |R4|, UR4, PT ;  /* 0x0000000404007e2a */ /* 0x000fe2000bf0e200 */
[----:B------:R-:W-:-:S13]  /*3d70*/  BSSY B0, `(.L_x_2580) ;  /* 0x0000010000007945 */ /* 0x000fda0003800000 */
[----:B0-----:R-:W-:-:S05]  /*3d80*/  @!P0 FMUL R3, R3, 1.175494350822287508e-38 ;  /* 0x0080000003038820 */ /* 0x001fca0000400000 */
        /* <DEDUP_REMOVED lines=11> */
.L_x_2581:
[----:B------:R-:W-:Y:S01]  /*3e40*/  IMAD.MOV.U32 R0, RZ, RZ, 0x7f ;  /* 0x0000007fff007424 */ /* 0x000fe200078e00ff */
[----:B------:R-:W-:-:S04]  /*3e50*/  ISETP.GT.U32.AND P0, PT, R2, 0x7f800000, PT ;  /* 0x7f8000000200780c */ /* 0x000fc80003f04070 */
[----:B------:R-:W-:-:S09]  /*3e60*/  SEL R0, R0, 0x7c, P0 ;  /* 0x0000007c00007807 */ /* 0x000fd20000000000 */
.L_x_2582:
[----:B------:R-:W-:Y:S05]  /*3e70*/  BSYNC B0 ;  /* 0x0000000000007941 */ /* 0x000fea0003800000 */
.L_x_2580:
[----:B------:R-:W-:-:S04]  /*3e80*/  LOP3.LUT R2, R3, 0x80000000, RZ, 0xc0, !PT ;  /* 0x8000000003027812 */ /* 0x000fc800078ec0ff */
[----:B------:R-:W-:-:S04]  /*3e90*/  SHF.R.U32.HI R3, RZ, 0x18, R2 ;  /* 0x00000018ff037819 */ /* 0x000fc80000011602 */
[----:B------:R-:W-:-:S05]  /*3ea0*/  LOP3.LUT R3, R0, R3, RZ, 0xfc, !PT ;  /* 0x0000000300037212 */ /* 0x000fca00078efcff */
[----:B------:R0:W-:Y:S01]  /*3eb0*/  STG.E.U8 desc[UR36][R16.64], R3 ;  /* 0x0000000310007986 */ /* 0x0001e2000c101124 */
[----:B------:R-:W-:Y:S05]  /*3ec0*/  BRA `(.L_x_2566) ;  /* 0x0000000400ec7947 */ /* 0x000fea0003800000 */
.L_x_2576:
[----:B------:R-:W-:Y:S01]  /*3ed0*/  UMOV UR4, 0xf0000000 ;  /* 0xf000000000047882 */ /* 0x000fe20000000000 */
[----:B------:R-:W-:Y:S01]  /*3ee0*/  UMOV UR5, 0x380fffff ;  /* 0x380fffff00057882 */ /* 0x000fe20000000000 */
[----:B------:R-:W0:Y:S01]  /*3ef0*/  F2F.F32.F64 R0, R4 ;  /* 0x0000000400007310 */ /* 0x000e220000301000 */
[----:B------:R-:W-:-:S14]  /*3f00*/  DSETP.GEU.AND P0, PT, |R4|, UR4, PT ;  /* 0x0000000404007e2a */ /* 0x000fdc000bf0e200 */
[----:B0-----:R-:W-:-:S05]  /*3f10*/  @!P0 FMUL R0, R0, 1.175494350822287508e-38 ;  /* 0x0080000000008820 */ /* 0x001fca0000400000 */
[----:B------:R-:W-:-:S05]  /*3f20*/  F2FP.BF16.F32.PACK_AB R0, RZ, R0 ;  /* 0x00000000ff00723e */ /* 0x000fca00000010ff */
[----:B------:R0:W-:Y:S01]  /*3f30*/  STG.E.U16 desc[UR36][R16.64], R0 ;  /* 0x0000000010007986 */ /* 0x0001e2000c101524 */
[----:B------:R-:W-:Y:S05]  /*3f40*/  BRA `(.L_x_2566) ;  /* 0x0000000400cc7947 */ /* 0x000fea0003800000 */
.L_x_2573:
        /* <DEDUP_REMOVED lines=8> */
[----:B------:R-:W0:Y:S02]  /*3fd0*/  F2I.U32.F64.TRUNC R5, R4 ;  /* 0x0000000400057311 */ /* 0x000e24000030d000 */
[----:B0-----:R0:W-:Y:S01]  /*3fe0*/  STG.E.U16 desc[UR36][R16.64], R5 ;  /* 0x0000000510007986 */ /* 0x0011e2000c101524 */
[----:B------:R-:W-:Y:S05]  /*3ff0*/  BRA `(.L_x_2566) ;  /* 0x0000000400a07947 */ /* 0x000fea0003800000 */
.L_x_2585:
[----:B------:R-:W-:Y:S01]  /*4000*/  UMOV UR4, 0xf0000000 ;  /* 0xf000000000047882 */ /* 0x000fe20000000000 */
[----:B------:R-:W-:Y:S01]  /*4010*/  UMOV UR5, 0x380fffff ;  /* 0x380fffff00057882 */ /* 0x000fe20000000000 */
[----:B------:R-:W0:Y:S01]  /*4020*/  F2F.F32.F64 R3, R4 ;  /* 0x0000000400037310 */ /* 0x000e220000301000 */
[----:B------:R-:W-:Y:S01]  /*4030*/  DSETP.GEU.AND P0, PT, |R4|, UR4, PT ;  /* 0x0000000404007e2a */ /* 0x000fe2000bf0e200 */
[----:B------:R-:W-:Y:S01]  /*4040*/  BSSY B0, `(.L_x_2586) ;  /* 0x0000015000007945 */ /* 0x000fe20003800000 */
[----:B------:R-:W-:-:S12]  /*4050*/  IMAD.MOV.U32 R8, RZ, RZ, 0x80 ;  /* 0x00000080ff087424 */ /* 0x000fd800078e00ff */
[----:B0-----:R-:W-:-:S05]  /*4060*/  @!P0 FMUL R3, R3, 1.175494350822287508e-38 ;  /* 0x0080000003038820 */ /* 0x001fca0000400000 */
        /* <DEDUP_REMOVED lines=14> */
.L_x_2588:
[----:B------:R-:W-:-:S04]  /*4150*/  LOP3.LUT R2, R3, 0x80000000, RZ, 0xc0, !PT ;  /* 0x8000000003027812 */ /* 0x000fc800078ec0ff */
[----:B------:R-:W-:-:S04]  /*4160*/  SHF.R.U32.HI R3, RZ, 0x18, R2 ;  /* 0x00000018ff037819 */ /* 0x000fc80000011602 */
[----:B------:R-:W-:-:S04]  /*4170*/  LOP3.LUT R0, R0, R3, RZ, 0xfc, !PT ;  /* 0x0000000300007212 */ /* 0x000fc800078efcff */
[----:B------:R-:W-:-:S07]  /*4180*/  PRMT R8, R0, 0x7610, R8 ;  /* 0x0000761000087816 */ /* 0x000fce0000000008 */
.L_x_2587:
[----:B------:R-:W-:Y:S05]  /*4190*/  BSYNC B0 ;  /* 0x0000000000007941 */ /* 0x000fea0003800000 */
.L_x_2586:
[----:B------:R0:W-:Y:S01]  /*41a0*/  STG.E.U8 desc[UR36][R16.64], R8 ;  /* 0x0000000810007986 */ /* 0x0001e2000c101124 */
[----:B------:R-:W-:Y:S05]  /*41b0*/  BRA `(.L_x_2566) ;  /* 0x0000000400307947 */ /* 0x000fea0003800000 */
.L_x_2584:
        /* <DEDUP_REMOVED lines=21> */
.L_x_2591:
[----:B------:R-:W-:-:S04]  /*4310*/  LOP3.LUT R2, R3, 0x80000000, RZ, 0xc0, !PT ;  /* 0x8000000003027812 */ /* 0x000fc800078ec0ff */
[----:B------:R-:W-:-:S04]  /*4320*/  SHF.R.U32.HI R3, RZ, 0x18, R2 ;  /* 0x00000018ff037819 */ /* 0x000fc80000011602 */
[----:B------:R-:W-:-:S04]  /*4330*/  LOP3.LUT R0, R0, R3, RZ, 0xfc, !PT ;  /* 0x0000000300007212 */ /* 0x000fc800078efcff */
[----:B------:R-:W-:-:S07]  /*4340*/  PRMT R8, R0, 0x7610, R8 ;  /* 0x0000761000087816 */ /* 0x000fce0000000008 */
.L_x_2590:
[----:B------:R-:W-:Y:S05]  /*4350*/  BSYNC B0 ;  /* 0x0000000000007941 */ /* 0x000fea0003800000 */
.L_x_2589:
[----:B------:R0:W-:Y:S01]  /*4360*/  STG.E.U8 desc[UR36][R16.64], R8 ;  /* 0x0000000810007986 */ /* 0x0001e2000c101124 */
[----:B------:R-:W-:Y:S05]  /*4370*/  BRA `(.L_x_2566) ;  /* 0x0000000000c07947 */ /* 0x000fea0003800000 */
.L_x_2583:
        /* <DEDUP_REMOVED lines=22> */
[----:B------:R-:W-:-:S05]  /*44e0*/  @!P0 IMAD.MOV R0, RZ, RZ, R2 ;  /* 0x000000ffff008224 */ /* 0x000fca00078e0202 */
[----:B------:R-:W-:-:S05]  /*44f0*/  @P1 MOV R3, R0 ;  /* 0x0000000000031202 */ /* 0x000fca0000000f00 */
[----:B------:R0:W-:Y:S01]  /*4500*/  STG.E.U8 desc[UR36][R16.64], R3 ;  /* 0x0000000310007986 */ /* 0x0001e2000c101124 */
[----:B------:R-:W-:Y:S05]  /*4510*/  BRA `(.L_x_2566) ;  /* 0x0000000000587947 */ /* 0x000fea0003800000 */
.L_x_2565:
        /* <DEDUP_REMOVED lines=16> */
.L_x_2594:
[----:B------:R-:W-:Y:S05]  /*4620*/  BRA `(.L_x_2566) ;  /* 0x0000000000147947 */ /* 0x000fea0003800000 */
.L_x_2593:
[----:B------:R-:W0:Y:S02]  /*4630*/  F2I.U64.F64.TRUNC R4, R4 ;  /* 0x0000000400047311 */ /* 0x000e24000030d800 */
[----:B0-----:R0:W-:Y:S01]  /*4640*/  STG.E.64 desc[UR36][R16.64], R4 ;  /* 0x0000000410007986 */ /* 0x0011e2000c101b24 */
[----:B------:R-:W-:Y:S05]  /*4650*/  BRA `(.L_x_2566) ;  /* 0x0000000000087947 */ /* 0x000fea0003800000 */
.L_x_2592:
[----:B------:R-:W0:Y:S02]  /*4660*/  F2I.U32.F64.TRUNC R5, R4 ;  /* 0x0000000400057311 */ /* 0x000e24000030d000 */
[----:B0-----:R0:W-:Y:S02]  /*4670*/  STG.E desc[UR36][R16.64], R5 ;  /* 0x0000000510007986 */ /* 0x0011e4000c101924 */
.L_x_2566:
[----:B------:R-:W-:-:S04]  /*4680*/  IMAD R22, R25, 0x200, R22 ;  /* 0x0000020019167824 */ /* 0x000fc800078e0216 */
[----:B------:R-:W-:-:S07]  /*4690*/  VIADD R23, R22, 0x80 ;  /* 0x0000008016177836 */ /* 0x000fce0000000000 */
.L_x_2493:
[----:B------:R-:W-:Y:S05]  /*46a0*/  BSYNC B6 ;  /* 0x0000000000067941 */ /* 0x000fea0003800000 */
.L_x_2492:
        /* <DEDUP_REMOVED lines=358> */
.L_x_2597:
        /* <DEDUP_REMOVED lines=21> */
.L_x_2601:
[----:B------:R-:W2:Y:S02]  /*5e60*/  LDG.E.U8 R2, desc[UR36][R2.64] ;  /* 0x0000002402027981 */ /* 0x000ea4000c1e1100 */
[----:B--2---:R0:W1:Y:S01]  /*5e70*/  I2F.F64.U16 R18, R2 ;  /* 0x0000000200127312 */ /* 0x0040620000101800 */
[----:B------:R-:W-:Y:S05]  /*5e80*/  BRA `(.L_x_2603) ;  /* 0x0000000c00707947 */ /* 0x000fea0003800000 */
.L_x_2600:
        /* <DEDUP_REMOVED lines=9> */
.L_x_2605:
[----:B------:R-:W2:Y:S02]  /*5f20*/  LDG.E R2, desc[UR36][R2.64] ;  /* 0x0000002402027981 */ /* 0x000ea4000c1e1900 */
[----:B--2---:R0:W1:Y:S01]  /*5f30*/  I2F.F64 R18, R2 ;  /* 0x0000000200127312 */ /* 0x0040620000201c00 */
[----:B------:R-:W-:Y:S05]  /*5f40*/  BRA `(.L_x_2603) ;  /* 0x0000000c00407947 */ /* 0x000fea0003800000 */
.L_x_2604:
[----:B------:R-:W2:Y:S02]  /*5f50*/  LDG.E.U16 R2, desc[UR36][R2.64] ;  /* 0x0000002402027981 */ /* 0x000ea4000c1e1500 */
[----:B--2---:R0:W1:Y:S01]  /*5f60*/  I2F.F64.S16 R18, R2 ;  /* 0x0000000200127312 */ /* 0x0040620000101c00 */
[----:B------:R-:W-:Y:S05]  /*5f70*/  BRA `(.L_x_2603) ;  /* 0x0000000c00347947 */ /* 0x000fea0003800000 */
.L_x_2599:
        /* <DEDUP_REMOVED lines=10> */
.L_x_2607:
[----:B------:R-:W2:Y:S02]  /*6020*/  LDG.E.U16 R0, desc[UR36][R2.64] ;  /* 0x0000002402007981 */ /* 0x000ea4000c1e1500 */
[----:B--2---:R-:W-:-:S05]  /*6030*/  HADD2.F32 R0, -RZ, R0.H0_H0 ;  /* 0x20000000ff007230 */ /* 0x004fca0000004100 */
[----:B------:R-:W-:-:S04]  /*6040*/  FMUL.FTZ R0, R0, 1 ;  /* 0x3f80000000007820 */ /* 0x000fc80000410000 */
[----:B------:R0:W1:Y:S01]  /*6050*/  F2F.F64.F32 R18, R0 ;  /* 0x0000000000127310 */ /* 0x0000620000201800 */
[----:B------:R-:W-:Y:S05]  /*6060*/  BRA `(.L_x_2603) ;  /* 0x0000000800f87947 */ /* 0x000fea0003800000 */
.L_x_2606:
        /* <DEDUP_REMOVED lines=10> */
.L_x_2609:
[----:B------:R-:W2:Y:S02]  /*6110*/  LDG.E.U16 R2, desc[UR36][R2.64] ;  /* 0x0000002402027981 */ /* 0x000ea4000c1e1500 */
[----:B--2---:R-:W-:-:S05]  /*6120*/  HADD2.F32 R0, -RZ, R2.H0_H0 ;  /* 0x20000002ff007230 */ /* 0x004fca0000004100 */
[----:B------:R-:W-:-:S04]  /*6130*/  FMUL.FTZ R0, R0, 1 ;  /* 0x3f80000000007820 */ /* 0x000fc80000410000 */
[----:B------:R0:W1:Y:S01]  /*6140*/  F2F.F64.F32 R18, R0 ;  /* 0x0000000000127310 */ /* 0x0000620000201800 */
[----:B------:R-:W-:Y:S05]  /*6150*/  BRA `(.L_x_2603) ;  /* 0x0000000800bc7947 */ /* 0x000fea0003800000 */
.L_x_2608:
[----:B------:R0:W5:Y:S01]  /*6160*/  LDG.E.64 R18, desc[UR36][R2.64] ;  /* 0x0000002402127981 */ /* 0x000162000c1e1b00 */
[----:B------:R-:W-:Y:S05]  /*6170*/  BRA `(.L_x_2603) ;  /* 0x0000000800b47947 */ /* 0x000fea0003800000 */
.L_x_2598:
        /* <DEDUP_REMOVED lines=13> */
.L_x_2612:
[----:B------:R0:W5:Y:S01]  /*6250*/  LDG.E.64 R18, desc[UR36][R2.64] ;  /* 0x0000002402127981 */ /* 0x000162000c1e1b00 */
[----:B------:R-:W-:Y:S05]  /*6260*/  BRA `(.L_x_2603) ;  /* 0x0000000800787947 */ /* 0x000fea0003800000 */
.L_x_2611:
        /* <DEDUP_REMOVED lines=26> */
[----:B------:R3:W4:Y:S01]  /*6410*/  F2F.F64.F32 R18, R5 ;  /* 0x0000000500127310 */ /* 0x0007220000201800 */
[----:B------:R-:W-:Y:S05]  /*6420*/  BRA `(.L_x_2603) ;  /* 0x0000000800087947 */ /* 0x000fea0003800000 */
.L_x_2614:
        /* <DEDUP_REMOVED lines=13> */
[----:B------:R1:W2:Y:S01]  /*6500*/  F2F.F64.F32 R18, R4 ;  /* 0x0000000400127310 */ /* 0x0002a20000201800 */
[----:B------:R-:W-:Y:S05]  /*6510*/  BRA `(.L_x_2603) ;  /* 0x0000000400cc7947 */ /* 0x000fea0003800000 */
.L_x_2613:
[----:B------:R-:W2:Y:S02]  /*6520*/  LDG.E.U16 R0, desc[UR36][R2.64] ;  /* 0x0000002402007981 */ /* 0x000ea4000c1e1500 */
[----:B--2---:R-:W-:-:S04]  /*6530*/  IMAD.U32 R0, R0, 0x10000, RZ ;  /* 0x0001000000007824 */ /* 0x004fc800078e00ff */
[----:B------:R-:W-:-:S04]  /*6540*/  FMUL.FTZ R0, R0, 1 ;  /* 0x3f80000000007820 */ /* 0x000fc80000410000 */
[----:B------:R0:W1:Y:S01]  /*6550*/  F2F.F64.F32 R18, R0 ;  /* 0x0000000000127310 */ /* 0x0000620000201800 */
[----:B------:R-:W-:Y:S05]  /*6560*/  BRA `(.L_x_2603) ;  /* 0x0000000400b87947 */ /* 0x000fea0003800000 */
.L_x_2610:
        /* <DEDUP_REMOVED lines=11> */
.L_x_2617:
        /* <DEDUP_REMOVED lines=12> */
[----:B------:R-:W-:Y:S02]  /*66e0*/  SHF.L.U32 R4, R3, 0x1f, RZ ;  /* 0x0000001f03047819 */ /* 0x000fe400000006ff */
[----:B------:R-:W-:-:S05]  /*66f0*/  SHF.R.U32.HI R0, RZ, 0x3, R0 ;  /* 0x00000003ff007819 */ /* 0x000fca0000011600 */
[----:B------:R-:W-:Y:S05]  /*6700*/  @P0 BRA `(.L_x_2621) ;  /* 0x0000000000180947 */ /* 0x000fea0003800000 */
[----:B------:R-:W0:Y:S02]  /*6710*/  FLO.U32 R3, R2 ;  /* 0x0000000200037300 */ /* 0x000e2400000e0000 */
[----:B0-----:R-:W-:-:S04]  /*6720*/  IADD3 R3, -R3, 0x1f, RZ ;  /* 0x0000001f03037810 */ /* 0x001fc80007ffe1ff */
[----:B------:R-:W-:Y:S01]  /*6730*/  IADD3 R0, R0, 0x1d, -R3 ;  /* 0x0000001d00007810 */ /* 0x000fe20007ffe803 */
[----:B------:R-:W-:-:S05]  /*6740*/  VIADD R5, R3, 0xffffffe4 ;  /* 0xffffffe403057836 */ /* 0x000fca0000000000 */
[----:B------:R-:W-:-:S04]  /*6750*/  SHF.L.U32 R5, R2, R5, RZ ;  /* 0x0000000502057219 */ /* 0x000fc800000006ff */
[----:B------:R-:W-:-:S07]  /*6760*/  LOP3.LUT R2, R5, 0x7, RZ, 0xc0, !PT ;  /* 0x0000000705027812 */ /* 0x000fce00078ec0ff */
.L_x_2621:
[----:B------:R-:W-:Y:S05]  /*6770*/  BSYNC B1 ;  /* 0x0000000000017941 */ /* 0x000fea0003800000 */
.L_x_2620:
[----:B------:R-:W-:Y:S01]  /*6780*/  LEA R3, R0, 0x3b800000, 0x17 ;  /* 0x3b80000000037811 */ /* 0x000fe200078eb8ff */
[----:B------:R-:W-:-:S05]  /*6790*/  IMAD.SHL.U32 R0, R2, 0x100000, RZ ;  /* 0x0010000002007824 */ /* 0x000fca00078e00ff */
[----:B------:R-:W-:-:S07]  /*67a0*/  LOP3.LUT R0, R3, R0, R4, 0xfe, !PT ;  /* 0x0000000003007212 */ /* 0x000fce00078efe04 */
.L_x_2619:
[----:B------:R-:W-:Y:S05]  /*67b0*/  BSYNC B0 ;  /* 0x0000000000007941 */ /* 0x000fea0003800000 */
.L_x_2618:
[----:B------:R-:W-:-:S04]  /*67c0*/  FMUL.FTZ R0, R0, 1 ;  /* 0x3f80000000007820 */ /* 0x000fc80000410000 */
[----:B------:R0:W1:Y:S01]  /*67d0*/  F2F.F64.F32 R18, R0 ;  /* 0x0000000000127310 */ /* 0x0000620000201800 */
[----:B------:R-:W-:Y:S05]  /*67e0*/  BRA `(.L_x_2603) ;  /* 0x0000000400187947 */ /* 0x000fea0003800000 */
.L_x_2616:
        /* <DEDUP_REMOVED lines=21> */
.L_x_2625:
[----:B------:R-:W-:Y:S05]  /*6940*/  BSYNC B1 ;  /* 0x0000000000017941 */ /* 0x000fea0003800000 */
.L_x_2624:
[----:B------:R-:W-:Y:S01]  /*6950*/  LEA R3, R0, 0x37800000, 0x17 ;  /* 0x3780000000037811 */ /* 0x000fe200078eb8ff */
[----:B------:R-:W-:-:S05]  /*6960*/  IMAD.SHL.U32 R0, R2, 0x200000, RZ ;  /* 0x0020000002007824 */ /* 0x000fca00078e00ff */
[----:B------:R-:W-:-:S07]  /*6970*/  LOP3.LUT R0, R3, R0, R4, 0xfe, !PT ;  /* 0x0000000003007212 */ /* 0x000fce00078efe04 */
.L_x_2623:
[----:B------:R-:W-:Y:S05]  /*6980*/  BSYNC B0 ;  /* 0x0000000000007941 */ /* 0x000fea0003800000 */
.L_x_2622:
[----:B------:R-:W-:-:S04]  /*6990*/  FMUL.FTZ R0, R0, 1 ;  /* 0x3f80000000007820 */ /* 0x000fc80000410000 */
[----:B------:R0:W1:Y:S01]  /*69a0*/  F2F.F64.F32 R18, R0 ;  /* 0x0000000000127310 */ /* 0x0000620000201800 */
[----:B------:R-:W-:Y:S05]  /*69b0*/  BRA `(.L_x_2603) ;  /* 0x0000000000a47947 */ /* 0x000fea0003800000 */
.L_x_2615:
        /* <DEDUP_REMOVED lines=14> */
.L_x_2629:
[----:B------:R-:W-:Y:S05]  /*6aa0*/  BSYNC B0 ;  /* 0x0000000000007941 */ /* 0x000fea0003800000 */
.L_x_2628:
[----:B------:R-:W-:-:S04]  /*6ab0*/  FMUL.FTZ R0, R0, 1 ;  /* 0x3f80000000007820 */ /* 0x000fc80000410000 */
[----:B------:R0:W1:Y:S01]  /*6ac0*/  F2F.F64.F32 R18, R0 ;  /* 0x0000000000127310 */ /* 0x0000620000201800 */
[----:B------:R-:W-:Y:S05]  /*6ad0*/  BRA `(.L_x_2603) ;  /* 0x00000000005c7947 */ /* 0x000fea0003800000 */
.L_x_2602:
        /* <DEDUP_REMOVED lines=16> */
.L_x_2630:
[----:B------:R-:W-:Y:S01]  /*6be0*/  CS2R R18, SRZ ;  /* 0x0000000000127805 */ /* 0x000fe2000001ff00 */
[----:B------:R-:W-:Y:S06]  /*6bf0*/  BRA `(.L_x_2603) ;  /* 0x0000000000147947 */ /* 0x000fec0003800000 */
.L_x_2627:
[----:B------:R-:W2:Y:S02]  /*6c00*/  LDG.E.64 R18, desc[UR36][R2.64] ;  /* 0x0000002402127981 */ /* 0x000ea4000c1e1b00 */
[----:B--2---:R-:W0:Y:S01]  /*6c10*/  I2F.F64.U64 R18, R18 ;  /* 0x0000001200127312 */ /* 0x004e220000301800 */
[----:B------:R-:W-:Y:S05]  /*6c20*/  BRA `(.L_x_2603) ;  /* 0x0000000000087947 */ /* 0x000fea0003800000 */
.L_x_2626:
[----:B------:R-:W2:Y:S02]  /*6c30*/  LDG.E R2, desc[UR36][R2.64] ;  /* 0x0000002402027981 */ /* 0x000ea4000c1e1900 */
[----:B--2---:R0:W1:Y:S02]  /*6c40*/  I2F.F64.U32 R18, R2 ;  /* 0x0000000200127312 */ /* 0x0040640000201800 */
.L_x_2603:
[----:B0-----:R-:W0:Y:S01]  /*6c50*/  LDC.U8 R2, c[0x0][0x4a2] ;  /* 0x00012880ff027b82 */ /* 0x001e220000000000 */
[----:B------:R-:W-:Y:S02]  /*6c60*/  ULDC.64 UR4, c[0x0][0x488] ;  /* 0x0001220000047ab9 */ /* 0x000fe40000000a00 */
[----:B-1----:R-:W-:-:S05]  /*6c70*/  IADD3 R4, P0, R22, UR4, RZ ;  /* 0x0000000416047c10 */ /* 0x002fca000ff1e0ff */
[----:B---3--:R-:W-:Y:S01]  /*6c80*/  IMAD.X R5, RZ, RZ, UR5, P0 ;  /* 0x00000005ff057e24 */ /* 0x008fe200080e06ff */
        /* <DEDUP_REMOVED lines=11> */
[----:B------:R-:W3:Y:S02]  /*6d40*/  LDG.E.S8 R2, desc[UR36][R4.64] ;  /* 0x0000002404027981 */ /* 0x000ee4000c1e1300 */
[----:B---3--:R-:W0:Y:S01]  /*6d50*/  I2F.F64.S16 R2, R2 ;  /* 0x0000000200027312 */ /* 0x008e220000101c00 */
[----:B------:R-:W-:Y:S05]  /*6d60*/  BRA `(.L_x_2636) ;  /* 0x0000000c007c7947 */ /* 0x000fea0003800000 */
.L_x_2634:
[----:B------:R-:W3:Y:S02]  /*6d70*/  LDG.E.U8 R2, desc[UR36][R4.64] ;  /* 0x0000002404027981 */ /* 0x000ee4000c1e1100 */
[----:B---3--:R-:W0:Y:S01]  /*6d80*/  I2F.F64.U16 R2, R2 ;  /* 0x0000000200027312 */ /* 0x008e220000101800 */
[----:B------:R-:W-:Y:S05]  /*6d90*/  BRA `(.L_x_2636) ;  /* 0x0000000c00707947 */ /* 0x000fea0003800000 */
.L_x_2633:
[----:B------:R-:W-:-:S13]  /*6da0*/  ISETP.NE.AND P0, PT, R0, 0x2, PT ;  /* 0x000000020000780c */ /* 0x000fda0003f05270 */
[----:B------:R-:W-:Y:S05]  /*6db0*/  @!P0 BRA `(.L_x_2637) ;  /* 0x0000000000288947 */ /* 0x000fea0003800000 */
[----:B------:R-:W-:-:S13]  /*6dc0*/  ISETP.NE.AND P0, PT, R0, 0x3, PT ;  /* 0x000000030000780c */ /* 0x000fda0003f05270 */
[----:B------:R-:W-:Y:S05]  /*6dd0*/  @!P0 BRA `(.L_x_2638) ;  /* 0x0000000000148947 */ /* 0x000fea0003800000 */
[----:B------:R-:W-:-:S13]  /*6de0*/  ISETP.NE.AND P0, PT, R0, 0x4, PT ;  /* 0x000000040000780c */ /* 0x000fda0003f05270 */
[----:B------:R-:W-:Y:S05]  /*6df0*/  @P0 BRA `(.L_x_2635) ;  /* 0x0000000800fc0947 */ /* 0x000fea0003800000 */
[----:B------:R-:W3:Y:S02]  /*6e00*/  LDG.E.64 R2, desc[UR36][R4.64] ;  /* 0x0000002404027981 */ /* 0x000ee4000c1e1b00 */
[----:B---3--:R-:W1:Y:S01]  /*6e10*/  I2F.F64.S64 R2, R2 ;  /* 0x0000000200027312 */ /* 0x008e620000301c00 */
[----:B------:R-:W-:Y:S05]  /*6e20*/  BRA `(.L_x_2636) ;  /* 0x0000000c004c7947 */ /* 0x000fea0003800000 */
.L_x_2638:
[----:B------:R-:W3:Y:S02]  /*6e30*/  LDG.E R2, desc[UR36][R4.64] ;  /* 0x0000002404027981 */ /* 0x000ee4000c1e1900 */
[----:B---3--:R-:W3:Y:S01]  /*6e40*/  I2F.F64 R2, R2 ;  /* 0x0000000200027312 */ /* 0x008ee20000201c00 */
[----:B------:R-:W-:Y:S05]  /*6e50*/  BRA `(.L_x_2636) ;  /* 0x0000000c00407947 */ /* 0x000fea0003800000 */
.L_x_2637:
[----:B------:R-:W3:Y:S02]  /*6e60*/  LDG.E.U16 R2, desc[UR36][R4.64] ;  /* 0x0000002404027981 */ /* 0x000ee4000c1e1500 */
[----:B---3--:R-:W0:Y:S01]  /*6e70*/  I2F.F64.S16 R2, R2 ;  /* 0x0000000200027312 */ /* 0x008e220000101c00 */
[----:B------:R-:W-:Y:S05]  /*6e80*/  BRA `(.L_x_2636) ;  /* 0x0000000c00347947 */ /* 0x000fea0003800000 */
.L_x_2632:
[----:B------:R-:W-:-:S13]  /*6e90*/  ISETP.GT.AND P0, PT, R0, 0x6, PT ;  /* 0x000000060000780c */ /* 0x000fda0003f04270 */
[----:B------:R-:W-:Y:S05]  /*6ea0*/  @P0 BRA `(.L_x_2639) ;  /* 0x0000000000340947 */ /* 0x000fea0003800000 */
[----:B------:R-:W-:-:S13]  /*6eb0*/  ISETP.NE.AND P0, PT, R0, 0x5, PT ;  /* 0x000000050000780c */ /* 0x000fda0003f05270 */
[----:B------:R-:W-:Y:S05]  /*6ec0*/  @!P0 BRA `(.L_x_2640) ;  /* 0x0000000000188947 */ /* 0x000fea0003800000 */
[----:B------:R-:W-:-:S13]  /*6ed0*/  ISETP.NE.AND P0, PT, R0, 0x6, PT ;  /* 0x000000060000780c */ /* 0x000fda0003f05270 */
[----:B------:R-:W-:Y:S05]  /*6ee0*/  @P0 BRA `(.L_x_2635) ;  /* 0x0000000800c00947 */ /* 0x000fea0003800000 */
[----:B------:R-:W3:Y:S02]  /*6ef0*/  LDG.E R2, desc[UR36][R4.64] ;  /* 0x0000002404027981 */ /* 0x000ee4000c1e1900 */
[----:B---3--:R-:W-:-:S06]  /*6f00*/  FMUL.FTZ R2, R2, 1 ;  /* 0x3f80000002027820 */ /* 0x008fcc0000410000 */
[----:B------:R-:W0:Y:S01]  /*6f10*/  F2F.F64.F32 R2, R2 ;  /* 0x0000000200027310 */ /* 0x000e220000201800 */
[----:B------:R-:W-:Y:S05]  /*6f20*/  BRA `(.L_x_2636) ;  /* 0x0000000c000c7947 */ /* 0x000fea0003800000 */
.L_x_2640:
[----:B------:R-:W3:Y:S02]  /*6f30*/  LDG.E.U16 R0, desc[UR36][R4.64] ;  /* 0x0000002404007981 */ /* 0x000ee4000c1e1500 */
[----:B---3--:R-:W-:-:S05]  /*6f40*/  HADD2.F32 R0, -RZ, R0.H0_H0 ;  /* 0x20000000ff007230 */ /* 0x008fca0000004100 */
[----:B------:R-:W-:-:S04]  /*6f50*/  FMUL.FTZ R0, R0, 1 ;  /* 0x3f80000000007820 */ /* 0x000fc80000410000 */
[----:B------:R0:W1:Y:S01]  /*6f60*/  F2F.F64.F32 R2, R0 ;  /* 0x0000000000027310 */ /* 0x0000620000201800 */
[----:B------:R-:W-:Y:S05]  /*6f70*/  BRA `(.L_x_2636) ;  /* 0x0000000800f87947 */ /* 0x000fea0003800000 */
.L_x_2639:
[----:B------:R-:W-:-:S13]  /*6f80*/  ISETP.NE.AND P0, PT, R0, 0x7, PT ;  /* 0x000000070000780c */ /* 0x000fda0003f05270 */
[----:B------:R-:W-:Y:S05]  /*6f90*/  @!P0 BRA `(.L_x_2641) ;  /* 0x0000000000348947 */ /* 0x000fea0003800000 */
        /* <DEDUP_REMOVED lines=8> */
.L_x_2642:
[----:B------:R-:W3:Y:S02]  /*7020*/  LDG.E.U16 R4, desc[UR36][R4.64] ;  /* 0x0000002404047981 */ /* 0x000ee4000c1e1500 */
[----:B---3--:R-:W-:-:S05]  /*7030*/  HADD2.F32 R0, -RZ, R4.H0_H0 ;  /* 0x20000004ff007230 */ /* 0x008fca0000004100 */
[----:B------:R-:W-:-:S04]  /*7040*/  FMUL.FTZ R0, R0, 1 ;  /* 0x3f80000000007820 */ /* 0x000fc80000410000 */
[----:B------:R0:W1:Y:S01]  /*7050*/  F2F.F64.F32 R2, R0 ;  /* 0x0000000000027310 */ /* 0x0000620000201800 */
[----:B------:R-:W-:Y:S05]  /*7060*/  BRA `(.L_x_2636) ;  /* 0x0000000800bc7947 */ /* 0x000fea0003800000 */
.L_x_2641:
[----:B------:R0:W5:Y:S01]  /*7070*/  LDG.E.64 R2, desc[UR36][R4.64] ;  /* 0x0000002404027981 */ /* 0x000162000c1e1b00 */
[----:B------:R-:W-:Y:S05]  /*7080*/  BRA `(.L_x_2636) ;  /* 0x0000000800b47947 */ /* 0x000fea0003800000 */
.L_x_2631:
        /* <DEDUP_REMOVED lines=8> */
[----:B------:R-:W3:Y:S01]  /*7110*/  LDG.E.U8 R4, desc[UR36][R4.64] ;  /* 0x0000002404047981 */ /* 0x000ee2000c1e1100 */
[----:B------:R-:W-:Y:S01]  /*7120*/  IMAD.MOV.U32 R2, RZ, RZ, RZ ;  /* 0x000000ffff027224 */ /* 0x000fe200078e00ff */
[----:B---3--:R-:W-:-:S04]  /*7130*/  ISETP.NE.AND P0, PT, R4, RZ, PT ;  /* 0x000000ff0400720c */ /* 0x008fc80003f05270 */
[----:B------:R-:W-:Y:S01]  /*7140*/  FSEL R3, RZ, 1.875, !P0 ;  /* 0x3ff00000ff037808 */ /* 0x000fe20004000000 */
[----:B------:R-:W-:Y:S08]  /*7150*/  BRA `(.L_x_2636) ;  /* 0x0000000800807947 */ /* 0x000ff00003800000 */
.L_x_2645:
[----:B------:R0:W5:Y:S01]  /*7160*/  LDG.E.64 R2, desc[UR36][R4.64] ;  /* 0x0000002404027981 */ /* 0x000162000c1e1b00 */
[----:B------:R-:W-:Y:S05]  /*7170*/  BRA `(.L_x_2636) ;  /* 0x0000000800787947 */ /* 0x000fea0003800000 */
.L_x_2644:
[----:B------:R-:W-:-:S13]  /*7180*/  ISETP.NE.AND P0, PT, R0, 0xf, PT ;  /* 0x0000000f0000780c */ /* 0x000fda0003f05270 */
[----:B------:R-:W-:Y:S05]  /*7190*/  @!P0 BRA `(.L_x_2646) ;  /* 0x0000000000a48947 */ /* 0x000fea0003800000 */
[----:B------:R-:W-:-:S13]  /*71a0*/  ISETP.NE.AND P0, PT, R0, 0x17, PT ;  /* 0x000000170000780c */ /* 0x000fda0003f05270 */
[----:B------:R-:W-:Y:S05]  /*71b0*/  @!P0 BRA `(.L_x_2647) ;  /* 0x0000000000608947 */ /* 0x000fea0003800000 */
[----:B------:R-:W-:-:S13]  /*71c0*/  ISETP.NE.AND P0, PT, R0, 0x18, PT ;  /* 0x000000180000780c */ /* 0x000fda0003f05270 */
[----:B------:R-:W-:Y:S05]  /*71d0*/  @P0 BRA `(.L_x_2635) ;  /* 0x0000000800040947 */ /* 0x000fea0003800000 */
[----:B------:R-:W3:Y:S01]  /*71e0*/  LDG.E.U8 R0, desc[UR36][R4.64] ;  /* 0x0000002404007981 */ /* 0x000ee2000c1e1100 */
[----:B------:R-:W-:Y:S02]  /*71f0*/  IMAD.MOV.U32 R8, RZ, RZ, -0x800000 ;  /* 0xff800000ff087424 */ /* 0x000fe400078e00ff */
[----:B---3--:R-:W-:-:S05]  /*7200*/  IMAD.SHL.U32 R0, R0, 0x1000000, RZ ;  /* 0x0100000000007824 */ /* 0x008fca00078e00ff */
        /* <DEDUP_REMOVED lines=9> */
[----:B------:R-:W-:Y:S01]  /*72a0*/  IMAD R7, R3, R8, 0x3c000000 ;  /* 0x3c00000003077424 */ /* 0x000fe200078e0208 */
[----:B------:R-:W-:-:S04]  /*72b0*/  IADD3 R3, R2, -0x1, RZ ;  /* 0xffffffff02037810 */ /* 0x000fc80007ffe0ff */
        /* <DEDUP_REMOVED lines=8> */
.L_x_2647:
[----:B------:R-:W3:Y:S02]  /*7340*/  LDG.E.U8 R3, desc[UR36][R4.64] ;  /* 0x0000002404037981 */ /* 0x000ee4000c1e1100 */
[----:B---3--:R-:W-:-:S05]  /*7350*/  IMAD.SHL.U32 R0, R3, 0x2000000, RZ ;  /* 0x0200000003007824 */ /* 0x008fca00078e00ff */
        /* <DEDUP_REMOVED lines=13> */
.L_x_2646:
[----:B------:R-:W3:Y:S02]  /*7430*/  LDG.E.U16 R0, desc[UR36][R4.64] ;  /* 0x0000002404007981 */ /* 0x000ee4000c1e1500 */
[----:B---3--:R-:W-:-:S04]  /*7440*/  IMAD.U32 R0, R0, 0x10000, RZ ;  /* 0x0001000000007824 */ /* 0x008fc800078e00ff */
[----:B------:R-:W-:-:S04]  /*7450*/  FMUL.FTZ R0, R0, 1 ;  /* 0x3f80000000007820 */ /* 0x000fc80000410000 */
[----:B------:R0:W1:Y:S01]  /*7460*/  F2F.F64.F32 R2, R0 ;  /* 0x0000000000027310 */ /* 0x0000620000201800 */
[----:B------:R-:W-:Y:S05]  /*7470*/  BRA `(.L_x_2636) ;  /* 0x0000000400b87947 */ /* 0x000fea0003800000 */
.L_x_2643:
        /* <DEDUP_REMOVED lines=8> */
[----:B------:R-:W3:Y:S02]  /*7500*/  LDG.E.U16 R2, desc[UR36][R4.64] ;  /* 0x0000002404027981 */ /* 0x000ee4000c1e1500 */
[----:B---3--:R-:W0:Y:S01]  /*7510*/  I2F.F64.U16 R2, R2 ;  /* 0x0000000200027312 */ /* 0x008e220000101800 */
[----:B------:R-:W-:Y:S05]  /*7520*/  BRA `(.L_x_2636) ;  /* 0x00000004008c7947 */ /* 0x000fea0003800000 */
.L_x_2650:
[----:B------:R-:W3:Y:S01]  /*7530*/  LDG.E.U8 R2, desc[UR36][R4.64] ;  /* 0x0000002404027981 */ /* 0x000ee2000c1e1100 */
[----:B------:R-:W-:Y:S01]  /*7540*/  BSSY B0, `(.L_x_2651) ;  /* 0x0000018000007945 */ /* 0x000fe20003800000 */
[----:B------:R-:W-:Y:S01]  /*7550*/  IMAD.MOV.U32 R0, RZ, RZ, RZ ;  /* 0x000000ffff007224 */ /* 0x000fe200078e00ff */
[----:B---3--:R-:W-:-:S13]  /*7560*/  ISETP.NE.AND P0, PT, R2, RZ, PT ;  /* 0x000000ff0200720c */ /* 0x008fda0003f05270 */
        /* <DEDUP_REMOVED lines=17> */
.L_x_2654:
[----:B------:R-:W-:Y:S05]  /*7680*/  BSYNC B1 ;  /* 0x0000000000017941 */ /* 0x000fea0003800000 */
.L_x_2653:
[----:B------:R-:W-:Y:S01]  /*7690*/  LEA R3, R0, 0x3b800000, 0x17 ;  /* 0x3b80000000037811 */ /* 0x000fe200078eb8ff */
[----:B------:R-:W-:-:S05]  /*76a0*/  IMAD.SHL.U32 R0, R2, 0x100000, RZ ;  /* 0x0010000002007824 */ /* 0x000fca00078e00ff */
[----:B------:R-:W-:-:S07]  /*76b0*/  LOP3.LUT R0, R3, R0, R4, 0xfe, !PT ;  /* 0x0000000003007212 */ /* 0x000fce00078efe04 */
.L_x_2652:
[----:B------:R-:W-:Y:S05]  /*76c0*/  BSYNC B0 ;  /* 0x0000000000007941 */ /* 0x000fea0003800000 */
.L_x_2651:
[----:B------:R-:W-:-:S04]  /*76d0*/  FMUL.FTZ R0, R0, 1 ;  /* 0x3f80000000007820 */ /* 0x000fc80000410000 */
[----:B------:R0:W1:Y:S01]  /*76e0*/  F2F.F64.F32 R2, R0 ;  /* 0x0000000000027310 */ /* 0x0000620000201800 */
[----:B------:R-:W-:Y:S05]  /*76f0*/  BRA `(.L_x_2636) ;  /* 0x0000000400187947 */ /* 0x000fea0003800000 */
.L_x_2649:
        /* <DEDUP_REMOVED lines=21> */
.L_x_2658:
[----:B------:R-:W-:Y:S05]  /*7850*/  BSYNC B1 ;  /* 0x0000000000017941 */ /* 0x000fea0003800000 */
.L_x_2657:
[----:B------:R-:W-:Y:S01]  /*7860*/  LEA R3, R0, 0x37800000, 0x17 ;  /* 0x3780000000037811 */ /* 0x000fe200078eb8ff */
[----:B------:R-:W-:-:S05]  /*7870*/  IMAD.SHL.U32 R0, R2, 0x200000, RZ ;  /* 0x0020000002007824 */ /* 0x000fca00078e00ff */
[----:B------:R-:W-:-:S07]  /*7880*/  LOP3.LUT R0, R3, R0, R4, 0xfe, !PT ;  /* 0x0000000003007212 */ /* 0x000fce00078efe04 */
.L_x_2656:
[----:B------:R-:W-:Y:S05]  /*7890*/  BSYNC B0 ;  /* 0x0000000000007941 */ /* 0x000fea0003800000 */
.L_x_2655:
[----:B------:R-:W-:-:S04]  /*78a0*/  FMUL.FTZ R0, R0, 1 ;  /* 0x3f80000000007820 */ /* 0x000fc80000410000 */
[----:B------:R0:W1:Y:S01]  /*78b0*/  F2F.F64.F32 R2, R0 ;  /* 0x0000000000027310 */ /* 0x0000620000201800 */
[----:B------:R-:W-:Y:S05]  /*78c0*/  BRA `(.L_x_2636) ;  /* 0x0000000000a47947 */ /* 0x000fea0003800000 */
.L_x_2648:
[----:B------:R-:W-:-:S13]  /*78d0*/  ISETP.NE.AND P0, PT, R0, 0x1c, PT ;  /* 0x0000001c0000780c */ /* 0x000fda0003f05270 */
[----:B------:R-:W-:Y:S05]  /*78e0*/  @!P0 BRA `(.L_x_2659) ;  /* 0x0000000000948947 */ /* 0x000fea0003800000 */
[----:B------:R-:W-:-:S13]  /*78f0*/  ISETP.NE.AND P0, PT, R0, 0x1d, PT ;  /* 0x0000001d0000780c */ /* 0x000fda0003f05270 */
[----:B------:R-:W-:Y:S05]  /*7900*/  @!P0 BRA `(.L_x_2660) ;  /* 0x0000000000808947 */ /* 0x000fea0003800000 */
[----:B------:R-:W-:-:S13]  /*7910*/  ISETP.NE.AND P0, PT, R0, 0x2c, PT ;  /* 0x0000002c0000780c */ /* 0x000fda0003f05270 */
[----:B------:R-:W-:Y:S05]  /*7920*/  @P0 BRA `(.L_x_2635) ;  /* 0x0000000000300947 */ /* 0x000fea0003800000 */
[----:B------:R-:W3:Y:S01]  /*7930*/  LDG.E.U8 R4, desc[UR36][R4.64] ;  /* 0x0000002404047981 */ /* 0x000ee2000c1e1100 */
[----:B------:R-:W-:Y:S01]  /*7940*/  BSSY B0, `(.L_x_2661) ;  /* 0x0000007000007945 */ /* 0x000fe20003800000 */
[----:B------:R-:W-:Y:S01]  /*7950*/  IMAD.MOV.U32 R0, RZ, RZ, 0x400000 ;  /* 0x00400000ff007424 */ /* 0x000fe200078e00ff */
[----:B---3--:R-:W-:-:S13]  /*7960*/  ISETP.NE.AND P0, PT, R4, RZ, PT ;  /* 0x000000ff0400720c */ /* 0x008fda0003f05270 */
[----:B------:R-:W-:Y:S05]  /*7970*/  @!P0 BRA `(.L_x_2662) ;  /* 0x00000000000c8947 */ /* 0x000fea0003800000 */
[----:B------:R-:W-:-:S13]  /*7980*/  ISETP.NE.AND P0, PT, R4, 0xff, PT ;  /* 0x000000ff0400780c */ /* 0x000fda0003f05270 */
[----:B------:R-:W-:Y:S02]  /*7990*/  @!P0 IMAD.MOV.U32 R0, RZ, RZ, 0x7f800001 ;  /* 0x7f800001ff008424 */ /* 0x000fe400078e00ff */
[----:B------:R-:W-:-:S07]  /*79a0*/  @P0 IMAD.SHL.U32 R0, R4, 0x800000, RZ ;  /* 0x0080000004000824 */ /* 0x000fce00078e00ff */
.L_x_2662:
[----:B------:R-:W-:Y:S05]  /*79b0*/  BSYNC B0 ;  /* 0x0000000000007941 */ /* 0x000fea0003800000 */
.L_x_2661:
[----:B------:R-:W-:-:S04]  /*79c0*/  FMUL.FTZ R0, R0, 1 ;  /* 0x3f80000000007820 */ /* 0x000fc80000410000 */
[----:B------:R0:W1:Y:S01]  /*79d0*/  F2F.F64.F32 R2, R0 ;  /* 0x0000000000027310 */ /* 0x0000620000201800 */
[----:B------:R-:W-:Y:S05]  /*79e0*/  BRA `(.L_x_2636) ;  /* 0x00000000005c7947 */ /* 0x000fea0003800000 */
.L_x_2635:
[----:B------:R-:W-:Y:S01]  /*79f0*/  MOV R2, 0x0 ;  /* 0x0000000000027802 */ /* 0x000fe20000000f00 */
[----:B------:R-:W-:Y:S01]  /*7a00*/  ULDC.64 UR4, c[0x4][0x128] ;  /* 0x01004a0000047ab9 */ /* 0x000fe20000000a00 */
[----:B------:R-:W-:Y:S01]  /*7a10*/  ULDC.64 UR6, c[0x4][0x8] ;  /* 0x0100020000067ab9 */ /* 0x000fe20000000a00 */
[----:B------:R-:W-:Y:S01]  /*7a20*/  IMAD.U32 R4, RZ, RZ, UR4 ;  /* 0x00000004ff047e24 */ /* 0x000fe2000f8e00ff */
[----:B------:R-:W-:Y:S01]  /*7a30*/  HFMA2.MMA R12, -RZ, RZ, 0, 5.9604644775390625e-08 ;  /* 0x00000001ff0c7435 */ /* 0x000fe200000001ff */
        /* <DEDUP_REMOVED lines=8> */
[----:B------:R-:W-:-:S07]  /*7ac0*/  IMAD.MOV.U32 R13, RZ, RZ, RZ ;  /* 0x000000ffff0d7224 */ /* 0x000fce00078e00ff */
[----:B------:R-:W-:-:S07]  /*7ad0*/  LEPC R20, `(.L_x_2663) ;  /* 0x000000001014794e */ /* 0x000fce0000000000 */
[----:B0-2-45:R-:W-:Y:S05]  /*7ae0*/  CALL.ABS.NOINC R2 ;  /* 0x0000000002007343 */ /* 0x035fea0003c00000 */
.L_x_2663:
[----:B------:R-:W-:Y:S01]  /*7af0*/  CS2R R2, SRZ ;  /* 0x0000000000027805 */ /* 0x000fe2000001ff00 */
[----:B------:R-:W-:Y:S06]  /*7b00*/  BRA `(.L_x_2636) ;  /* 0x0000000000147947 */ /* 0x000fec0003800000 */
.L_x_2660:
[----:B------:R-:W3:Y:S02]  /*7b10*/  LDG.E.64 R2, desc[UR36][R4.64] ;  /* 0x0000002404027981 */ /* 0x000ee4000c1e1b00 */
[----:B---3--:R-:W0:Y:S01]  /*7b20*/  I2F.F64.U64 R2, R2 ;  /* 0x0000000200027312 */ /* 0x008e220000301800 */
[----:B------:R-:W-:Y:S05]  /*7b30*/  BRA `(.L_x_2636) ;  /* 0x0000000000087947 */ /* 0x000fea0003800000 */
.L_x_2659:
[----:B------:R-:W3:Y:S02]  /*7b40*/  LDG.E R2, desc[UR36][R4.64] ;  /* 0x0000002404027981 */ /* 0x000ee4000c1e1900 */
[----:B---3--:R-:W0:Y:S02]  /*7b50*/  I2F.F64.U32 R2, R2 ;  /* 0x0000000200027312 */ /* 0x008e240000201800 */
.L_x_2636:
[----:B------:R-:W0:Y:S01]  /*7b60*/  LDC.U8 R6, c[0x0][0x4a0] ;  /* 0x00012800ff067b82 */ /* 0x000e220000000000 */
[----:B------:R-:W-:Y:S01]  /*7b70*/  ULDC.64 UR4, c[0x0][0x490] ;  /* 0x0001240000047ab9 */ /* 0x000fe20000000a00 */
[----:B--2-45:R-:W-:Y:S02]  /*7b80*/  DSETP.GT.AND P0, PT, R18, RZ, PT ;  /* 0x000000ff1200722a */ /* 0x034fe40003f04000 */
[----:B01-3--:R-:W-:-:S10]  /*7b90*/  DMUL R4, R2, UR4 ;  /* 0x0000000402047c28 */ /* 0x00bfd40008000000 */
        /* <DEDUP_REMOVED lines=16> */
.L_x_2667:
[----:B------:R-:W0:Y:S02]  /*7ca0*/  F2I.S64.F64.TRUNC R4, R4 ;  /* 0x0000000400047311 */ /* 0x000e24000030d900 */
[----:B0-----:R-:W-:-:S05]  /*7cb0*/  IMAD.MOV.U32 R3, RZ, RZ, R4 ;  /* 0x000000ffff037224 */ /* 0x001fca00078e0004 */
[----:B------:R0:W-:Y:S01]  /*7cc0*/  STG.E.U8 desc[UR36][R16.64], R3 ;  /* 0x0000000310007986 */ /* 0x0001e2000c101124 */
[----:B------:R-:W-:Y:S05]  /*7cd0*/  BRA `(.L_x_2669) ;  /* 0x0000000c00f87947 */ /* 0x000fea0003800000 */
.L_x_2666:
        /* <DEDUP_REMOVED lines=9> */
.L_x_2671:
[----:B------:R-:W0:Y:S02]  /*7d70*/  F2I.F64.TRUNC R5, R4 ;  /* 0x0000000400057311 */ /* 0x000e24000030d100 */
[----:B0-----:R3:W-:Y:S01]  /*7d80*/  STG.E desc[UR36][R16.64], R5 ;  /* 0x0000000510007986 */ /* 0x0017e2000c101924 */
[----:B------:R-:W-:Y:S05]  /*7d90*/  BRA `(.L_x_2669) ;  /* 0x0000000c00c87947 */ /* 0x000fea0003800000 */
.L_x_2670:
[----:B------:R-:W0:Y:S02]  /*7da0*/  F2I.F64.TRUNC R5, R4 ;  /* 0x0000000400057311 */ /* 0x000e24000030d100 */
[----:B0-----:R2:W-:Y:S01]  /*7db0*/  STG.E.U16 desc[UR36][R16.64], R5 ;  /* 0x0000000510007986 */ /* 0x0015e2000c101524 */
[----:B------:R-:W-:Y:S05]  /*7dc0*/  BRA `(.L_x_2669) ;  /* 0x0000000c00bc7947 */ /* 0x000fea0003800000 */
.L_x_2665:
        /* <DEDUP_REMOVED lines=13> */
.L_x_2673:
        /* <DEDUP_REMOVED lines=8> */
.L_x_2672:
        /* <DEDUP_REMOVED lines=14> */
.L_x_2675:
        /* <DEDUP_REMOVED lines=9> */
.L_x_2674:
[----:B------:R0:W-:Y:S01]  /*8090*/  STG.E.64 desc[UR36][R16.64], R4 ;  /* 0x0000000410007986 */ /* 0x0001e2000c101b24 */
[----:B------:R-:W-:Y:S05]  /*80a0*/  BRA `(.L_x_2669) ;  /* 0x0000000c00047947 */ /* 0x000fea0003800000 */
.L_x_2664:
        /* <DEDUP_REMOVED lines=12> */
.L_x_2678:
[----:B------:R-:W-:-:S05]  /*8170*/  CS2R R6, SRZ ;  /* 0x0000000000067805 */ /* 0x000fca000001ff00 */
[----:B------:R0:W-:Y:S01]  /*8180*/  STG.E.128 desc[UR36][R16.64], R4 ;  /* 0x0000000410007986 */ /* 0x0001e2000c101d24 */
[----:B------:R-:W-:Y:S05]  /*8190*/  BRA `(.L_x_2669) ;  /* 0x0000000800c87947 */ /* 0x000fea0003800000 */
.L_x_2677:
        /* <DEDUP_REMOVED lines=25> */
.L_x_2682:
[----:B------:R-:W-:Y:S05]  /*8330*/  BSYNC B0 ;  /* 0x0000000000007941 */ /* 0x000fea0003800000 */
.L_x_2681:
[----:B------:R-:W-:-:S05]  /*8340*/  LOP3.LUT R3, R0, R3, RZ, 0xfc, !PT ;  /* 0x0000000300037212 */ /* 0x000fca00078efcff */
[----:B------:R0:W-:Y:S01]  /*8350*/  STG.E.U8 desc[UR36][R16.64], R3 ;  /* 0x0000000310007986 */ /* 0x0001e2000c101124 */
[----:B------:R-:W-:Y:S05]  /*8360*/  BRA `(.L_x_2669) ;  /* 0x0000000800547947 */ /* 0x000fea0003800000 */
.L_x_2680:
        /* <DEDUP_REMOVED lines=17> */
.L_x_2684:
[----:B------:R-:W-:Y:S01]  /*8480*/  IMAD.MOV.U32 R0, RZ, RZ, 0x7f ;  /* 0x0000007fff007424 */ /* 0x000fe200078e00ff */
[----:B------:R-:W-:-:S04]  /*8490*/  ISETP.GT.U32.AND P0, PT, R2, 0x7f800000, PT ;  /* 0x7f8000000200780c */ /* 0x000fc80003f04070 */
[----:B------:R-:W-:-:S09]  /*84a0*/  SEL R0, R0, 0x7c, P0 ;  /* 0x0000007c00007807 */ /* 0x000fd20000000000 */
.L_x_2685:
[----:B------:R-:W-:Y:S05]  /*84b0*/  BSYNC B0 ;  /* 0x0000000000007941 */ /* 0x000fea0003800000 */
.L_x_2683:
[----:B------:R-:W-:-:S04]  /*84c0*/  LOP3.LUT R2, R3, 0x80000000, RZ, 0xc0, !PT ;  /* 0x8000000003027812 */ /* 0x000fc800078ec0ff */
[----:B------:R-:W-:-:S04]  /*84d0*/  SHF.R.U32.HI R3, RZ, 0x18, R2 ;  /* 0x00000018ff037819 */ /* 0x000fc80000011602 */
[----:B------:R-:W-:-:S05]  /*84e0*/  LOP3.LUT R3, R0, R3, RZ, 0xfc, !PT ;  /* 0x0000000300037212 */ /* 0x000fca00078efcff */
[----:B------:R0:W-:Y:S01]  /*84f0*/  STG.E.U8 desc[UR36][R16.64], R3 ;  /* 0x0000000310007986 */ /* 0x0001e2000c101124 */
[----:B------:R-:W-:Y:S05]  /*8500*/  BRA `(.L_x_2669) ;  /* 0x0000000400ec7947 */ /* 0x000fea0003800000 */
.L_x_2679:
        /* <DEDUP_REMOVED lines=8> */
.L_x_2676:
        /* <DEDUP_REMOVED lines=11> */
.L_x_2688:
        /* <DEDUP_REMOVED lines=21> */
.L_x_2691:
[----:B------:R-:W-:-:S04]  /*8790*/  LOP3.LUT R2, R3, 0x80000000, RZ, 0xc0, !PT ;  /* 0x8000000003027812 */ /* 0x000fc800078ec0ff */
[----:B------:R-:W-:-:S04]  /*87a0*/  SHF.R.U32.HI R3, RZ, 0x18, R2 ;  /* 0x00000018ff037819 */ /* 0x000fc80000011602 */
[----:B------:R-:W-:-:S04]  /*87b0*/  LOP3.LUT R0, R0, R3, RZ, 0xfc, !PT ;  /* 0x0000000300007212 */ /* 0x000fc800078efcff */
[----:B------:R-:W-:-:S07]  /*87c0*/  PRMT R8, R0, 0x7610, R8 ;  /* 0x0000761000087816 */ /* 0x000fce0000000008 */
.L_x_2690:
[----:B------:R-:W-:Y:S05]  /*87d0*/  BSYNC B0 ;  /* 0x0000000000007941 */ /* 0x000fea0003800000 */
.L_x_2689:
[----:B------:R0:W-:Y:S01]  /*87e0*/  STG.E.U8 desc[UR36][R16.64], R8 ;  /* 0x0000000810007986 */ /* 0x0001e2000c101124 */
[----:B------:R-:W-:Y:S05]  /*87f0*/  BRA `(.L_x_2669) ;  /* 0x0000000400307947 */ /* 0x000fea0003800000 */
.L_x_2687:
        /* <DEDUP_REMOVED lines=21> */
.L_x_2694:
[----:B------:R-:W-:-:S04]  /*8950*/  LOP3.LUT R2, R3, 0x80000000, RZ, 0xc0, !PT ;  /* 0x8000000003027812 */ /* 0x000fc800078ec0ff */
[----:B------:R-:W-:-:S04]  /*8960*/  SHF.R.U32.HI R3, RZ, 0x18, R2 ;  /* 0x00000018ff037819 */ /* 0x000fc80000011602 */
[----:B------:R-:W-:-:S04]  /*8970*/  LOP3.LUT R0, R0, R3, RZ, 0xfc, !PT ;  /* 0x0000000300007212 */ /* 0x000fc800078efcff */
[----:B------:R-:W-:-:S07]  /*8980*/  PRMT R8, R0, 0x7610, R8 ;  /* 0x0000761000087816 */ /* 0x000fce0000000008 */
.L_x_2693:
[----:B------:R-:W-:Y:S05]  /*8990*/  BSYNC B0 ;  /* 0x0000000000007941 */ /* 0x000fea0003800000 */
.L_x_2692:
[----:B------:R0:W-:Y:S01]  /*89a0*/  STG.E.U8 desc[UR36][R16.64], R8 ;  /* 0x0000000810007986 */ /* 0x0001e2000c101124 */
[----:B------:R-:W-:Y:S05]  /*89b0*/  BRA `(.L_x_2669) ;  /* 0x0000000000c07947 */ /* 0x000fea0003800000 */
.L_x_2686:
        /* <DEDUP_REMOVED lines=26> */
.L_x_2668:
        /* <DEDUP_REMOVED lines=16> */
.L_x_2697:
[----:B------:R-:W-:Y:S05]  /*8c60*/  BRA `(.L_x_2669) ;  /* 0x0000000000147947 */ /* 0x000fea0003800000 */
.L_x_2696:
[----:B------:R-:W0:Y:S02]  /*8c70*/  F2I.U64.F64.TRUNC R4, R4 ;  /* 0x0000000400047311 */ /* 0x000e24000030d800 */
[----:B0-----:R0:W-:Y:S01]  /*8c80*/  STG.E.64 desc[UR36][R16.64], R4 ;  /* 0x0000000410007986 */ /* 0x0011e2000c101b24 */
[----:B------:R-:W-:Y:S05]  /*8c90*/  BRA `(.L_x_2669) ;  /* 0x0000000000087947 */ /* 0x000fea0003800000 */
.L_x_2695:
[----:B------:R-:W0:Y:S02]  /*8ca0*/  F2I.U32.F64.TRUNC R5, R4 ;  /* 0x0000000400057311 */ /* 0x000e24000030d000 */
[----:B0-----:R0:W-:Y:S02]  /*8cb0*/  STG.E desc[UR36][R16.64], R5 ;  /* 0x0000000510007986 */ /* 0x0011e4000c101924 */
.L_x_2669:
[----:B------:R-:W-:-:S07]  /*8cc0*/  VIADD R23, R23, 0x80 ;  /* 0x0000008017177836 */ /* 0x000fce0000000000 */
.L_x_2596:
[----:B------:R-:W-:Y:S05]  /*8cd0*/  BSYNC B6 ;  /* 0x0000000000067941 */ /* 0x000fea0003800000 */
.L_x_2595:
[----:B------:R-:W-:Y:S01]  /*8ce0*/  ULDC UR4, c[0x0][0x210] ;  /* 0x0000840000047ab9 */ /* 0x000fe20000000800 */
[----:B------:R-:W-:Y:S01]  /*8cf0*/  BSSY B6, `(.L_x_2698) ;  /* 0x0000461000067945 */ /* 0x000fe20003800000 */
[----:B------:R-:W-:-:S13]  /*8d00*/  ISETP.GE.AND P0, PT, R23, UR4, PT ;  /* 0x0000000417007c0c */ /* 0x000fda000bf06270 */
[----:B------:R-:W-:Y:S05]  /*8d10*/  @P0 BRA `(.L_x_2699) ;  /* 0x0000004400780947 */ /* 0x000fea0003800000 */
[----:B0-----:R-:W0:Y:S01]  /*8d20*/  LDC R6, c[0x0][0x218] ;  /* 0x00008600ff067b82 */ /* 0x001e220000000800 */
[----:B-1234-:R-:W-:Y:S01]  /*8d30*/  HFMA2.MMA R16, -RZ, RZ, 0, 0 ;  /* 0x00000000ff107435 */ /* 0x01efe200000001ff */
[----:B------:R-:W-:Y:S02]  /*8d40*/  IMAD.MOV.U32 R22, RZ, RZ, RZ ;  /* 0x000000ffff167224 */ /* 0x000fe400078e00ff */
[----:B------:R-:W-:Y:S01]  /*8d50*/  IMAD.MOV.U32 R0, RZ, RZ, RZ ;  /* 0x000000ffff007224 */ /* 0x000fe200078e00ff */
        /* <DEDUP_REMOVED lines=350> */
.L_x_2700:
[----:B------:R-:W0:Y:S01]  /*a340*/  LDC.U8 R5, c[0x0][0x4a1] ;  /* 0x00012840ff057b82 */ /* 0x000e220000000000 */
[----:B------:R-:W-:Y:S01]  /*a350*/  ULDC.64 UR4, c[0x0][0x478] ;  /* 0x00011e0000047ab9 */ /* 0x000fe20000000a00 */
[----:B------:R-:W-:Y:S01]  /*a360*/  ULDC.64 UR6, c[0x0][0x480] ;  /* 0x0001200000067ab9 */ /* 0x000fe20000000a00 */
[----:B------:R-:W-:Y:S02]  /*a370*/  IADD3 R16, P0, R16, UR4, RZ ;  /* 0x0000000410107c10 */ /* 0x000fe4000ff1e0ff */
[----:B------:R-:W-:-:S03]  /*a380*/  IADD3 R2, P1, R0, UR6, RZ ;  /* 0x0000000600027c10 */ /* 0x000fc6000ff3e0ff */
[----:B------:R-:W-:Y:S01]  /*a390*/  IMAD.X R17, RZ, RZ, UR5, P0 ;  /* 0x00000005ff117e24 */ /* 0x000fe200080e06ff */
[----:B------:R-:W-:Y:S02]  /*a3a0*/  IADD3.X R3, RZ, UR7, RZ, P1, !PT ;  /* 0x00000007ff037c10 */ /* 0x000fe40008ffe4ff */
        /* <DEDUP_REMOVED lines=14> */
.L_x_2704:
[----:B------:R-:W2:Y:S02]  /*a490*/  LDG.E.U8 R2, desc[UR36][R2.64] ;  /* 0x0000002402027981 */ /* 0x000ea4000c1e1100 */
[----:B--2---:R0:W1:Y:S01]  /*a4a0*/  I2F.F64.U16 R18, R2 ;  /* 0x0000000200127312 */ /* 0x0040620000101800 */
[----:B------:R-:W-:Y:S05]  /*a4b0*/  BRA `(.L_x_2706) ;  /* 0x0000000c00707947 */ /* 0x000fea0003800000 */
.L_x_2703:
        /* <DEDUP_REMOVED lines=9> */
.L_x_2708:
[----:B------:R-:W2:Y:S02]  /*a550*/  LDG.E R2, desc[UR36][R2.64] ;  /* 0x0000002402027981 */ /* 0x000ea4000c1e1900 */
[----:B--2---:R0:W1:Y:S01]  /*a560*/  I2F.F64 R18, R2 ;  /* 0x0000000200127312 */ /* 0x0040620000201c00 */
[----:B------:R-:W-:Y:S05]  /*a570*/  BRA `(.L_x_2706) ;  /* 0x0000000c00407947 */ /* 0x000fea0003800000 */
.L_x_2707:
[----:B------:R-:W2:Y:S02]  /*a580*/  LDG.E.U16 R2, desc[UR36][R2.64] ;  /* 0x0000002402027981 */ /* 0x000ea4000c1e1500 */
[----:B--2---:R0:W1:Y:S01]  /*a590*/  I2F.F64.S16 R18, R2 ;  /* 0x0000000200127312 */ /* 0x0040620000101c00 */
[----:B------:R-:W-:Y:S05]  /*a5a0*/  BRA `(.L_x_2706) ;  /* 0x0000000c00347947 */ /* 0x000fea0003800000 */
.L_x_2702:
        /* <DEDUP_REMOVED lines=10> */
.L_x_2710:
[----:B------:R-:W2:Y:S02]  /*a650*/  LDG.E.U16 R0, desc[UR36][R2.64] ;  /* 0x0000002402007981 */ /* 0x000ea4000c1e1500 */
[----:B--2---:R-:W-:-:S05]  /*a660*/  HADD2.F32 R0, -RZ, R0.H0_H0 ;  /* 0x20000000ff007230 */ /* 0x004fca0000004100 */
[----:B------:R-:W-:-:S04]  /*a670*/  FMUL.FTZ R0, R0, 1 ;  /* 0x3f80000000007820 */ /* 0x000fc80000410000 */
[----:B------:R1:W2:Y:S01]  /*a680*/  F2F.F64.F32 R18, R0 ;  /* 0x0000000000127310 */ /* 0x0002a20000201800 */
[----:B------:R-:W-:Y:S05]  /*a690*/  BRA `(.L_x_2706) ;  /* 0x0000000800f87947 */ /* 0x000fea0003800000 */
.L_x_2709:
        /* <DEDUP_REMOVED lines=8> */
[----:B------:R-:W4:Y:S01]  /*a720*/  F2F.F64.F32 R18, R18 ;  /* 0x0000001200127310 */ /* 0x000f220000201800 */
[----:B------:R-:W-:Y:S05]  /*a730*/  BRA `(.L_x_2706) ;  /* 0x0000000800d07947 */ /* 0x000fea0003800000 */
.L_x_2712:
[----:B------:R-:W2:Y:S02]  /*a740*/  LDG.E.U16 R2, desc[UR36][R2.64] ;  /* 0x0000002402027981 */ /* 0x000ea4000c1e1500 */
[----:B--2---:R-:W-:-:S05]  /*a750*/  HADD2.F32 R0, -RZ, R2.H0_H0 ;  /* 0x20000002ff007230 */ /* 0x004fca0000004100 */
[----:B------:R-:W-:-:S04]  /*a760*/  FMUL.FTZ R0, R0, 1 ;  /* 0x3f80000000007820 */ /* 0x000fc80000410000 */
[----:B------:R0:W1:Y:S01]  /*a770*/  F2F.F64.F32 R18, R0 ;  /* 0x0000000000127310 */ /* 0x0000620000201800 */
[----:B------:R-:W-:Y:S05]  /*a780*/  BRA `(.L_x_2706) ;  /* 0x0000000800bc7947 */ /* 0x000fea0003800000 */
.L_x_2711:
[----:B------:R3:W5:Y:S01]  /*a790*/  LDG.E.64 R18, desc[UR36][R2.64] ;  /* 0x0000002402127981 */ /* 0x000762000c1e1b00 */
[----:B------:R-:W-:Y:S05]  /*a7a0*/  BRA `(.L_x_2706) ;  /* 0x0000000800b47947 */ /* 0x000fea0003800000 */
.L_x_2701:
        /* <DEDUP_REMOVED lines=13> */
.L_x_2715:
[----:B------:R0:W5:Y:S01]  /*a880*/  LDG.E.64 R18, desc[UR36][R2.64] ;  /* 0x0000002402127981 */ /* 0x000162000c1e1b00 */
[----:B------:R-:W-:Y:S05]  /*a890*/  BRA `(.L_x_2706) ;  /* 0x0000000800787947 */ /* 0x000fea0003800000 */
.L_x_2714:
        /* <DEDUP_REMOVED lines=28> */
.L_x_2717:
        /* <DEDUP_REMOVED lines=15> */
.L_x_2716:
[----:B------:R-:W2:Y:S02]  /*ab50*/  LDG.E.U16 R0, desc[UR36][R2.64] ;  /* 0x0000002402007981 */ /* 0x000ea4000c1e1500 */
[----:B--2---:R-:W-:-:S04]  /*ab60*/  IMAD.U32 R0, R0, 0x10000, RZ ;  /* 0x0001000000007824 */ /* 0x004fc800078e00ff */
[----:B------:R-:W-:-:S04]  /*ab70*/  FMUL.FTZ R0, R0, 1 ;  /* 0x3f80000000007820 */ /* 0x000fc80000410000 */
[----:B------:R0:W1:Y:S01]  /*ab80*/  F2F.F64.F32 R18, R0 ;  /* 0x0000000000127310 */ /* 0x0000620000201800 */
[----:B------:R-:W-:Y:S05]  /*ab90*/  BRA `(.L_x_2706) ;  /* 0x0000000400b87947 */ /* 0x000fea0003800000 */
.L_x_2713:
        /* <DEDUP_REMOVED lines=11> */
.L_x_2720:
        /* <DEDUP_REMOVED lines=21> */
.L_x_2724:
[----:B------:R-:W-:Y:S05]  /*ada0*/  BSYNC B1 ;  /* 0x0000000000017941 */ /* 0x000fea0003800000 */
.L_x_2723:
[----:B------:R-:W-:Y:S01]  /*adb0*/  LEA R3, R0, 0x3b800000, 0x17 ;  /* 0x3b80000000037811 */ /* 0x000fe200078eb8ff */
[----:B------:R-:W-:-:S05]  /*adc0*/  IMAD.SHL.U32 R0, R2, 0x100000, RZ ;  /* 0x0010000002007824 */ /* 0x000fca00078e00ff */
[----:B------:R-:W-:-:S07]  /*add0*/  LOP3.LUT R0, R3, R0, R4, 0xfe, !PT ;  /* 0x0000000003007212 */ /* 0x000fce00078efe04 */
.L_x_2722:
[----:B------:R-:W-:Y:S05]  /*ade0*/  BSYNC B0 ;  /* 0x0000000000007941 */ /* 0x000fea0003800000 */
.L_x_2721:
[----:B------:R-:W-:-:S04]  /*adf0*/  FMUL.FTZ R0, R0, 1 ;  /* 0x3f80000000007820 */ /* 0x000fc80000410000 */
[----:B------:R0:W1:Y:S01]  /*ae00*/  F2F.F64.F32 R18, R0 ;  /* 0x0000000000127310 */ /* 0x0000620000201800 */
[----:B------:R-:W-:Y:S05]  /*ae10*/  BRA `(.L_x_2706) ;  /* 0x0000000400187947 */ /* 0x000fea0003800000 */
.L_x_2719:
        /* <DEDUP_REMOVED lines=21> */
.L_x_2728:
[----:B------:R-:W-:Y:S05]  /*af70*/  BSYNC B1 ;  /* 0x0000000000017941 */ /* 0x000fea0003800000 */
.L_x_2727:
[----:B------:R-:W-:Y:S01]  /*af80*/  LEA R3, R0, 0x37800000, 0x17 ;  /* 0x3780000000037811 */ /* 0x000fe200078eb8ff */
[----:B------:R-:W-:-:S05]  /*af90*/  IMAD.SHL.U32 R0, R2, 0x200000, RZ ;  /* 0x0020000002007824 */ /* 0x000fca00078e00ff */
[----:B------:R-:W-:-:S07]  /*afa0*/  LOP3.LUT R0, R3, R0, R4, 0xfe, !PT ;  /* 0x0000000003007212 */ /* 0x000fce00078efe04 */
.L_x_2726:
[----:B------:R-:W-:Y:S05]  /*afb0*/  BSYNC B0 ;  /* 0x0000000000007941 */ /* 0x000fea0003800000 */
.L_x_2725:
[----:B------:R-:W-:-:S04]  /*afc0*/  FMUL.FTZ R0, R0, 1 ;  /* 0x3f80000000007820 */ /* 0x000fc80000410000 */
[----:B------:R0:W1:Y:S01]  /*afd0*/  F2F.F64.F32 R18, R0 ;  /* 0x0000000000127310 */ /* 0x0000620000201800 */
[----:B------:R-:W-:Y:S05]  /*afe0*/  BRA `(.L_x_2706) ;  /* 0x0000000000a47947 */ /* 0x000fea0003800000 */
.L_x_2718:
        /* <DEDUP_REMOVED lines=14> */
.L_x_2732:
[----:B------:R-:W-:Y:S05]  /*b0d0*/  BSYNC B0 ;  /* 0x0000000000007941 */ /* 0x000fea0003800000 */
.L_x_2731:
[----:B------:R-:W-:-:S04]  /*b0e0*/  FMUL.FTZ R0, R0, 1 ;  /* 0x3f80000000007820 */ /* 0x000fc80000410000 */
[----:B------:R0:W1:Y:S01]  /*b0f0*/  F2F.F64.F32 R18, R0 ;  /* 0x0000000000127310 */ /* 0x0000620000201800 */
[----:B------:R-:W-:Y:S05]  /*b100*/  BRA `(.L_x_2706) ;  /* 0x00000000005c7947 */ /* 0x000fea0003800000 */
.L_x_2705:
[----:B------:R-:W-:Y:S01]  /*b110*/  MOV R2, 0x0 ;  /* 0x0000000000027802 */ /* 0x000fe20000000f00 */
[----:B------:R-:W-:Y:S01]  /*b120*/  ULDC.64 UR4, c[0x4][0x128] ;  /* 0x01004a0000047ab9 */ /* 0x000fe20000000a00 */
[----:B------:R-:W-:Y:S01]  /*b130*/  ULDC.64 UR6, c[0x4][0x8] ;  /* 0x0100020000067ab9 */ /* 0x000fe20000000a00 */
[----:B------:R-:W-:Y:S01]  /*b140*/  IMAD.U32 R4, RZ, RZ, UR4 ;  /* 0x00000004ff047e24 */ /* 0x000fe2000f8e00ff */
[----:B------:R-:W-:Y:S01]  /*b150*/  MOV R5, UR5 ;  /* 0x0000000500057c02 */ /* 0x000fe20008000f00 */
        /* <DEDUP_REMOVED lines=11> */
.L_x_2733:
[----:B------:R-:W-:Y:S01]  /*b210*/  CS2R R18, SRZ ;  /* 0x0000000000127805 */ /* 0x000fe2000001ff00 */
[----:B------:R-:W-:Y:S06]  /*b220*/  BRA `(.L_x_2706) ;  /* 0x0000000000147947 */ /* 0x000fec0003800000 */
.L_x_2730:
[----:B------:R-:W2:Y:S02]  /*b230*/  LDG.E.64 R18, desc[UR36][R2.64] ;  /* 0x0000002402127981 */ /* 0x000ea4000c1e1b00 */
[----:B--2---:R-:W0:Y:S01]  /*b240*/  I2F.F64.U64 R18, R18 ;  /* 0x0000001200127312 */ /* 0x004e220000301800 */
[----:B------:R-:W-:Y:S05]  /*b250*/  BRA `(.L_x_2706) ;  /* 0x0000000000087947 */ /* 0x000fea0003800000 */
.L_x_2729:
[----:B------:R-:W2:Y:S02]  /*b260*/  LDG.E R2, desc[UR36][R2.64] ;  /* 0x0000002402027981 */ /* 0x000ea4000c1e1900 */
[----:B--2---:R0:W1:Y:S02]  /*b270*/  I2F.F64.U32 R18, R2 ;  /* 0x0000000200127312 */ /* 0x0040640000201800 */
.L_x_2706:
[----:B0--3--:R-:W1:Y:S01]  /*b280*/  LDC.U8 R2, c[0x0][0x4a2] ;  /* 0x00012880ff027b82 */ /* 0x009e620000000000 */
[----:B------:R-:W-:Y:S02]  /*b290*/  ULDC.64 UR4, c[0x0][0x488] ;  /* 0x0001220000047ab9 */ /* 0x000fe40000000a00 */
[----:B------:R-:W-:-:S05]  /*b2a0*/  IADD3 R4, P0, R22, UR4, RZ ;  /* 0x0000000416047c10 */ /* 0x000fca000ff1e0ff */
        /* <DEDUP_REMOVED lines=15> */
.L_x_2737:
[----:B------:R-:W3:Y:S02]  /*b3a0*/  LDG.E.U8 R2, desc[UR36][R4.64] ;  /* 0x0000002404027981 */ /* 0x000ee4000c1e1100 */
[----:B---3--:R-:W0:Y:S01]  /*b3b0*/  I2F.F64.U16 R2, R2 ;  /* 0x0000000200027312 */ /* 0x008e220000101800 */
[----:B------:R-:W-:Y:S05]  /*b3c0*/  BRA `(.L_x_2739) ;  /* 0x0000000c00707947 */ /* 0x000fea0003800000 */
.L_x_2736:
[----:B------:R-:W-:-:S13]  /*b3d0*/  ISETP.NE.AND P0, PT, R0, 0x2, PT ;  /* 0x000000020000780c */ /* 0x000fda0003f05270 */
[----:B------:R-:W-:Y:S05]  /*b3e0*/  @!P0 BRA `(.L_x_2740) ;  /* 0x0000000000288947 */ /* 0x000fea0003800000 */
[----:B------:R-:W-:-:S13]  /*b3f0*/  ISETP.NE.AND P0, PT, R0, 0x3, PT ;  /* 0x000000030000780c */ /* 0x000fda0003f05270 */
[----:B------:R-:W-:Y:S05]  /*b400*/  @!P0 BRA `(.L_x_2741) ;  /* 0x0000000000148947 */ /* 0x000fea0003800000 */
[----:B------:R-:W-:-:S13]  /*b410*/  ISETP.NE.AND P0, PT, R0, 0x4, PT ;  /* 0x000000040000780c */ /* 0x000fda0003f05270 */
[----:B------:R-:W-:Y:S05]  /*b420*/  @P0 BRA `(.L_x_2738) ;  /* 0x0000000800fc0947 */ /* 0x000fea0003800000 */
[----:B------:R-:W3:Y:S02]  /*b430*/  LDG.E.64 R2, desc[UR36][R4.64] ;  /* 0x0000002404027981 */ /* 0x000ee4000c1e1b00 */
[----:B---3--:R-:W0:Y:S01]  /*b440*/  I2F.F64.S64 R2, R2 ;  /* 0x0000000200027312 */ /* 0x008e220000301c00 */
[----:B------:R-:W-:Y:S05]  /*b450*/  BRA `(.L_x_2739) ;  /* 0x0000000c004c7947 */ /* 0x000fea0003800000 */
.L_x_2741:
[----:B------:R-:W3:Y:S02]  /*b460*/  LDG.E R2, desc[UR36][R4.64] ;  /* 0x0000002404027981 */ /* 0x000ee4000c1e1900 */
[----:B---3--:R-:W0:Y:S01]  /*b470*/  I2F.F64 R2, R2 ;  /* 0x0000000200027312 */ /* 0x008e220000201c00 */
[----:B------:R-:W-:Y:S05]  /*b480*/  BRA `(.L_x_2739) ;  /* 0x0000000c00407947 */ /* 0x000fea0003800000 */
.L_x_2740:
[----:B------:R-:W3:Y:S02]  /*b490*/  LDG.E.U16 R2, desc[UR36][R4.64] ;  /* 0x0000002404027981 */ /* 0x000ee4000c1e1500 */
[----:B---3--:R-:W0:Y:S01]  /*b4a0*/  I2F.F64.S16 R2, R2 ;  /* 0x0000000200027312 */ /* 0x008e220000101c00 */
[----:B------:R-:W-:Y:S05]  /*b4b0*/  BRA `(.L_x_2739) ;  /* 0x0000000c00347947 */ /* 0x000fea0003800000 */
.L_x_2735:
        /* <DEDUP_REMOVED lines=8> */
[----:B------:R-:W3:Y:S01]  /*b540*/  F2F.F64.F32 R2, R2 ;  /* 0x0000000200027310 */ /* 0x000ee20000201800 */
[----:B------:R-:W-:Y:S05]  /*b550*/  BRA `(.L_x_2739) ;  /* 0x0000000c000c7947 */ /* 0x000fea0003800000 */
.L_x_2743:
[----:B------:R-:W3:Y:S02]  /*b560*/  LDG.E.U16 R0, desc[UR36][R4.64] ;  /* 0x0000002404007981 */ /* 0x000ee4000c1e1500 */
[----:B---3--:R-:W-:-:S05]  /*b570*/  HADD2.F32 R0, -RZ, R0.H0_H0 ;  /* 0x20000000ff007230 */ /* 0x008fca0000004100 */
[----:B------:R-:W-:-:S04]  /*b580*/  FMUL.FTZ R0, R0, 1 ;  /* 0x3f80000000007820 */ /* 0x000fc80000410000 */
[----:B------:R0:W1:Y:S01]  /*b590*/  F2F.F64.F32 R2, R0 ;  /* 0x0000000000027310 */ /* 0x0000620000201800 */
[----:B------:R-:W-:Y:S05]  /*b5a0*/  BRA `(.L_x_2739) ;  /* 0x0000000800f87947 */ /* 0x000fea0003800000 */
.L_x_2742:
        /* <DEDUP_REMOVED lines=10> */
.L_x_2745:
[----:B------:R-:W3:Y:S02]  /*b650*/  LDG.E.U16 R4, desc[UR36][R4.64] ;  /* 0x0000002404047981 */ /* 0x000ee4000c1e1500 */
[----:B---3--:R-:W-:-:S05]  /*b660*/  HADD2.F32 R0, -RZ, R4.H0_H0 ;  /* 0x20000004ff007230 */ /* 0x008fca0000004100 */
[----:B------:R-:W-:-:S04]  /*b670*/  FMUL.FTZ R0, R0, 1 ;  /* 0x3f80000000007820 */ /* 0x000fc80000410000 */
[----:B------:R0:W1:Y:S01]  /*b680*/  F2F.F64.F32 R2, R0 ;  /* 0x0000000000027310 */ /* 0x0000620000201800 */
[----:B------:R-:W-:Y:S05]  /*b690*/  BRA `(.L_x_2739) ;  /* 0x0000000800bc7947 */ /* 0x000fea0003800000 */
.L_x_2744:
[----:B------:R0:W5:Y:S01]  /*b6a0*/  LDG.E.64 R2, desc[UR36][R4.64] ;  /* 0x0000002404027981 */ /* 0x000162000c1e1b00 */
[----:B------:R-:W-:Y:S05]  /*b6b0*/  BRA `(.L_x_2739) ;  /* 0x0000000800b47947 */ /* 0x000fea0003800000 */
.L_x_2734:
        /* <DEDUP_REMOVED lines=13> */
.L_x_2748:
[----:B------:R0:W5:Y:S01]  /*b790*/  LDG.E.64 R2, desc[UR36][R4.64] ;  /* 0x0000002404027981 */ /* 0x000162000c1e1b00 */
[----:B------:R-:W-:Y:S05]  /*b7a0*/  BRA `(.L_x_2739) ;  /* 0x0000000800787947 */ /* 0x000fea0003800000 */
.L_x_2747:
        /* <DEDUP_REMOVED lines=28> */
.L_x_2750:
        /* <DEDUP_REMOVED lines=15> */
.L_x_2749:
[----:B------:R-:W3:Y:S02]  /*ba60*/  LDG.E.U16 R0, desc[UR36][R4.64] ;  /* 0x0000002404007981 */ /* 0x000ee4000c1e1500 */
[----:B---3--:R-:W-:-:S04]  /*ba70*/  IMAD.U32 R0, R0, 0x10000, RZ ;  /* 0x0001000000007824 */ /* 0x008fc800078e00ff */
[----:B------:R-:W-:-:S04]  /*ba80*/  FMUL.FTZ R0, R0, 1 ;  /* 0x3f80000000007820 */ /* 0x000fc80000410000 */
[----:B------:R0:W1:Y:S01]  /*ba90*/  F2F.F64.F32 R2, R0 ;  /* 0x0000000000027310 */ /* 0x0000620000201800 */
[----:B------:R-:W-:Y:S05]  /*baa0*/  BRA `(.L_x_2739) ;  /* 0x0000000400b87947 */ /* 0x000fea0003800000 */
.L_x_2746:
        /* <DEDUP_REMOVED lines=11> */
.L_x_2753:
        /* <DEDUP_REMOVED lines=21> */
.L_x_2757:
[----:B------:R-:W-:Y:S05]  /*bcb0*/  BSYNC B1 ;  /* 0x0000000000017941 */ /* 0x000fea0003800000 */
.L_x_2756:
[----:B------:R-:W-:Y:S01]  /*bcc0*/  LEA R3, R0, 0x3b800000, 0x17 ;  /* 0x3b80000000037811 */ /* 0x000fe200078eb8ff */
[----:B------:R-:W-:-:S05]  /*bcd0*/  IMAD.SHL.U32 R0, R2, 0x100000, RZ ;  /* 0x0010000002007824 */ /* 0x000fca00078e00ff */
[----:B------:R-:W-:-:S07]  /*bce0*/  LOP3.LUT R0, R3, R0, R4, 0xfe, !PT ;  /* 0x0000000003007212 */ /* 0x000fce00078efe04 */
.L_x_2755:
[----:B------:R-:W-:Y:S05]  /*bcf0*/  BSYNC B0 ;  /* 0x0000000000007941 */ /* 0x000fea0003800000 */
.L_x_2754:
[----:B------:R-:W-:-:S04]  /*bd00*/  FMUL.FTZ R0, R0, 1 ;  /* 0x3f80000000007820 */ /* 0x000fc80000410000 */
[----:B------:R0:W1:Y:S01]  /*bd10*/  F2F.F64.F32 R2, R0 ;  /* 0x0000000000027310 */ /* 0x0000620000201800 */
[----:B------:R-:W-:Y:S05]  /*bd20*/  BRA `(.L_x_2739) ;  /* 0x0000000400187947 */ /* 0x000fea0003800000 */
.L_x_2752:
[----:B------:R-:W3:Y:S01]  /*bd30*/  LDG.E.U8 R2, desc[UR36][R4.64] ;  /* 0x0000002404027981 */ /* 0x000ee2000c1e1100 */
[----:B------:R-:W-:Y:S01]  /*bd40*/  BSSY B0, `(.L_x_2758) ;  /* 0x0000018000007945 */ /* 0x000fe20003800000 */
[----:B------:R-:W-:Y:S01]  /*bd50*/  IMAD.MOV.U32 R0, RZ, RZ, RZ ;  /* 0x000000ffff007224 */ /* 0x000fe200078e00ff */
[----:B---3--:R-:W-:-:S13]  /*bd60*/  ISETP.NE.AND P0, PT, R2, RZ, PT ;  /* 0x000000ff0200720c */ /* 0x008fda0003f05270 */
        /* <DEDUP_REMOVED lines=17> */
.L_x_2761:
[----:B------:R-:W-:Y:S05]  /*be80*/  BSYNC B1 ;  /* 0x0000000000017941 */ /* 0x000fea0003800000 */
.L_x_2760:
[----:B------:R-:W-:Y:S01]  /*be90*/  LEA R3, R0, 0x37800000, 0x17 ;  /* 0x3780000000037811 */ /* 0x000fe200078eb8ff */
[----:B------:R-:W-:-:S05]  /*bea0*/  IMAD.SHL.U32 R0, R2, 0x200000, RZ ;  /* 0x0020000002007824 */ /* 0x000fca00078e00ff */
[----:B------:R-:W-:-:S07]  /*beb0*/  LOP3.LUT R0, R3, R0, R4, 0xfe, !PT ;  /* 0x0000000003007212 */ /* 0x000fce00078efe04 */
.L_x_2759:
[----:B------:R-:W-:Y:S05]  /*bec0*/  BSYNC B0 ;  /* 0x0000000000007941 */ /* 0x000fea0003800000 */
.L_x_2758:
[----:B------:R-:W-:-:S04]  /*bed0*/  FMUL.FTZ R0, R0, 1 ;  /* 0x3f80000000007820 */ /* 0x000fc80000410000 */
[----:B------:R0:W1:Y:S01]  /*bee0*/  F2F.F64.F32 R2, R0 ;  /* 0x0000000000027310 */ /* 0x0000620000201800 */
[----:B------:R-:W-:Y:S05]  /*bef0*/  BRA `(.L_x_2739) ;  /* 0x0000000000a47947 */ /* 0x000fea0003800000 */
.L_x_2751:
        /* <DEDUP_REMOVED lines=14> */
.L_x_2765:
[----:B------:R-:W-:Y:S05]  /*bfe0*/  BSYNC B0 ;  /* 0x0000000000007941 */ /* 0x000fea0003800000 */
.L_x_2764:
[----:B------:R-:W-:-:S04]  /*bff0*/  FMUL.FTZ R0, R0, 1 ;  /* 0x3f80000000007820 */ /* 0x000fc80000410000 */
[----:B------:R0:W1:Y:S01]  /*c000*/  F2F.F64.F32 R2, R0 ;  /* 0x0000000000027310 */ /* 0x0000620000201800 */
[----:B------:R-:W-:Y:S05]  /*c010*/  BRA `(.L_x_2739) ;  /* 0x00000000005c7947 */ /* 0x000fea0003800000 */
.L_x_2738:
        /* <DEDUP_REMOVED lines=16> */
.L_x_2766:
[----:B------:R-:W-:Y:S01]  /*c120*/  CS2R R2, SRZ ;  /* 0x0000000000027805 */ /* 0x000fe2000001ff00 */
[----:B------:R-:W-:Y:S06]  /*c130*/  BRA `(.L_x_2739) ;  /* 0x0000000000147947 */ /* 0x000fec0003800000 */
.L_x_2763:
[----:B------:R-:W3:Y:S02]  /*c140*/  LDG.E.64 R2, desc[UR36][R4.64] ;  /* 0x0000002404027981 */ /* 0x000ee4000c1e1b00 */
[----:B---3--:R-:W0:Y:S01]  /*c150*/  I2F.F64.U64 R2, R2 ;  /* 0x0000000200027312 */ /* 0x008e220000301800 */
[----:B------:R-:W-:Y:S05]  /*c160*/  BRA `(.L_x_2739) ;  /* 0x0000000000087947 */ /* 0x000fea0003800000 */
.L_x_2762:
[----:B------:R-:W3:Y:S02]  /*c170*/  LDG.E R2, desc[UR36][R4.64] ;  /* 0x0000002404027981 */ /* 0x000ee4000c1e1900 */
[----:B---3--:R-:W0:Y:S02]  /*c180*/  I2F.F64.U32 R2, R2 ;  /* 0x0000000200027312 */ /* 0x008e240000201800 */
.L_x_2739:
        /* <DEDUP_REMOVED lines=20> */
.L_x_2770:
[----:B------:R-:W0:Y:S02]  /*c2d0*/  F2I.S64.F64.TRUNC R4, R4 ;  /* 0x0000000400047311 */ /* 0x000e24000030d900 */
[----:B0-----:R-:W-:-:S05]  /*c2e0*/  IMAD.MOV.U32 R3, RZ, RZ, R4 ;  /* 0x000000ffff037224 */ /* 0x001fca00078e0004 */
[----:B------:R0:W-:Y:S01]  /*c2f0*/  STG.E.U8 desc[UR36][R16.64], R3 ;  /* 0x0000000310007986 */ /* 0x0001e2000c101124 */
[----:B------:R-:W-:Y:S05]  /*c300*/  BRA `(.L_x_2772) ;  /* 0x0000000c00f87947 */ /* 0x000fea0003800000 */
.L_x_2769:
        /* <DEDUP_REMOVED lines=9> */
.L_x_2774:
[----:B------:R-:W0:Y:S02]  /*c3a0*/  F2I.F64.TRUNC R5, R4 ;  /* 0x0000000400057311 */ /* 0x000e24000030d100 */
[----:B0-----:R0:W-:Y:S01]  /*c3b0*/  STG.E desc[UR36][R16.64], R5 ;  /* 0x0000000510007986 */ /* 0x0011e2000c101924 */
[----:B------:R-:W-:Y:S05]  /*c3c0*/  BRA `(.L_x_2772) ;  /* 0x0000000c00c87947 */ /* 0x000fea0003800000 */
.L_x_2773:
[----:B------:R-:W0:Y:S02]  /*c3d0*/  F2I.F64.TRUNC R5, R4 ;  /* 0x0000000400057311 */ /* 0x000e24000030d100 */
[----:B0-----:R0:W-:Y:S01]  /*c3e0*/  STG.E.U16 desc[UR36][R16.64], R5 ;  /* 0x0000000510007986 */ /* 0x0011e2000c101524 */
[----:B------:R-:W-:Y:S05]  /*c3f0*/  BRA `(.L_x_2772) ;  /* 0x0000000c00bc7947 */ /* 0x000fea0003800000 */
.L_x_2768:
        /* <DEDUP_REMOVED lines=13> */
.L_x_2776:
        /* <DEDUP_REMOVED lines=8> */
.L_x_2775:
        /* <DEDUP_REMOVED lines=14> */
.L_x_2778:
        /* <DEDUP_REMOVED lines=9> */
.L_x_2777:
[----:B------:R0:W-:Y:S01]  /*c6c0*/  STG.E.64 desc[UR36][R16.64], R4 ;  /* 0x0000000410007986 */ /* 0x0001e2000c101b24 */
[----:B------:R-:W-:Y:S05]  /*c6d0*/  BRA `(.L_x_2772) ;  /* 0x0000000c00047947 */ /* 0x000fea0003800000 */
.L_x_2767:
        /* <DEDUP_REMOVED lines=12> */
.L_x_2781:
[----:B------:R-:W-:-:S05]  /*c7a0*/  CS2R R6, SRZ ;  /* 0x0000000000067805 */ /* 0x000fca000001ff00 */
[----:B------:R0:W-:Y:S01]  /*c7b0*/  STG.E.128 desc[UR36][R16.64], R4 ;  /* 0x0000000410007986 */ /* 0x0001e2000c101d24 */
[----:B------:R-:W-:Y:S05]  /*c7c0*/  BRA `(.L_x_2772) ;  /* 0x0000000800c87947 */ /* 0x000fea0003800000 */
.L_x_2780:
        /* <DEDUP_REMOVED lines=25> */
.L_x_2785:
[----:B------:R-:W-:Y:S05]  /*c960*/  BSYNC B0 ;  /* 0x0000000000007941 */ /* 0x000fea0003800000 */
.L_x_2784:
[----:B------:R-:W-:-:S05]  /*c970*/  LOP3.LUT R3, R0, R3, RZ, 0xfc, !PT ;  /* 0x0000000300037212 */ /* 0x000fca00078efcff */
[----:B------:R0:W-:Y:S01]  /*c980*/  STG.E.U8 desc[UR36][R16.64], R3 ;  /* 0x0000000310007986 */ /* 0x0001e2000c101124 */
[----:B------:R-:W-:Y:S05]  /*c990*/  BRA `(.L_x_2772) ;  /* 0x0000000800547947 */ /* 0x000fea0003800000 */
.L_x_2783:
        /* <DEDUP_REMOVED lines=17> */
.L_x_2787:
[----:B------:R-:W-:Y:S01]  /*cab0*/  IMAD.MOV.U32 R0, RZ, RZ, 0x7f ;  /* 0x0000007fff007424 */ /* 0x000fe200078e00ff */
[----:B------:R-:W-:-:S04]  /*cac0*/  ISETP.GT.U32.AND P0, PT, R2, 0x7f800000, PT ;  /* 0x7f8000000200780c */ /* 0x000fc80003f04070 */
[----:B------:R-:W-:-:S09]  /*cad0*/  SEL R0, R0, 0x7c, P0 ;  /* 0x0000007c00007807 */ /* 0x000fd20000000000 */
.L_x_2788:
[----:B------:R-:W-:Y:S05]  /*cae0*/  BSYNC B0 ;  /* 0x0000000000007941 */ /* 0x000fea0003800000 */
.L_x_2786:
[----:B------:R-:W-:-:S04]  /*caf0*/  LOP3.LUT R2, R3, 0x80000000, RZ, 0xc0, !PT ;  /* 0x8000000003027812 */ /* 0x000fc800078ec0ff */
[----:B------:R-:W-:-:S04]  /*cb00*/  SHF.R.U32.HI R3, RZ, 0x18, R2 ;  /* 0x00000018ff037819 */ /* 0x000fc80000011602 */
[----:B------:R-:W-:-:S05]  /*cb10*/  LOP3.LUT R3, R0, R3, RZ, 0xfc, !PT ;  /* 0x0000000300037212 */ /* 0x000fca00078efcff */
[----:B------:R0:W-:Y:S01]  /*cb20*/  STG.E.U8 desc[UR36][R16.64], R3 ;  /* 0x0000000310007986 */ /* 0x0001e2000c101124 */
[----:B------:R-:W-:Y:S05]  /*cb30*/  BRA `(.L_x_2772) ;  /* 0x0000000400ec7947 */ /* 0x000fea0003800000 */
.L_x_2782:
        /* <DEDUP_REMOVED lines=8> */
.L_x_2779:
        /* <DEDUP_REMOVED lines=11> */
.L_x_2791:
        /* <DEDUP_REMOVED lines=21> */
.L_x_2794:
[----:B------:R-:W-:-:S04]  /*cdc0*/  LOP3.LUT R2, R3, 0x80000000, RZ, 0xc0, !PT ;  /* 0x8000000003027812 */ /* 0x000fc800078ec0ff */
[----:B------:R-:W-:-:S04]  /*cdd0*/  SHF.R.U32.HI R3, RZ, 0x18, R2 ;  /* 0x00000018ff037819 */ /* 0x000fc80000011602 */
[----:B------:R-:W-:-:S04]  /*cde0*/  LOP3.LUT R0, R0, R3, RZ, 0xfc, !PT ;  /* 0x0000000300007212 */ /* 0x000fc800078efcff */
[----:B------:R-:W-:-:S07]  /*cdf0*/  PRMT R8, R0, 0x7610, R8 ;  /* 0x0000761000087816 */ /* 0x000fce0000000008 */
.L_x_2793:
[----:B------:R-:W-:Y:S05]  /*ce00*/  BSYNC B0 ;  /* 0x0000000000007941 */ /* 0x000fea0003800000 */
.L_x_2792:
[----:B------:R3:W-:Y:S01]  /*ce10*/  STG.E.U8 desc[UR36][R16.64], R8 ;  /* 0x0000000810007986 */ /* 0x0007e2000c101124 */
[----:B------:R-:W-:Y:S05]  /*ce20*/  BRA `(.L_x_2772) ;  /* 0x0000000400307947 */ /* 0x000fea0003800000 */
.L_x_2790:
        /* <DEDUP_REMOVED lines=21> */
.L_x_2797:
[----:B------:R-:W-:-:S04]  /*cf80*/  LOP3.LUT R2, R3, 0x80000000, RZ, 0xc0, !PT ;  /* 0x8000000003027812 */ /* 0x000fc800078ec0ff */
[----:B------:R-:W-:-:S04]  /*cf90*/  SHF.R.U32.HI R3, RZ, 0x18, R2 ;  /* 0x00000018ff037819 */ /* 0x000fc80000011602 */
[----:B------:R-:W-:-:S04]  /*cfa0*/  LOP3.LUT R0, R0, R3, RZ, 0xfc, !PT ;  /* 0x0000000300007212 */ /* 0x000fc800078efcff */
[----:B------:R-:W-:-:S07]  /*cfb0*/  PRMT R8, R0, 0x7610, R8 ;  /* 0x0000761000087816 */ /* 0x000fce0000000008 */
.L_x_2796:
[----:B------:R-:W-:Y:S05]  /*cfc0*/  BSYNC B0 ;  /* 0x0000000000007941 */ /* 0x000fea0003800000 */
.L_x_2795:
[----:B------:R0:W-:Y:S01]  /*cfd0*/  STG.E.U8 desc[UR36][R16.64], R8 ;  /* 0x0000000810007986 */ /* 0x0001e2000c101124 */
[----:B------:R-:W-:Y:S05]  /*cfe0*/  BRA `(.L_x_2772) ;  /* 0x0000000000c07947 */ /* 0x000fea0003800000 */
.L_x_2789:
        /* <DEDUP_REMOVED lines=22> */
[----:B------:R-:W-:-:S05]  /*d150*/  @!P0 IADD3 R0, R2, RZ, RZ ;  /* 0x000000ff02008210 */ /* 0x000fca0007ffe0ff */
[----:B------:R-:W-:-:S05]  /*d160*/  @P1 IMAD.MOV.U32 R3, RZ, RZ, R0 ;  /* 0x000000ffff031224 */ /* 0x000fca00078e0000 */
[----:B------:R2:W-:Y:S01]  /*d170*/  STG.E.U8 desc[UR36][R16.64], R3 ;  /* 0x0000000310007986 */ /* 0x0005e2000c101124 */
[----:B------:R-:W-:Y:S05]  /*d180*/  BRA `(.L_x_2772) ;  /* 0x0000000000587947 */ /* 0x000fea0003800000 */
.L_x_2771:
        /* <DEDUP_REMOVED lines=16> */
.L_x_2800:
[----:B------:R-:W-:Y:S05]  /*d290*/  BRA `(.L_x_2772) ;  /* 0x0000000000147947 */ /* 0x000fea0003800000 */
.L_x_2799:
[----:B------:R-:W0:Y:S02]  /*d2a0*/  F2I.U64.F64.TRUNC R4, R4 ;  /* 0x0000000400047311 */ /* 0x000e24000030d800 */
[----:B0-----:R1:W-:Y:S01]  /*d2b0*/  STG.E.64 desc[UR36][R16.64], R4 ;  /* 0x0000000410007986 */ /* 0x0013e2000c101b24 */
[----:B------:R-:W-:Y:S05]  /*d2c0*/  BRA `(.L_x_2772) ;  /* 0x0000000000087947 */ /* 0x000fea0003800000 */
.L_x_2798:
[----:B------:R-:W0:Y:S02]  /*d2d0*/  F2I.U32.F64.TRUNC R5, R4 ;  /* 0x0000000400057311 */ /* 0x000e24000030d000 */
[----:B0-----:R0:W-:Y:S02]  /*d2e0*/  STG.E desc[UR36][R16.64], R5 ;  /* 0x0000000510007986 */ /* 0x0011e4000c101924 */
.L_x_2772:
[----:B------:R-:W-:-:S07]  /*d2f0*/  VIADD R23, R23, 0x80 ;  /* 0x0000008017177836 */ /* 0x000fce0000000000 */
.L_x_2699:
[----:B------:R-:W-:Y:S05]  /*d300*/  BSYNC B6 ;  /* 0x0000000000067941 */ /* 0x000fea0003800000 */
.L_x_2698:
        /* <DEDUP_REMOVED lines=357> */
.L_x_2801:
        /* <DEDUP_REMOVED lines=21> */
.L_x_2805:
[----:B------:R-:W2:Y:S02]  /*eab0*/  LDG.E.U8 R2, desc[UR36][R2.64] ;  /* 0x0000002402027981 */ /* 0x000ea4000c1e1100 */
[----:B--2---:R0:W1:Y:S01]  /*eac0*/  I2F.F64.U16 R18, R2 ;  /* 0x0000000200127312 */ /* 0x0040620000101800 */
[----:B------:R-:W-:Y:S05]  /*ead0*/  BRA `(.L_x_2807) ;  /* 0x0000000c00707947 */ /* 0x000fea0003800000 */
.L_x_2804:
        /* <DEDUP_REMOVED lines=9> */
.L_x_2809:
[----:B------:R-:W2:Y:S02]  /*eb70*/  LDG.E R2, desc[UR36][R2.64] ;  /* 0x0000002402027981 */ /* 0x000ea4000c1e1900 */
[----:B--2---:R0:W1:Y:S01]  /*eb80*/  I2F.F64 R18, R2 ;  /* 0x0000000200127312 */ /* 0x0040620000201c00 */
[----:B------:R-:W-:Y:S05]  /*eb90*/  BRA `(.L_x_2807) ;  /* 0x0000000c00407947 */ /* 0x000fea0003800000 */
.L_x_2808:
[----:B------:R-:W2:Y:S02]  /*eba0*/  LDG.E.U16 R2, desc[UR36][R2.64] ;  /* 0x0000002402027981 */ /* 0x000ea4000c1e1500 */
[----:B--2---:R0:W1:Y:S01]  /*ebb0*/  I2F.F64.S16 R18, R2 ;  /* 0x0000000200127312 */ /* 0x0040620000101c00 */
[----:B------:R-:W-:Y:S05]  /*ebc0*/  BRA `(.L_x_2807) ;  /* 0x0000000c00347947 */ /* 0x000fea0003800000 */
.L_x_2803:
        /* <DEDUP_REMOVED lines=10> */
.L_x_2811:
[----:B------:R-:W2:Y:S02]  /*ec70*/  LDG.E.U16 R0, desc[UR36][R2.64] ;  /* 0x0000002402007981 */ /* 0x000ea4000c1e1500 */
[----:B--2---:R-:W-:-:S05]  /*ec80*/  HADD2.F32 R0, -RZ, R0.H0_H0 ;  /* 0x20000000ff007230 */ /* 0x004fca0000004100 */
[----:B------:R-:W-:-:S04]  /*ec90*/  FMUL.FTZ R0, R0, 1 ;  /* 0x3f80000000007820 */ /* 0x000fc80000410000 */
[----:B------:R0:W1:Y:S01]  /*eca0*/  F2F.F64.F32 R18, R0 ;  /* 0x0000000000127310 */ /* 0x0000620000201800 */
[----:B------:R-:W-:Y:S05]  /*ecb0*/  BRA `(.L_x_2807) ;  /* 0x0000000800f87947 */ /* 0x000fea0003800000 */
.L_x_2810:
        /* <DEDUP_REMOVED lines=10> */
.L_x_2813:
[----:B------:R-:W2:Y:S02]  /*ed60*/  LDG.E.U16 R2, desc[UR36][R2.64] ;  /* 0x0000002402027981 */ /* 0x000ea4000c1e1500 */
[----:B--2---:R-:W-:-:S05]  /*ed70*/  HADD2.F32 R0, -RZ, R2.H0_H0 ;  /* 0x20000002ff007230 */ /* 0x004fca0000004100 */
[----:B------:R-:W-:-:S04]  /*ed80*/  FMUL.FTZ R0, R0, 1 ;  /* 0x3f80000000007820 */ /* 0x000fc80000410000 */
[----:B------:R0:W1:Y:S01]  /*ed90*/  F2F.F64.F32 R18, R0 ;  /* 0x0000000000127310 */ /* 0x0000620000201800 */
[----:B------:R-:W-:Y:S05]  /*eda0*/  BRA `(.L_x_2807) ;  /* 0x0000000800bc7947 */ /* 0x000fea0003800000 */
.L_x_2812:
[----:B------:R0:W5:Y:S01]  /*edb0*/  LDG.E.64 R18, desc[UR36][R2.64] ;  /* 0x0000002402127981 */ /* 0x000162000c1e1b00 */
[----:B------:R-:W-:Y:S05]  /*edc0*/  BRA `(.L_x_2807) ;  /* 0x0000000800b47947 */ /* 0x000fea0003800000 */
.L_x_2802:
        /* <DEDUP_REMOVED lines=13> */
.L_x_2816:
[----:B------:R0:W5:Y:S01]  /*eea0*/  LDG.E.64 R18, desc[UR36][R2.64] ;  /* 0x0000002402127981 */ /* 0x000162000c1e1b00 */
[----:B------:R-:W-:Y:S05]  /*eeb0*/  BRA `(.L_x_2807) ;  /* 0x0000000800787947 */ /* 0x000fea0003800000 */
.L_x_2815:
        /* <DEDUP_REMOVED lines=28> */
.L_x_2818:
        /* <DEDUP_REMOVED lines=13> */
[----:B------:R2:W3:Y:S01]  /*f150*/  F2F.F64.F32 R18, R4 ;  /* 0x0000000400127310 */ /* 0x0004e20000201800 */
[----:B------:R-:W-:Y:S05]  /*f160*/  BRA `(.L_x_2807) ;  /* 0x0000000400cc7947 */ /* 0x000fea0003800000 */
.L_x_2817:
[----:B------:R-:W2:Y:S02]  /*f170*/  LDG.E.U16 R0, desc[UR36][R2.64] ;  /* 0x0000002402007981 */ /* 0x000ea4000c1e1500 */
[----:B--2---:R-:W-:-:S04]  /*f180*/  IMAD.U32 R0, R0, 0x10000, RZ ;  /* 0x0001000000007824 */ /* 0x004fc800078e00ff */
[----:B------:R-:W-:-:S04]  /*f190*/  FMUL.FTZ R0, R0, 1 ;  /* 0x3f80000000007820 */ /* 0x000fc80000410000 */
[----:B------:R4:W0:Y:S01]  /*f1a0*/  F2F.F64.F32 R18, R0 ;  /* 0x0000000000127310 */ /* 0x0008220000201800 */
[----:B------:R-:W-:Y:S05]  /*f1b0*/  BRA `(.L_x_2807) ;  /* 0x0000000400b87947 */ /* 0x000fea0003800000 */
.L_x_2814:
        /* <DEDUP_REMOVED lines=11> */
.L_x_2821:
[----:B------:R-:W2:Y:S01]  /*f270*/  LDG.E.U8 R2, desc[UR36][R2.64] ;  /* 0x0000002402027981 */ /* 0x000ea2000c1e1100 */
[----:B------:R-:W-:Y:S01]  /*f280*/  BSSY B0, `(.L_x_2822) ;  /* 0x0000018000007945 */ /* 0x000fe20003800000 */
[----:B------:R-:W-:Y:S01]  /*f290*/  HFMA2.MMA R0, -RZ, RZ, 0, 0 ;  /* 0x00000000ff007435 */ /* 0x000fe200000001ff */
        /* <DEDUP_REMOVED lines=18> */
.L_x_2825:
[----:B------:R-:W-:Y:S05]  /*f3c0*/  BSYNC B1 ;  /* 0x0000000000017941 */ /* 0x000fea0003800000 */
.L_x_2824:
[----:B------:R-:W-:Y:S01]  /*f3d0*/  LEA R3, R0, 0x3b800000, 0x17 ;  /* 0x3b80000000037811 */ /* 0x000fe200078eb8ff */
[----:B------:R-:W-:-:S05]  /*f3e0*/  IMAD.SHL.U32 R0, R2, 0x100000, RZ ;  /* 0x0010000002007824 */ /* 0x000fca00078e00ff */
[----:B------:R-:W-:-:S07]  /*f3f0*/  LOP3.LUT R0, R3, R0, R4, 0xfe, !PT ;  /* 0x0000000003007212 */ /* 0x000fce00078efe04 */
.L_x_2823:
[----:B------:R-:W-:Y:S05]  /*f400*/  BSYNC B0 ;  /* 0x0000000000007941 */ /* 0x000fea0003800000 */
.L_x_2822:
[----:B------:R-:W-:-:S04]  /*f410*/  FMUL.FTZ R0, R0, 1 ;  /* 0x3f80000000007820 */ /* 0x000fc80000410000 */
[----:B------:R0:W1:Y:S01]  /*f420*/  F2F.F64.F32 R18, R0 ;  /* 0x0000000000127310 */ /* 0x0000620000201800 */
[----:B------:R-:W-:Y:S05]  /*f430*/  BRA `(.L_x_2807) ;  /* 0x0000000400187947 */ /* 0x000fea0003800000 */
.L_x_2820:
        /* <DEDUP_REMOVED lines=21> */
.L_x_2829:
[----:B------:R-:W-:Y:S05]  /*f590*/  BSYNC B1 ;  /* 0x0000000000017941 */ /* 0x000fea0003800000 */
.L_x_2828:
[----:B------:R-:W-:Y:S01]  /*f5a0*/  LEA R3, R0, 0x37800000, 0x17 ;  /* 0x3780000000037811 */ /* 0x000fe200078eb8ff */
[----:B------:R-:W-:-:S05]  /*f5b0*/  IMAD.SHL.U32 R0, R2, 0x200000, RZ ;  /* 0x0020000002007824 */ /* 0x000fca00078e00ff */
[----:B------:R-:W-:-:S07]  /*f5c0*/  LOP3.LUT R0, R3, R0, R4, 0xfe, !PT ;  /* 0x0000000003007212 */ /* 0x000fce00078efe04 */
.L_x_2827:
[----:B------:R-:W-:Y:S05]  /*f5d0*/  BSYNC B0 ;  /* 0x0000000000007941 */ /* 0x000fea0003800000 */
.L_x_2826:
[----:B------:R-:W-:-:S04]  /*f5e0*/  FMUL.FTZ R0, R0, 1 ;  /* 0x3f80000000007820 */ /* 0x000fc80000410000 */
[----:B------:R0:W1:Y:S01]  /*f5f0*/  F2F.F64.F32 R18, R0 ;  /* 0x0000000000127310 */ /* 0x0000620000201800 */
[----:B------:R-:W-:Y:S05]  /*f600*/  BRA `(.L_x_2807) ;  /* 0x0000000000a47947 */ /* 0x000fea0003800000 */
.L_x_2819:
        /* <DEDUP_REMOVED lines=14> */
.L_x_2833:
[----:B------:R-:W-:Y:S05]  /*f6f0*/  BSYNC B0 ;  /* 0x0000000000007941 */ /* 0x000fea0003800000 */
.L_x_2832:
[----:B------:R-:W-:-:S04]  /*f700*/  FMUL.FTZ R0, R0, 1 ;  /* 0x3f80000000007820 */ /* 0x000fc80000410000 */
[----:B------:R0:W1:Y:S01]  /*f710*/  F2F.F64.F32 R18, R0 ;  /* 0x0000000000127310 */ /* 0x0000620000201800 */
[----:B------:R-:W-:Y:S05]  /*f720*/  BRA `(.L_x_2807) ;  /* 0x00000000005c7947 */ /* 0x000fea0003800000 */
.L_x_2806:
        /* <DEDUP_REMOVED lines=16> */
.L_x_2834:
[----:B------:R-:W-:Y:S01]  /*f830*/  CS2R R18, SRZ ;  /* 0x0000000000127805 */ /* 0x000fe2000001ff00 */
[----:B------:R-:W-:Y:S06]  /*f840*/  BRA `(.L_x_2807) ;  /* 0x0000000000147947 */ /* 0x000fec0003800000 */
.L_x_2831:
[----:B------:R-:W2:Y:S02]  /*f850*/  LDG.E.64 R18, desc[UR36][R2.64] ;  /* 0x0000002402127981 */ /* 0x000ea4000c1e1b00 */
[----:B--2---:R-:W0:Y:S01]  /*f860*/  I2F.F64.U64 R18, R18 ;  /* 0x0000001200127312 */ /* 0x004e220000301800 */
[----:B------:R-:W-:Y:S05]  /*f870*/  BRA `(.L_x_2807) ;  /* 0x0000000000087947 */ /* 0x000fea0003800000 */
.L_x_2830:
[----:B------:R-:W2:Y:S02]  /*f880*/  LDG.E R2, desc[UR36][R2.64] ;  /* 0x0000002402027981 */ /* 0x000ea4000c1e1900 */
[----:B--2---:R0:W1:Y:S02]  /*f890*/  I2F.F64.U32 R18, R2 ;  /* 0x0000000200127312 */ /* 0x0040640000201800 */
.L_x_2807:
[----:B0-----:R-:W4:Y:S01]  /*f8a0*/  LDC.U8 R2, c[0x0][0x4a2] ;  /* 0x00012880ff027b82 */ /* 0x001f220000000000 */
[----:B------:R-:W-:Y:S02]  /*f8b0*/  ULDC.64 UR4, c[0x0][0x488] ;  /* 0x0001220000047ab9 */ /* 0x000fe40000000a00 */
[----:B------:R-:W-:-:S05]  /*f8c0*/  IADD3 R22, P0, R22, UR4, RZ ;  /* 0x0000000416167c10 */ /* 0x000fca000ff1e0ff */
        /* <DEDUP_REMOVED lines=13> */
[----:B----4-:R-:W0:Y:S01]  /*f9a0*/  I2F.F64.S16 R2, R2 ;  /* 0x0000000200027312 */ /* 0x010e220000101c00 */
[----:B------:R-:W-:Y:S05]  /*f9b0*/  BRA `(.L_x_2840) ;  /* 0x0000000c007c7947 */ /* 0x000fea0003800000 */
.L_x_2838:
[----:B------:R-:W4:Y:S02]  /*f9c0*/  LDG.E.U8 R2, desc[UR36][R22.64] ;  /* 0x0000002416027981 */ /* 0x000f24000c1e1100 */
[----:B----4-:R-:W4:Y:S01]  /*f9d0*/  I2F.F64.U16 R2, R2 ;  /* 0x0000000200027312 */ /* 0x010f220000101800 */
[----:B------:R-:W-:Y:S05]  /*f9e0*/  BRA `(.L_x_2840) ;  /* 0x0000000c00707947 */ /* 0x000fea0003800000 */
.L_x_2837:
[----:B------:R-:W-:-:S13]  /*f9f0*/  ISETP.NE.AND P0, PT, R0, 0x2, PT ;  /* 0x000000020000780c */ /* 0x000fda0003f05270 */
[----:B------:R-:W-:Y:S05]  /*fa00*/  @!P0 BRA `(.L_x_2841) ;  /* 0x0000000000288947 */ /* 0x000fea0003800000 */
[----:B------:R-:W-:-:S13]  /*fa10*/  ISETP.NE.AND P0, PT, R0, 0x3, PT ;  /* 0x000000030000780c */ /* 0x000fda0003f05270 */
[----:B------:R-:W-:Y:S05]  /*fa20*/  @!P0 BRA `(.L_x_2842) ;  /* 0x0000000000148947 */ /* 0x000fea0003800000 */
[----:B------:R-:W-:-:S13]  /*fa30*/  ISETP.NE.AND P0, PT, R0, 0x4, PT ;  /* 0x000000040000780c */ /* 0x000fda0003f05270 */
[----:B------:R-:W-:Y:S05]  /*fa40*/  @P0 BRA `(.L_x_2839) ;  /* 0x0000000800fc0947 */ /* 0x000fea0003800000 */
[----:B------:R-:W4:Y:S02]  /*fa50*/  LDG.E.64 R2, desc[UR36][R22.64] ;  /* 0x0000002416027981 */ /* 0x000f24000c1e1b00 */
[----:B----4-:R-:W0:Y:S01]  /*fa60*/  I2F.F64.S64 R2, R2 ;  /* 0x0000000200027312 */ /* 0x010e220000301c00 */
[----:B------:R-:W-:Y:S05]  /*fa70*/  BRA `(.L_x_2840) ;  /* 0x0000000c004c7947 */ /* 0x000fea0003800000 */
.L_x_2842:
[----:B------:R-:W4:Y:S02]  /*fa80*/  LDG.E R2, desc[UR36][R22.64] ;  /* 0x0000002416027981 */ /* 0x000f24000c1e1900 */
[----:B----4-:R-:W0:Y:S01]  /*fa90*/  I2F.F64 R2, R2 ;  /* 0x0000000200027312 */ /* 0x010e220000201c00 */
[----:B------:R-:W-:Y:S05]  /*faa0*/  BRA `(.L_x_2840) ;  /* 0x0000000c00407947 */ /* 0x000fea0003800000 */
.L_x_2841:
[----:B------:R-:W4:Y:S02]  /*fab0*/  LDG.E.U16 R2, desc[UR36][R22.64] ;  /* 0x0000002416027981 */ /* 0x000f24000c1e1500 */
[----:B----4-:R-:W0:Y:S01]  /*fac0*/  I2F.F64.S16 R2, R2 ;  /* 0x0000000200027312 */ /* 0x010e220000101c00 */
[----:B------:R-:W-:Y:S05]  /*fad0*/  BRA `(.L_x_2840) ;  /* 0x0000000c00347947 */ /* 0x000fea0003800000 */
.L_x_2836:
[----:B------:R-:W-:-:S13]  /*fae0*/  ISETP.GT.AND P0, PT, R0, 0x6, PT ;  /* 0x000000060000780c */ /* 0x000fda0003f04270 */
[----:B------:R-:W-:Y:S05]  /*faf0*/  @P0 BRA `(.L_x_2843) ;  /* 0x0000000000340947 */ /* 0x000fea0003800000 */
[----:B------:R-:W-:-:S13]  /*fb00*/  ISETP.NE.AND P0, PT, R0, 0x5, PT ;  /* 0x000000050000780c */ /* 0x000fda0003f05270 */
[----:B------:R-:W-:Y:S05]  /*fb10*/  @!P0 BRA `(.L_x_2844) ;  /* 0x0000000000188947 */ /* 0x000fea0003800000 */
[----:B------:R-:W-:-:S13]  /*fb20*/  ISETP.NE.AND P0, PT, R0, 0x6, PT ;  /* 0x000000060000780c */ /* 0x000fda0003f05270 */
[----:B------:R-:W-:Y:S05]  /*fb30*/  @P0 BRA `(.L_x_2839) ;  /* 0x0000000800c00947 */ /* 0x000fea0003800000 */
[----:B------:R-:W4:Y:S02]  /*fb40*/  LDG.E R2, desc[UR36][R22.64] ;  /* 0x0000002416027981 */ /* 0x000f24000c1e1900 */
[----:B----4-:R-:W-:-:S06]  /*fb50*/  FMUL.FTZ R2, R2, 1 ;  /* 0x3f80000002027820 */ /* 0x010fcc0000410000 */
[----:B------:R-:W0:Y:S01]  /*fb60*/  F2F.F64.F32 R2, R2 ;  /* 0x0000000200027310 */ /* 0x000e220000201800 */
[----:B------:R-:W-:Y:S05]  /*fb70*/  BRA `(.L_x_2840) ;  /* 0x0000000c000c7947 */ /* 0x000fea0003800000 */
.L_x_2844:
[----:B------:R-:W4:Y:S02]  /*fb80*/  LDG.E.U16 R0, desc[UR36][R22.64] ;  /* 0x0000002416007981 */ /* 0x000f24000c1e1500 */
[----:B----4-:R-:W-:-:S05]  /*fb90*/  HADD2.F32 R0, -RZ, R0.H0_H0 ;  /* 0x20000000ff007230 */ /* 0x010fca0000004100 */
[----:B------:R-:W-:-:S04]  /*fba0*/  FMUL.FTZ R0, R0, 1 ;  /* 0x3f80000000007820 */ /* 0x000fc80000410000 */
[----:B------:R0:W4:Y:S01]  /*fbb0*/  F2F.F64.F32 R2, R0 ;  /* 0x0000000000027310 */ /* 0x0001220000201800 */
[----:B------:R-:W-:Y:S05]  /*fbc0*/  BRA `(.L_x_2840) ;  /* 0x0000000800f87947 */ /* 0x000fea0003800000 */
.L_x_2843:
[----:B------:R-:W-:-:S13]  /*fbd0*/  ISETP.NE.AND P0, PT, R0, 0x7, PT ;  /* 0x000000070000780c */ /* 0x000fda0003f05270 */
[----:B------:R-:W-:Y:S05]  /*fbe0*/  @!P0 BRA `(.L_x_2845) ;  /* 0x0000000000348947 */ /* 0x000fea0003800000 */
        /* <DEDUP_REMOVED lines=8> */
.L_x_2846:
[----:B------:R-:W4:Y:S02]  /*fc70*/  LDG.E.U16 R22, desc[UR36][R22.64] ;  /* 0x0000002416167981 */ /* 0x000f24000c1e1500 */
[----:B----4-:R-:W-:-:S05]  /*fc80*/  HADD2.F32 R0, -RZ, R22.H0_H0 ;  /* 0x20000016ff007230 */ /* 0x010fca0000004100 */
[----:B------:R-:W-:-:S04]  /*fc90*/  FMUL.FTZ R0, R0, 1 ;  /* 0x3f80000000007820 */ /* 0x000fc80000410000 */
[----:B------:R0:W4:Y:S01]  /*fca0*/  F2F.F64.F32 R2, R0 ;  /* 0x0000000000027310 */ /* 0x0001220000201800 */
[----:B------:R-:W-:Y:S05]  /*fcb0*/  BRA `(.L_x_2840) ;  /* 0x0000000800bc7947 */ /* 0x000fea0003800000 */
.L_x_2845:
[----:B------:R0:W5:Y:S01]  /*fcc0*/  LDG.E.64 R2, desc[UR36][R22.64] ;  /* 0x0000002416027981 */ /* 0x000162000c1e1b00 */
[----:B------:R-:W-:Y:S05]  /*fcd0*/  BRA `(.L_x_2840) ;  /* 0x0000000800b47947 */ /* 0x000fea0003800000 */
.L_x_2835:
        /* <DEDUP_REMOVED lines=8> */
[----:B------:R-:W4:Y:S01]  /*fd60*/  LDG.E.U8 R22, desc[UR36][R22.64] ;  /* 0x0000002416167981 */ /* 0x000f22000c1e1100 */
[----:B------:R-:W-:Y:S01]  /*fd70*/  IMAD.MOV.U32 R2, RZ, RZ, RZ ;  /* 0x000000ffff027224 */ /* 0x000fe200078e00ff */
[----:B----4-:R-:W-:-:S04]  /*fd80*/  ISETP.NE.AND P0, PT, R22, RZ, PT ;  /* 0x000000ff1600720c */ /* 0x010fc80003f05270 */
[----:B------:R-:W-:Y:S01]  /*fd90*/  FSEL R3, RZ, 1.875, !P0 ;  /* 0x3ff00000ff037808 */ /* 0x000fe20004000000 */
[----:B------:R-:W-:Y:S08]  /*fda0*/  BRA `(.L_x_2840) ;  /* 0x0000000800807947 */ /* 0x000ff00003800000 */
.L_x_2849:
[----:B------:R0:W5:Y:S01]  /*fdb0*/  LDG.E.64 R2, desc[UR36][R22.64] ;  /* 0x0000002416027981 */ /* 0x000162000c1e1b00 */
[----:B------:R-:W-:Y:S05]  /*fdc0*/  BRA `(.L_x_2840) ;  /* 0x0000000800787947 */ /* 0x000fea0003800000 */
.L_x_2848:
[----:B------:R-:W-:-:S13]  /*fdd0*/  ISETP.NE.AND P0, PT, R0, 0xf, PT ;  /* 0x0000000f0000780c */ /* 0x000fda0003f05270 */
[----:B------:R-:W-:Y:S05]  /*fde0*/  @!P0 BRA `(.L_x_2850) ;  /* 0x0000000000a48947 */ /* 0x000fea0003800000 */
[----:B------:R-:W-:-:S13]  /*fdf0*/  ISETP.NE.AND P0, PT, R0, 0x17, PT ;  /* 0x000000170000780c */ /* 0x000fda0003f05270 */
[----:B------:R-:W-:Y:S05]  /*fe00*/  @!P0 BRA `(.L_x_2851) ;  /* 0x0000000000608947 */ /* 0x000fea0003800000 */
[----:B------:R-:W-:-:S13]  /*fe10*/  ISETP.NE.AND P0, PT, R0, 0x18, PT ;  /* 0x000000180000780c */ /* 0x000fda0003f05270 */
[----:B------:R-:W-:Y:S05]  /*fe20*/  @P0 BRA `(.L_x_2839) ;  /* 0x0000000800040947 */ /* 0x000fea0003800000 */
[----:B------:R-:W4:Y:S01]  /*fe30*/  LDG.E.U8 R0, desc[UR36][R22.64] ;  /* 0x0000002416007981 */ /* 0x000f22000c1e1100 */
[----:B------:R-:W-:Y:S01]  /*fe40*/  MOV R6, 0xff800000 ;  /* 0xff80000000067802 */ /* 0x000fe20000000f00 */
[----:B----4-:R-:W-:-:S05]  /*fe50*/  IMAD.SHL.U32 R0, R0, 0x1000000, RZ ;  /* 0x0100000000007824 */ /* 0x010fca00078e00ff */
[----:B------:R-:W-:-:S04]  /*fe60*/  LOP3.LUT R2, R0, 0x7f000000, RZ, 0xc0, !PT ;  /* 0x7f00000000027812 */ /* 0x000fc800078ec0ff */
[----:B------:R-:W0:Y:S01]  /*fe70*/  FLO.U32 R3, R2 ;  /* 0x0000000200037300 */ /* 0x000e2200000e0000 */
[----:B--2---:R-:W-:-:S05]  /*fe80*/  VIADD R4, R2, 0x1000000 ;  /* 0x0100000002047836 */ /* 0x004fca0000000000 */
        /* <DEDUP_REMOVED lines=16> */
.L_x_2851:
[----:B------:R-:W4:Y:S02]  /*ff90*/  LDG.E.U8 R3, desc[UR36][R22.64] ;  /* 0x0000002416037981 */ /* 0x000f24000c1e1100 */
[----:B----4-:R-:W-:-:S05]  /*ffa0*/  IMAD.SHL.U32 R0, R3, 0x2000000, RZ ;  /* 0x0200000003007824 */ /* 0x010fca00078e00ff */
        /* <DEDUP_REMOVED lines=13> */
.L_x_2850:
[----:B------:R-:W4:Y:S02]  /*10080*/  LDG.E.U16 R0, desc[UR36][R22.64] ;  /* 0x0000002416007981 */ /* 0x000f24000c1e1500 */
[----:B----4-:R-:W-:-:S04]  /*10090*/  IMAD.U32 R0, R0, 0x10000, RZ ;  /* 0x0001000000007824 */ /* 0x010fc800078e00ff */
[----:B------:R-:W-:-:S04]  /*100a0*/  FMUL.FTZ R0, R0, 1 ;  /* 0x3f80000000007820 */ /* 0x000fc80000410000 */
[----:B------:R0:W4:Y:S01]  /*100b0*/  F2F.F64.F32 R2, R0 ;  /* 0x0000000000027310 */ /* 0x0001220000201800 */
[----:B------:R-:W-:Y:S05]  /*100c0*/  BRA `(.L_x_2840) ;  /* 0x0000000400b87947 */ /* 0x000fea0003800000 */
.L_x_2847:
        /* <DEDUP_REMOVED lines=9> */
[----:B----4-:R-:W0:Y:S01]  /*10160*/  I2F.F64.U16 R2, R2 ;  /* 0x0000000200027312 */ /* 0x010e220000101800 */
[----:B------:R-:W-:Y:S05]  /*10170*/  BRA `(.L_x_2840) ;  /* 0x00000004008c7947 */ /* 0x000fea0003800000 */
.L_x_2854:
[----:B------:R-:W4:Y:S01]  /*10180*/  LDG.E.U8 R2, desc[UR36][R22.64] ;  /* 0x0000002416027981 */ /* 0x000f22000c1e1100 */
[----:B------:R-:W-:Y:S01]  /*10190*/  BSSY B0, `(.L_x_2855) ;  /* 0x0000018000007945 */ /* 0x000fe20003800000 */
        /* <DEDUP_REMOVED lines=11> */
[----:B--2---:R-:W-:-:S06]  /*10250*/  IMAD.U32 R4, R3, -0x80000000, RZ ;  /* 0x8000000003047824 */ /* 0x004fcc00078e00ff */
[----:B------:R-:W-:Y:S05]  /*10260*/  @P0 BRA `(.L_x_2858) ;  /* 0x0000000000180947 */ /* 0x000fea0003800000 */
[----:B------:R-:W0:Y:S02]  /*10270*/  FLO.U32 R3, R2 ;  /* 0x0000000200037300 */ /* 0x000e2400000e0000 */
[----:B0-----:R-:W-:-:S04]  /*10280*/  IADD3 R3, -R3, 0x1f, RZ ;  /* 0x0000001f03037810 */ /* 0x001fc80007ffe1ff */
[----:B------:R-:W-:Y:S01]  /*10290*/  IADD3 R0, R0, 0x1d, -R3 ;  /* 0x0000001d00007810 */ /* 0x000fe20007ffe803 */
[----:B------:R-:W-:-:S05]  /*102a0*/  VIADD R5, R3, 0xffffffe4 ;  /* 0xffffffe403057836 */ /* 0x000fca0000000000 */
[----:B------:R-:W-:-:S04]  /*102b0*/  SHF.L.U32 R5, R2, R5, RZ ;  /* 0x0000000502057219 */ /* 0x000fc800000006ff */
[----:B------:R-:W-:-:S07]  /*102c0*/  LOP3.LUT R2, R5, 0x7, RZ, 0xc0, !PT ;  /* 0x0000000705027812 */ /* 0x000fce00078ec0ff */
.L_x_2858:
[----:B------:R-:W-:Y:S05]  /*102d0*/  BSYNC B1 ;  /* 0x0000000000017941 */ /* 0x000fea0003800000 */
.L_x_2857:
[----:B------:R-:W-:Y:S01]  /*102e0*/  LEA R3, R0, 0x3b800000, 0x17 ;  /* 0x3b80000000037811 */ /* 0x000fe200078eb8ff */
[----:B------:R-:W-:-:S05]  /*102f0*/  IMAD.SHL.U32 R0, R2, 0x100000, RZ ;  /* 0x0010000002007824 */ /* 0x000fca00078e00ff */
[----:B------:R-:W-:-:S07]  /*10300*/  LOP3.LUT R0, R3, R0, R4, 0xfe, !PT ;  /* 0x0000000003007212 */ /* 0x000fce00078efe04 */
.L_x_2856:
[----:B------:R-:W-:Y:S05]  /*10310*/  BSYNC B0 ;  /* 0x0000000000007941 */ /* 0x000fea0003800000 */
.L_x_2855:
[----:B------:R-:W-:-:S04]  /*10320*/  FMUL.FTZ R0, R0, 1 ;  /* 0x3f80000000007820 */ /* 0x000fc80000410000 */
[----:B------:R0:W4:Y:S01]  /*10330*/  F2F.F64.F32 R2, R0 ;  /* 0x0000000000027310 */ /* 0x0001220000201800 */
[----:B------:R-:W-:Y:S05]  /*10340*/  BRA `(.L_x_2840) ;  /* 0x0000000400187947 */ /* 0x000fea0003800000 */
.L_x_2853:
        /* <DEDUP_REMOVED lines=21> */
.L_x_2862:
[----:B------:R-:W-:Y:S05]  /*104a0*/  BSYNC B1 ;  /* 0x0000000000017941 */ /* 0x000fea0003800000 */
.L_x_2861:
[----:B------:R-:W-:Y:S01]  /*104b0*/  LEA R3, R0, 0x37800000, 0x17 ;  /* 0x3780000000037811 */ /* 0x000fe200078eb8ff */
[----:B------:R-:W-:-:S05]  /*104c0*/  IMAD.SHL.U32 R0, R2, 0x200000, RZ ;  /* 0x0020000002007824 */ /* 0x000fca00078e00ff */
[----:B------:R-:W-:-:S07]  /*104d0*/  LOP3.LUT R0, R3, R0, R4, 0xfe, !PT ;  /* 0x0000000003007212 */ /* 0x000fce00078efe04 */
.L_x_2860:
[----:B------:R-:W-:Y:S05]  /*104e0*/  BSYNC B0 ;  /* 0x0000000000007941 */ /* 0x000fea0003800000 */
.L_x_2859:
[----:B------:R-:W-:-:S04]  /*104f0*/  FMUL.FTZ R0, R0, 1 ;  /* 0x3f80000000007820 */ /* 0x000fc80000410000 */
[----:B------:R0:W4:Y:S01]  /*10500*/  F2F.F64.F32 R2, R0 ;  /* 0x0000000000027310 */ /* 0x0001220000201800 */
[----:B------:R-:W-:Y:S05]  /*10510*/  BRA `(.L_x_2840) ;  /* 0x0000000000a47947 */ /* 0x000fea0003800000 */
.L_x_2852:
[----:B------:R-:W-:-:S13]  /*10520*/  ISETP.NE.AND P0, PT, R0, 0x1c, PT ;  /* 0x0000001c0000780c */ /* 0x000fda0003f05270 */
[----:B------:R-:W-:Y:S05]  /*10530*/  @!P0 BRA `(.L_x_2863) ;  /* 0x0000000000948947 */ /* 0x000fea0003800000 */
[----:B------:R-:W-:-:S13]  /*10540*/  ISETP.NE.AND P0, PT, R0, 0x1d, PT ;  /* 0x0000001d0000780c */ /* 0x000fda0003f05270 */
[----:B------:R-:W-:Y:S05]  /*10550*/  @!P0 BRA `(.L_x_2864) ;  /* 0x0000000000808947 */ /* 0x000fea0003800000 */
[----:B------:R-:W-:-:S13]  /*10560*/  ISETP.NE.AND P0, PT, R0, 0x2c, PT ;  /* 0x0000002c0000780c */ /* 0x000fda0003f05270 */
[----:B------:R-:W-:Y:S05]  /*10570*/  @P0 BRA `(.L_x_2839) ;  /* 0x0000000000300947 */ /* 0x000fea0003800000 */
[----:B------:R-:W4:Y:S01]  /*10580*/  LDG.E.U8 R22, desc[UR36][R22.64] ;  /* 0x0000002416167981 */ /* 0x000f22000c1e1100 */
[----:B------:R-:W-:Y:S01]  /*10590*/  BSSY B0, `(.L_x_2865) ;  /* 0x0000007000007945 */ /* 0x000fe20003800000 */
[----:B------:R-:W-:Y:S01]  /*105a0*/  IMAD.MOV.U32 R0, RZ, RZ, 0x400000 ;  /* 0x00400000ff007424 */ /* 0x000fe200078e00ff */
[----:B----4-:R-:W-:-:S13]  /*105b0*/  ISETP.NE.AND P0, PT, R22, RZ, PT ;  /* 0x000000ff1600720c */ /* 0x010fda0003f05270 */
[----:B------:R-:W-:Y:S05]  /*105c0*/  @!P0 BRA `(.L_x_2866) ;  /* 0x00000000000c8947 */ /* 0x000fea0003800000 */
[----:B------:R-:W-:-:S13]  /*105d0*/  ISETP.NE.AND P0, PT, R22, 0xff, PT ;  /* 0x000000ff1600780c */ /* 0x000fda0003f05270 */
[----:B------:R-:W-:Y:S02]  /*105e0*/  @!P0 IMAD.MOV.U32 R0, RZ, RZ, 0x7f800001 ;  /* 0x7f800001ff008424 */ /* 0x000fe400078e00ff */
[----:B------:R-:W-:-:S07]  /*105f0*/  @P0 IMAD.SHL.U32 R0, R22, 0x800000, RZ ;  /* 0x0080000016000824 */ /* 0x000fce00078e00ff */
.L_x_2866:
[----:B------:R-:W-:Y:S05]  /*10600*/  BSYNC B0 ;  /* 0x0000000000007941 */ /* 0x000fea0003800000 */
.L_x_2865:
[----:B------:R-:W-:-:S04]  /*10610*/  FMUL.FTZ R0, R0, 1 ;  /* 0x3f80000000007820 */ /* 0x000fc80000410000 */
[----:B------:R0:W4:Y:S01]  /*10620*/  F2F.F64.F32 R2, R0 ;  /* 0x0000000000027310 */ /* 0x0001220000201800 */
[----:B------:R-:W-:Y:S05]  /*10630*/  BRA `(.L_x_2840) ;  /* 0x00000000005c7947 */ /* 0x000fea0003800000 */
.L_x_2839:
[----:B------:R-:W-:Y:S01]  /*10640*/  MOV R2, 0x0 ;  /* 0x0000000000027802 */ /* 0x000fe20000000f00 */
[----:B------:R-:W-:Y:S01]  /*10650*/  ULDC.64 UR4, c[0x4][0x128] ;  /* 0x01004a0000047ab9 */ /* 0x000fe20000000a00 */
[----:B------:R-:W-:Y:S01]  /*10660*/  ULDC.64 UR6, c[0x4][0x8] ;  /* 0x0100020000067ab9 */ /* 0x000fe20000000a00 */
[----:B--2---:R-:W-:Y:S01]  /*10670*/  IMAD.U32 R4, RZ, RZ, UR4 ;  /* 0x00000004ff047e24 */ /* 0x004fe2000f8e00ff */
[----:B------:R-:W-:Y:S01]  /*10680*/  MOV R11, UR7 ;  /* 0x00000007000b7c02 */ /* 0x000fe20008000f00 */
[----:B------:R-:W-:Y:S01]  /*10690*/  IMAD.U32 R5, RZ, RZ, UR5 ;  /* 0x00000005ff057e24 */ /* 0x000fe2000f8e00ff */
[----:B------:R-:W0:Y:S01]  /*106a0*/  LDC.64 R2, c[0x4][R2] ;  /* 0x0100000002027b82 */ /* 0x000e220000000a00 */
[----:B------:R-:W-:Y:S01]  /*106b0*/  ULDC.64 UR4, c[0x4][0x130] ;  /* 0x01004c0000047ab9 */ /* 0x000fe20000000a00 */
[----:B------:R-:W-:Y:S02]  /*106c0*/  IMAD.U32 R10, RZ, RZ, UR6 ;  /* 0x00000006ff0a7e24 */ /* 0x000fe4000f8e00ff */
[----:B------:R-:W-:-:S02]  /*106d0*/  IMAD.U32 R6, RZ, RZ, UR4 ;  /* 0x00000004ff067e24 */ /* 0x000fc4000f8e00ff */
[----:B------:R-:W-:Y:S02]  /*106e0*/  IMAD.U32 R7, RZ, RZ, UR5 ;  /* 0x00000005ff077e24 */ /* 0x000fe4000f8e00ff */
[----:B------:R-:W-:Y:S02]  /*106f0*/  IMAD.MOV.U32 R8, RZ, RZ, 0x4e ;  /* 0x0000004eff087424 */ /* 0x000fe400078e00ff */
[----:B------:R-:W-:Y:S02]  /*10700*/  IMAD.MOV.U32 R12, RZ, RZ, 0x1 ;  /* 0x00000001ff0c7424 */ /* 0x000fe400078e00ff */
[----:B------:R-:W-:-:S07]  /*10710*/  IMAD.MOV.U32 R13, RZ, RZ, RZ ;  /* 0x000000ffff0d7224 */ /* 0x000fce00078e00ff */
[----:B------:R-:W-:-:S07]  /*10720*/  LEPC R20, `(.L_x_2867) ;  /* 0x000000001014794e */ /* 0x000fce0000000000 */
[----:B01-3-5:R-:W-:Y:S05]  /*10730*/  CALL.ABS.NOINC R2 ;  /* 0x0000000002007343 */ /* 0x02bfea0003c00000 */
.L_x_2867:
[----:B------:R-:W-:Y:S01]  /*10740*/  CS2R R2, SRZ ;  /* 0x0000000000027805 */ /* 0x000fe2000001ff00 */
[----:B------:R-:W-:Y:S06]  /*10750*/  BRA `(.L_x_2840) ;  /* 0x0000000000147947 */ /* 0x000fec0003800000 */
.L_x_2864:
[----:B------:R-:W4:Y:S02]  /*10760*/  LDG.E.64 R2, desc[UR36][R22.64] ;  /* 0x0000002416027981 */ /* 0x000f24000c1e1b00 */
[----:B----4-:R-:W0:Y:S01]  /*10770*/  I2F.F64.U64 R2, R2 ;  /* 0x0000000200027312 */ /* 0x010e220000301800 */
[----:B------:R-:W-:Y:S05]  /*10780*/  BRA `(.L_x_2840) ;  /* 0x0000000000087947 */ /* 0x000fea0003800000 */
.L_x_2863:
[----:B------:R-:W4:Y:S02]  /*10790*/  LDG.E R2, desc[UR36][R22.64] ;  /* 0x0000002416027981 */ /* 0x000f24000c1e1900 */
[----:B----4-:R-:W0:Y:S02]  /*107a0*/  I2F.F64.U32 R2, R2 ;  /* 0x0000000200027312 */ /* 0x010e240000201800 */
.L_x_2840:
        /* <DEDUP_REMOVED lines=18> */
[----:B0-----:R-:W-:Y:S01]  /*108d0*/  STG.E.U8 desc[UR36][R16.64], R5 ;  /* 0x0000000510007986 */ /* 0x001fe2000c101124 */
[----:B------:R-:W-:Y:S05]  /*108e0*/  EXIT ;  /* 0x000000000000794d */ /* 0x000fea0003800000 */
.L_x_2871:
[----:B------:R-:W0:Y:S02]  /*108f0*/  F2I.S64.F64.TRUNC R4, R4 ;  /* 0x0000000400047311 */ /* 0x000e24000030d900 */
[----:B0-----:R-:W-:-:S05]  /*10900*/  IMAD.MOV.U32 R3, RZ, RZ, R4 ;  /* 0x000000ffff037224 */ /* 0x001fca00078e0004 */
[----:B------:R-:W-:Y:S01]  /*10910*/  STG.E.U8 desc[UR36][R16.64], R3 ;  /* 0x0000000310007986 */ /* 0x000fe2000c101124 */
[----:B------:R-:W-:Y:S05]  /*10920*/  EXIT ;  /* 0x000000000000794d */ /* 0x000fea0003800000 */
.L_x_2870:
[----:B------:R-:W-:-:S13]  /*10930*/  ISETP.NE.AND P0, PT, R0, 0x2, PT ;  /* 0x000000020000780c */ /* 0x000fda0003f05270 */
[----:B------:R-:W-:Y:S05]  /*10940*/  @!P0 BRA `(.L_x_2873) ;  /* 0x0000000000288947 */ /* 0x000fea0003800000 */
[----:B------:R-:W-:-:S13]  /*10950*/  ISETP.NE.AND P0, PT, R0, 0x3, PT ;  /* 0x000000030000780c */ /* 0x000fda0003f05270 */
[----:B------:R-:W-:Y:S05]  /*10960*/  @!P0 BRA `(.L_x_2874) ;  /* 0x0000000000148947 */ /* 0x000fea0003800000 */
[----:B------:R-:W-:-:S13]  /*10970*/  ISETP.NE.AND P0, PT, R0, 0x4, PT ;  /* 0x000000040000780c */ /* 0x000fda0003f05270 */
[----:B------:R-:W-:Y:S05]  /*10980*/  @P0 BRA `(.L_x_2872) ;  /* 0x0000000c00880947 */ /* 0x000fea0003800000 */
[----:B------:R-:W0:Y:S02]  /*10990*/  F2I.S64.F64.TRUNC R4, R4 ;  /* 0x0000000400047311 */ /* 0x000e24000030d900 */
[----:B0-----:R-:W-:Y:S01]  /*109a0*/  STG.E.64 desc[UR36][R16.64], R4 ;  /* 0x0000000410007986 */ /* 0x001fe2000c101b24 */
[----:B------:R-:W-:Y:S05]  /*109b0*/  EXIT ;  /* 0x000000000000794d */ /* 0x000fea0003800000 */
.L_x_2874:
[----:B------:R-:W0:Y:S02]  /*109c0*/  F2I.F64.TRUNC R5, R4 ;  /* 0x0000000400057311 */ /* 0x000e24000030d100 */
[----:B0-----:R-:W-:Y:S01]  /*109d0*/  STG.E desc[UR36][R16.64], R5 ;  /* 0x0000000510007986 */ /* 0x001fe2000c101924 */
[----:B------:R-:W-:Y:S05]  /*109e0*/  EXIT ;  /* 0x000000000000794d */ /* 0x000fea0003800000 */
.L_x_2873:
[----:B------:R-:W0:Y:S02]  /*109f0*/  F2I.F64.TRUNC R5, R4 ;  /* 0x0000000400057311 */ /* 0x000e24000030d100 */
[----:B0-----:R-:W-:Y:S01]  /*10a00*/  STG.E.U16 desc[UR36][R16.64], R5 ;  /* 0x0000000510007986 */ /* 0x001fe2000c101524 */
[----:B------:R-:W-:Y:S05]  /*10a10*/  EXIT ;  /* 0x000000000000794d */ /* 0x000fea0003800000 */
.L_x_2869:
        /* <DEDUP_REMOVED lines=11> */
[----:B------:R-:W-:Y:S01]  /*10ad0*/  STG.E desc[UR36][R16.64], R3 ;  /* 0x0000000310007986 */ /* 0x000fe2000c101924 */
[----:B------:R-:W-:Y:S05]  /*10ae0*/  EXIT ;  /* 0x000000000000794d */ /* 0x000fea0003800000 */
.L_x_2876:
[----:B------:R-:W-:Y:S01]  /*10af0*/  UMOV UR4, 0xf0000000 ;  /* 0xf000000000047882 */ /* 0x000fe20000000000 */
[----:B------:R-:W-:Y:S01]  /*10b00*/  UMOV UR5, 0x380fffff ;  /* 0x380fffff00057882 */ /* 0x000fe20000000000 */
[----:B------:R-:W0:Y:S01]  /*10b10*/  F2F.F32.F64 R0, R4 ;  /* 0x0000000400007310 */ /* 0x000e220000301000 */
[----:B------:R-:W-:-:S14]  /*10b20*/  DSETP.GEU.AND P0, PT, |R4|, UR4, PT ;  /* 0x0000000404007e2a */ /* 0x000fdc000bf0e200 */
[----:B0-----:R-:W-:-:S05]  /*10b30*/  @!P0 FMUL R0, R0, 1.175494350822287508e-38 ;  /* 0x0080000000008820 */ /* 0x001fca0000400000 */
[----:B------:R-:W-:-:S05]  /*10b40*/  F2FP.F16.F32.PACK_AB R0, RZ, R0 ;  /* 0x00000000ff00723e */ /* 0x000fca00000000ff */
[----:B------:R-:W-:Y:S01]  /*10b50*/  STG.E.U16 desc[UR36][R16.64], R0 ;  /* 0x0000000010007986 */ /* 0x000fe2000c101524 */
[----:B------:R-:W-:Y:S05]  /*10b60*/  EXIT ;  /* 0x000000000000794d */ /* 0x000fea0003800000 */
.L_x_2875:
        /* <DEDUP_REMOVED lines=12> */
[----:B------:R-:W-:Y:S01]  /*10c30*/  STG.E.64 desc[UR36][R16.64], R2 ;  /* 0x0000000210007986 */ /* 0x000fe2000c101b24 */
[----:B------:R-:W-:Y:S05]  /*10c40*/  EXIT ;  /* 0x000000000000794d */ /* 0x000fea0003800000 */
.L_x_2878:
[----:B------:R-:W-:Y:S01]  /*10c50*/  UMOV UR4, 0xf0000000 ;  /* 0xf000000000047882 */ /* 0x000fe20000000000 */
[----:B------:R-:W-:Y:S01]  /*10c60*/  UMOV UR5, 0x380fffff ;  /* 0x380fffff00057882 */ /* 0x000fe20000000000 */
[----:B------:R-:W0:Y:S01]  /*10c70*/  F2F.F32.F64 R0, R4 ;  /* 0x0000000400007310 */ /* 0x000e220000301000 */
[----:B------:R-:W-:-:S14]  /*10c80*/  DSETP.GEU.AND P0, PT, |R4|, UR4, PT ;  /* 0x0000000404007e2a */ /* 0x000fdc000bf0e200 */
[----:B0-----:R-:W-:-:S05]  /*10c90*/  @!P0 FMUL R0, R0, 1.175494350822287508e-38 ;  /* 0x0080000000008820 */ /* 0x001fca0000400000 */
[----:B------:R-:W-:-:S04]  /*10ca0*/  F2FP.F16.F32.PACK_AB R3, RZ, R0 ;  /* 0x00000000ff03723e */ /* 0x000fc800000000ff */
[----:B------:R-:W-:-:S05]  /*10cb0*/  PRMT R3, R3, 0x5410, RZ ;  /* 0x0000541003037816 */ /* 0x000fca00000000ff */
[----:B------:R-:W-:Y:S01]  /*10cc0*/  STG.E desc[UR36][R16.64], R3 ;  /* 0x0000000310007986 */ /* 0x000fe2000c101924 */
[----:B------:R-:W-:Y:S05]  /*10cd0*/  EXIT ;  /* 0x000000000000794d */ /* 0x000fea0003800000 */
.L_x_2877:
[----:B------:R-:W-:Y:S01]  /*10ce0*/  STG.E.64 desc[UR36][R16.64], R4 ;  /* 0x0000000410007986 */ /* 0x000fe2000c101b24 */
[----:B------:R-:W-:Y:S05]  /*10cf0*/  EXIT ;  /* 0x000000000000794d */ /* 0x000fea0003800000 */
.L_x_2868:
        /* <DEDUP_REMOVED lines=10> */
[----:B------:R-:W-:Y:S01]  /*10da0*/  STG.E.U8 desc[UR36][R16.64], R3 ;  /* 0x0000000310007986 */ /* 0x000fe2000c101124 */
[----:B------:R-:W-:Y:S05]  /*10db0*/  EXIT ;  /* 0x000000000000794d */ /* 0x000fea0003800000 */
.L_x_2881:
[----:B------:R-:W-:-:S05]  /*10dc0*/  CS2R R6, SRZ ;  /* 0x0000000000067805 */ /* 0x000fca000001ff00 */
[----:B------:R-:W-:Y:S01]  /*10dd0*/  STG.E.128 desc[UR36][R16.64], R4 ;  /* 0x0000000410007986 */ /* 0x000fe2000c101d24 */
[----:B------:R-:W-:Y:S05]  /*10de0*/  EXIT ;  /* 0x000000000000794d */ /* 0x000fea0003800000 */
.L_x_2880:
        /* <DEDUP_REMOVED lines=25> */
.L_x_2885:
[----:B------:R-:W-:Y:S05]  /*10f80*/  BSYNC B0 ;  /* 0x0000000000007941 */ /* 0x000fea0003800000 */
.L_x_2884:
[----:B------:R-:W-:-:S05]  /*10f90*/  LOP3.LUT R3, R0, R3, RZ, 0xfc, !PT ;  /* 0x0000000300037212 */ /* 0x000fca00078efcff */
[----:B------:R-:W-:Y:S01]  /*10fa0*/  STG.E.U8 desc[UR36][R16.64], R3 ;  /* 0x0000000310007986 */ /* 0x000fe2000c101124 */
[----:B------:R-:W-:Y:S05]  /*10fb0*/  EXIT ;  /* 0x000000000000794d */ /* 0x000fea0003800000 */
.L_x_2883:
        /* <DEDUP_REMOVED lines=17> */
.L_x_2887:
[----:B------:R-:W-:Y:S01]  /*110d0*/  IMAD.MOV.U32 R0, RZ, RZ, 0x7f ;  /* 0x0000007fff007424 */ /* 0x000fe200078e00ff */
[----:B------:R-:W-:-:S04]  /*110e0*/  ISETP.GT.U32.AND P0, PT, R2, 0x7f800000, PT ;  /* 0x7f8000000200780c */ /* 0x000fc80003f04070 */
[----:B------:R-:W-:-:S09]  /*110f0*/  SEL R0, R0, 0x7c, P0 ;  /* 0x0000007c00007807 */ /* 0x000fd20000000000 */
.L_x_2888:
[----:B------:R-:W-:Y:S05]  /*11100*/  BSYNC B0 ;  /* 0x0000000000007941 */ /* 0x000fea0003800000 */
.L_x_2886:
[----:B------:R-:W-:-:S04]  /*11110*/  LOP3.LUT R2, R3, 0x80000000, RZ, 0xc0, !PT ;  /* 0x8000000003027812 */ /* 0x000fc800078ec0ff */
[----:B------:R-:W-:-:S04]  /*11120*/  SHF.R.U32.HI R3, RZ, 0x18, R2 ;  /* 0x00000018ff037819 */ /* 0x000fc80000011602 */
[----:B------:R-:W-:-:S05]  /*11130*/  LOP3.LUT R3, R0, R3, RZ, 0xfc, !PT ;  /* 0x0000000300037212 */ /* 0x000fca00078efcff */
[----:B------:R-:W-:Y:S01]  /*11140*/  STG.E.U8 desc[UR36][R16.64], R3 ;  /* 0x0000000310007986 */ /* 0x000fe2000c101124 */
[----:B------:R-:W-:Y:S05]  /*11150*/  EXIT ;  /* 0x000000000000794d */ /* 0x000fea0003800000 */
.L_x_2882:
[----:B------:R-:W-:Y:S01]  /*11160*/  UMOV UR4, 0xf0000000 ;  /* 0xf000000000047882 */ /* 0x000fe20000000000 */
[----:B------:R-:W-:Y:S01]  /*11170*/  UMOV UR5, 0x380fffff ;  /* 0x380fffff00057882 */ /* 0x000fe20000000000 */
[----:B------:R-:W0:Y:S01]  /*11180*/  F2F.F32.F64 R0, R4 ;  /* 0x0000000400007310 */ /* 0x000e220000301000 */
[----:B------:R-:W-:-:S14]  /*11190*/  DSETP.GEU.AND P0, PT, |R4|, UR4, PT ;  /* 0x0000000404007e2a */ /* 0x000fdc000bf0e200 */
[----:B0-----:R-:W-:-:S05]  /*111a0*/  @!P0 FMUL R0, R0, 1.175494350822287508e-38 ;  /* 0x0080000000008820 */ /* 0x001fca0000400000 */
[----:B------:R-:W-:-:S05]  /*111b0*/  F2FP.BF16.F32.PACK_AB R0, RZ, R0 ;  /* 0x00000000ff00723e */ /* 0x000fca00000010ff */
[----:B------:R-:W-:Y:S01]  /*111c0*/  STG.E.U16 desc[UR36][R16.64], R0 ;  /* 0x0000000010007986 */ /* 0x000fe2000c101524 */
[----:B------:R-:W-:Y:S05]  /*111d0*/  EXIT ;  /* 0x000000000000794d */ /* 0x000fea0003800000 */
.L_x_2879:
        /* <DEDUP_REMOVED lines=9> */
[----:B0-----:R-:W-:Y:S01]  /*11270*/  STG.E.U16 desc[UR36][R16.64], R5 ;  /* 0x0000000510007986 */ /* 0x001fe2000c101524 */
[----:B------:R-:W-:Y:S05]  /*11280*/  EXIT ;  /* 0x000000000000794d */ /* 0x000fea0003800000 */
.L_x_2891:
        /* <DEDUP_REMOVED lines=21> */
.L_x_2894:
[----:B------:R-:W-:-:S04]  /*113e0*/  LOP3.LUT R2, R3, 0x80000000, RZ, 0xc0, !PT ;  /* 0x8000000003027812 */ /* 0x000fc800078ec0ff */
[----:B------:R-:W-:-:S04]  /*113f0*/  SHF.R.U32.HI R3, RZ, 0x18, R2 ;  /* 0x00000018ff037819 */ /* 0x000fc80000011602 */
[----:B------:R-:W-:-:S04]  /*11400*/  LOP3.LUT R0, R0, R3, RZ, 0xfc, !PT ;  /* 0x0000000300007212 */ /* 0x000fc800078efcff */
[----:B------:R-:W-:-:S07]  /*11410*/  PRMT R8, R0, 0x7610, R8 ;  /* 0x0000761000087816 */ /* 0x000fce0000000008 */
.L_x_2893:
[----:B------:R-:W-:Y:S05]  /*11420*/  BSYNC B0 ;  /* 0x0000000000007941 */ /* 0x000fea0003800000 */
.L_x_2892:
[----:B------:R-:W-:Y:S01]  /*11430*/  STG.E.U8 desc[UR36][R16.64], R8 ;  /* 0x0000000810007986 */ /* 0x000fe2000c101124 */
[----:B------:R-:W-:Y:S05]  /*11440*/  EXIT ;  /* 0x000000000000794d */ /* 0x000fea0003800000 */
.L_x_2890:
        /* <DEDUP_REMOVED lines=21> */
.L_x_2897:
[----:B------:R-:W-:-:S04]  /*115a0*/  LOP3.LUT R2, R3, 0x80000000, RZ, 0xc0, !PT ;  /* 0x8000000003027812 */ /* 0x000fc800078ec0ff */
[----:B------:R-:W-:-:S04]  /*115b0*/  SHF.R.U32.HI R3, RZ, 0x18, R2 ;  /* 0x00000018ff037819 */ /* 0x000fc80000011602 */
[----:B------:R-:W-:-:S04]  /*115c0*/  LOP3.LUT R0, R0, R3, RZ, 0xfc, !PT ;  /* 0x0000000300007212 */ /* 0x000fc800078efcff */
[----:B------:R-:W-:-:S07]  /*115d0*/  PRMT R8, R0, 0x7610, R8 ;  /* 0x0000761000087816 */ /* 0x000fce0000000008 */
.L_x_2896:
[----:B------:R-:W-:Y:S05]  /*115e0*/  BSYNC B0 ;  /* 0x0000000000007941 */ /* 0x000fea0003800000 */
.L_x_2895:
[----:B------:R-:W-:Y:S01]  /*115f0*/  STG.E.U8 desc[UR36][R16.64], R8 ;  /* 0x0000000810007986 */ /* 0x000fe2000c101124 */
[----:B------:R-:W-:Y:S05]  /*11600*/  EXIT ;  /* 0x000000000000794d */ /* 0x000fea0003800000 */
.L_x_2889:
        /* <DEDUP_REMOVED lines=26> */
.L_x_2872:
        /* <DEDUP_REMOVED lines=16> */
.L_x_2900:
[----:B------:R-:W-:Y:S05]  /*118b0*/  EXIT ;  /* 0x000000000000794d */ /* 0x000fea0003800000 */
.L_x_2899:
[----:B------:R-:W0:Y:S02]  /*118c0*/  F2I.U64.F64.TRUNC R4, R4 ;  /* 0x0000000400047311 */ /* 0x000e24000030d800 */
[----:B0-----:R-:W-:Y:S01]  /*118d0*/  STG.E.64 desc[UR36][R16.64], R4 ;  /* 0x0000000410007986 */ /* 0x001fe2000c101b24 */
[----:B------:R-:W-:Y:S05]  /*118e0*/  EXIT ;  /* 0x000000000000794d */ /* 0x000fea0003800000 */
.L_x_2898:
[----:B------:R-:W0:Y:S02]  /*118f0*/  F2I.U32.F64.TRUNC R5, R4 ;  /* 0x0000000400057311 */ /* 0x000e24000030d000 */
[----:B0-----:R-:W-:Y:S01]  /*11900*/  STG.E desc[UR36][R16.64], R5 ;  /* 0x0000000510007986 */ /* 0x001fe2000c101924 */
[----:B------:R-:W-:Y:S05]  /*11910*/  EXIT ;  /* 0x000000000000794d */ /* 0x000fea0003800000 */
.L_x_2901:
        /* <DEDUP_REMOVED lines=14> */
.L_x_5699:


//--------------------- .text._ZN2at6native27unrolled_elementwise_kernelIZZZNS0_66_GLOBAL__N__d53a5ca4_28_ActivationLeakyReluKernel_cu_9e10b42f_310426leaky_relu_backward_kernelERNS_18TensorIteratorBaseERKN3c106ScalarEENKUlvE_clEvENKUlvE_clEvEUlddE_St5arrayIPcLm3EELi4E23TrivialOffsetCalculatorILi2EjESF_ILi1EjENS0_6memory12LoadWithCastILi2EEENSI_13StoreWithCastILi1EEEEEviT_T0_T2_T3_T4_T5_ --------------------------
	.section	.text._ZN2at6native27unrolled_elementwise_kernelIZZZNS0_66_GLOBAL__N__d53a5ca4_28_ActivationLeakyReluKernel_cu_9e10b42f_310426leaky_relu_backward_kernelERNS_18TensorIteratorBaseERKN3c106ScalarEENKUlvE_clEvENKUlvE_clEvEUlddE_St5arrayIPcLm3EELi4E23TrivialOffsetCalculatorILi2EjESF_ILi1EjENS0_6memory12LoadWithCastILi2EEENSI_13StoreWithCastILi1EEEEEviT_T0_T2_T3_T4_T5_,"ax",@progbits
	.align	128
        .global         _ZN2at6native27unrolled_elementwise_kernelIZZZNS0_66_GLOBAL__N__d53a5ca4_28_ActivationLeakyReluKernel_cu_9e10b42f_310426leaky_relu_backward_kernelERNS_18TensorIteratorBaseERKN3c106ScalarEENKUlvE_clEvENKUlvE_clEvEUlddE_St5arrayIPcLm3EELi4E23TrivialOffsetCalculatorILi2EjESF_ILi1EjENS0_6memory12LoadWithCastILi2EEENSI_13StoreWithCastILi1EEEEEviT_T0_T2_T3_T4_T5_
        .type           _ZN2at6native27unrolled_elementwise_kernelIZZZNS0_66_GLOBAL__N__d53a5ca4_28_ActivationLeakyReluKernel_cu_9e10b42f_310426leaky_relu_backward_kernelERNS_18TensorIteratorBaseERKN3c106ScalarEENKUlvE_clEvENKUlvE_clEvEUlddE_St5arrayIPcLm3EELi4E23TrivialOffsetCalculatorILi2EjESF_ILi1EjENS0_6memory12LoadWithCastILi2EEENSI_13StoreWithCastILi1EEEEEviT_T0_T2_T3_T4_T5_,@function
        .size           _ZN2at6native27unrolled_elementwise_kernelIZZZNS0_66_GLOBAL__N__d53a5ca4_28_ActivationLeakyReluKernel_cu_9e10b42f_310426leaky_relu_backward_kernelERNS_18TensorIteratorBaseERKN3c106ScalarEENKUlvE_clEvENKUlvE_clEvEUlddE_St5arrayIPcLm3EELi4E23TrivialOffsetCalculatorILi2EjESF_ILi1EjENS0_6memory12LoadWithCastILi2EEENSI_13StoreWithCastILi1EEEEEviT_T0_T2_T3_T4_T5_,(.L_x_5700 - _ZN2at6native27unrolled_elementwise_kernelIZZZNS0_66_GLOBAL__N__d53a5ca4_28_ActivationLeakyReluKernel_cu_9e10b42f_310426leaky_relu_backward_kernelERNS_18TensorIteratorBaseERKN3c106ScalarEENKUlvE_clEvENKUlvE_clEvEUlddE_St5arrayIPcLm3EELi4E23TrivialOffsetCalculatorILi2EjESF_ILi1EjENS0_6memory12LoadWithCastILi2EEENSI_13StoreWithCastILi1EEEEEviT_T0_T2_T3_T4_T5_)
        .other          _ZN2at6native27unrolled_elementwise_kernelIZZZNS0_66_GLOBAL__N__d53a5ca4_28_ActivationLeakyReluKernel_cu_9e10b42f_310426leaky_relu_backward_kernelERNS_18TensorIteratorBaseERKN3c106ScalarEENKUlvE_clEvENKUlvE_clEvEUlddE_St5arrayIPcLm3EELi4E23TrivialOffsetCalculatorILi2EjESF_ILi1EjENS0_6memory12LoadWithCastILi2EEENSI_13StoreWithCastILi1EEEEEviT_T0_T2_T3_T4_T5_,@"STO_CUDA_ENTRY STV_DEFAULT"
_ZN2at6native27unrolled_elementwise_kernelIZZZNS0_66_GLOBAL__N__d53a5ca4_28_ActivationLeakyReluKernel_cu_9e10b42f_310426leaky_relu_backward_kernelERNS_18TensorIteratorBaseERKN3c106ScalarEENKUlvE_clEvENKUlvE_clEvEUlddE_St5arrayIPcLm3EELi4E23TrivialOffsetCalculatorILi2EjESF_ILi1EjENS0_6memory12LoadWithCastILi2EEENSI_13StoreWithCastILi1EEEEEviT_T0_T2_T3_T4_T5_:
.text._ZN2at6native27unrolled_elementwise_kernelIZZZNS0_66_GLOBAL__N__d53a5ca4_28_ActivationLeakyReluKernel_cu_9e10b42f_310426leaky_relu_backward_kernelERNS_18TensorIteratorBaseERKN3c106ScalarEENKUlvE_clEvENKUlvE_clEvEUlddE_St5arrayIPcLm3EELi4E23TrivialOffsetCalculatorILi2EjESF_ILi1EjENS0_6memory12LoadWithCastILi2EEENSI_13StoreWithCastILi1EEEEEviT_T0_T2_T3_T4_T5_:
[----:B------:R-:W0:Y:S01]  /*0000*/  LDC R1, c[0x0][0x28] ;  /* 0x00000a00ff017b82 */ /* 0x000e220000000800 */
[----:B------:R-:W1:Y:S07]  /*0010*/  S2R R22, SR_CTAID.X ;  /* 0x0000000000167919 */ /* 0x000e6e0000002500 */
[----:B------:R-:W1:Y:S01]  /*0020*/  LDC R3, c[0x0][0x210] ;  /* 0x00008400ff037b82 */ /* 0x000e620000000800 */
[----:B------:R-:W-:Y:S01]  /*0030*/  ULDC.64 UR36, c[0x0][0x208] ;  /* 0x0000820000247ab9 */ /* 0x000fe20000000a00 */
[----:B------:R-:W-:Y:S01]  /*0040*/  BSSY B6, `(.L_x_2902) ;  /* 0x00001f2000067945 */ /* 0x000fe20003800000 */
[----:B------:R-:W2:Y:S01]  /*0050*/  S2R R35, SR_TID.X ;  /* 0x0000000000237919 */ /* 0x000ea20000002100 */
[----:B------:R-:W-:-:S02]  /*0060*/  CS2R R36, SRZ ;  /* 0x0000000000247805 */ /* 0x000fc4000001ff00 */
[----:B------:R-:W-:Y:S02]  /*0070*/  CS2R R32, SRZ ;  /* 0x0000000000207805 */ /* 0x000fe4000001ff00 */
[----:B------:R-:W-:Y:S01]  /*0080*/  CS2R R28, SRZ ;  /* 0x00000000001c7805 */ /* 0x000fe2000001ff00 */
[----:B------:R-:W3:Y:S08]  /*0090*/  LDC.U8 R23, c[0x0][0x244] ;  /* 0x00009100ff177b82 */ /* 0x000ef00000000000 */
        /* <DEDUP_REMOVED lines=24> */
.L_x_2907:
[----:B------:R-:W2:Y:S02]  /*0220*/  LDG.E.U8 R4, desc[UR36][R4.64] ;  /* 0x0000002404047981 */ /* 0x000ea4000c1e1100 */
[----:B--2---:R0:W1:Y:S01]  /*0230*/  I2F.F64.U16 R32, R4 ;  /* 0x0000000400207312 */ /* 0x0040620000101800 */
[----:B------:R-:W-:Y:S05]  /*0240*/  BRA `(.L_x_2909) ;  /* 0x0000000c00747947 */ /* 0x000fea0003800000 */
.L_x_2906:
        /* <DEDUP_REMOVED lines=9> */
.L_x_2911:
[----:B------:R-:W2:Y:S02]  /*02e0*/  LDG.E R4, desc[UR36][R4.64] ;  /* 0x0000002404047981 */ /* 0x000ea4000c1e1900 */
[----:B--2---:R1:W2:Y:S01]  /*02f0*/  I2F.F64 R32, R4 ;  /* 0x0000000400207312 */ /* 0x0042a20000201c00 */
[----:B------:R-:W-:Y:S05]  /*0300*/  BRA `(.L_x_2909) ;  /* 0x0000000c00447947 */ /* 0x000fea0003800000 */
.L_x_2910:
[----:B------:R-:W2:Y:S02]  /*0310*/  LDG.E.U16 R4, desc[UR36][R4.64] ;  /* 0x0000002404047981 */ /* 0x000ea4000c1e1500 */
[----:B--2---:R3:W4:Y:S01]  /*0320*/  I2F.F64.S16 R32, R4 ;  /* 0x0000000400207312 */ /* 0x0047220000101c00 */
[----:B------:R-:W-:Y:S05]  /*0330*/  BRA `(.L_x_2909) ;  /* 0x0000000c00387947 */ /* 0x000fea0003800000 */
.L_x_2905:
        /* <DEDUP_REMOVED lines=10> */
.L_x_2913:
[----:B------:R-:W2:Y:S02]  /*03e0*/  LDG.E.U16 R0, desc[UR36][R4.64] ;  /* 0x0000002404007981 */ /* 0x000ea4000c1e1500 */
[----:B--2---:R-:W-:-:S05]  /*03f0*/  HADD2.F32 R0, -RZ, R0.H0_H0 ;  /* 0x20000000ff007230 */ /* 0x004fca0000004100 */
[----:B------:R-:W-:-:S04]  /*0400*/  FMUL.FTZ R0, R0, 1 ;  /* 0x3f80000000007820 */ /* 0x000fc80000410000 */
[----:B------:R0:W1:Y:S01]  /*0410*/  F2F.F64.F32 R32, R0 ;  /* 0x0000000000207310 */ /* 0x0000620000201800 */
[----:B------:R-:W-:Y:S05]  /*0420*/  BRA `(.L_x_2909) ;  /* 0x0000000800fc7947 */ /* 0x000fea0003800000 */
.L_x_2912:
        /* <DEDUP_REMOVED lines=10> */
.L_x_2915:
[----:B------:R-:W2:Y:S02]  /*04d0*/  LDG.E.U16 R4, desc[UR36][R4.64] ;  /* 0x0000002404047981 */ /* 0x000ea4000c1e1500 */
[----:B--2---:R-:W-:-:S05]  /*04e0*/  HADD2.F32 R0, -RZ, R4.H0_H0 ;  /* 0x20000004ff007230 */ /* 0x004fca0000004100 */
[----:B------:R-:W-:-:S04]  /*04f0*/  FMUL.FTZ R0, R0, 1 ;  /* 0x3f80000000007820 */ /* 0x000fc80000410000 */
[----:B------:R0:W1:Y:S01]  /*0500*/  F2F.F64.F32 R32, R0 ;  /* 0x0000000000207310 */ /* 0x0000620000201800 */
[----:B------:R-:W-:Y:S05]  /*0510*/  BRA `(.L_x_2909) ;  /* 0x0000000800c07947 */ /* 0x000fea0003800000 */
.L_x_2914:
[----:B------:R0:W5:Y:S01]  /*0520*/  LDG.E.64 R32, desc[UR36][R4.64] ;  /* 0x0000002404207981 */ /* 0x000162000c1e1b00 */
[----:B------:R-:W-:Y:S05]  /*0530*/  BRA `(.L_x_2909) ;  /* 0x0000000800b87947 */ /* 0x000fea0003800000 */
.L_x_2904:
        /* <DEDUP_REMOVED lines=13> */
.L_x_2918:
[----:B------:R0:W5:Y:S01]  /*0610*/  LDG.E.64 R32, desc[UR36][R4.64] ;  /* 0x0000002404207981 */ /* 0x000162000c1e1b00 */
[----:B------:R-:W-:Y:S05]  /*0620*/  BRA `(.L_x_2909) ;  /* 0x00000008007c7947 */ /* 0x000fea0003800000 */
.L_x_2917:
        /* <DEDUP_REMOVED lines=28> */
.L_x_2920:
        /* <DEDUP_REMOVED lines=12> */
[----:B------:R-:W-:-:S05]  /*08b0*/  LOP3.LUT R0, R3, 0x80000000, R0, 0xf8, !PT ;  /* 0x8000000003007812 */ /* 0x000fca00078ef800 */
[----:B------:R-:W-:-:S04]  /*08c0*/  FMUL.FTZ R0, R0, 1 ;  /* 0x3f80000000007820 */ /* 0x000fc80000410000 */
[----:B------:R0:W1:Y:S01]  /*08d0*/  F2F.F64.F32 R32, R0 ;  /* 0x0000000000207310 */ /* 0x0000620000201800 */
[----:B------:R-:W-:Y:S05]  /*08e0*/  BRA `(.L_x_2909) ;  /* 0x0000000400cc7947 */ /* 0x000fea0003800000 */
.L_x_2919:
[----:B------:R-:W2:Y:S02]  /*08f0*/  LDG.E.U16 R0, desc[UR36][R4.64] ;  /* 0x0000002404007981 */ /* 0x000ea4000c1e1500 */
[----:B--2---:R-:W-:-:S04]  /*0900*/  IMAD.U32 R0, R0, 0x10000, RZ ;  /* 0x0001000000007824 */ /* 0x004fc800078e00ff */
[----:B------:R-:W-:-:S04]  /*0910*/  FMUL.FTZ R0, R0, 1 ;  /* 0x3f80000000007820 */ /* 0x000fc80000410000 */
[----:B------:R0:W1:Y:S01]  /*0920*/  F2F.F64.F32 R32, R0 ;  /* 0x0000000000207310 */ /* 0x0000620000201800 */
[----:B------:R-:W-:Y:S05]  /*0930*/  BRA `(.L_x_2909) ;  /* 0x0000000400b87947 */ /* 0x000fea0003800000 */
.L_x_2916:
        /* <DEDUP_REMOVED lines=11> */
.L_x_2923:
        /* <DEDUP_REMOVED lines=21> */
.L_x_2927:
[----:B------:R-:W-:Y:S05]  /*0b40*/  BSYNC B1 ;  /* 0x0000000000017941 */ /* 0x000fea0003800000 */
.L_x_2926:
[----:B------:R-:W-:Y:S01]  /*0b50*/  LEA R5, R0, 0x3b800000, 0x17 ;  /* 0x3b80000000057811 */ /* 0x000fe200078eb8ff */
[----:B------:R-:W-:-:S05]  /*0b60*/  IMAD.SHL.U32 R0, R3, 0x100000, RZ ;  /* 0x0010000003007824 */ /* 0x000fca00078e00ff */
[----:B------:R-:W-:-:S07]  /*0b70*/  LOP3.LUT R0, R5, R0, R6, 0xfe, !PT ;  /* 0x0000000005007212 */ /* 0x000fce00078efe06 */
.L_x_2925:
[----:B------:R-:W-:Y:S05]  /*0b80*/  BSYNC B0 ;  /* 0x0000000000007941 */ /* 0x000fea0003800000 */
.L_x_2924:
[----:B------:R-:W-:-:S04]  /*0b90*/  FMUL.FTZ R0, R0, 1 ;  /* 0x3f80000000007820 */ /* 0x000fc80000410000 */
[----:B------:R0:W1:Y:S01]  /*0ba0*/  F2F.F64.F32 R32, R0 ;  /* 0x0000000000207310 */ /* 0x0000620000201800 */
[----:B------:R-:W-:Y:S05]  /*0bb0*/  BRA `(.L_x_2909) ;  /* 0x0000000400187947 */ /* 0x000fea0003800000 */
.L_x_2922:
        /* <DEDUP_REMOVED lines=21> */
.L_x_2931:
[----:B------:R-:W-:Y:S05]  /*0d10*/  BSYNC B1 ;  /* 0x0000000000017941 */ /* 0x000fea0003800000 */
.L_x_2930:
[----:B------:R-:W-:Y:S01]  /*0d20*/  LEA R5, R0, 0x37800000, 0x17 ;  /* 0x3780000000057811 */ /* 0x000fe200078eb8ff */
[----:B------:R-:W-:-:S05]  /*0d30*/  IMAD.SHL.U32 R0, R3, 0x200000, RZ ;  /* 0x0020000003007824 */ /* 0x000fca00078e00ff */
[----:B------:R-:W-:-:S07]  /*0d40*/  LOP3.LUT R0, R5, R0, R6, 0xfe, !PT ;  /* 0x0000000005007212 */ /* 0x000fce00078efe06 */
.L_x_2929:
[----:B------:R-:W-:Y:S05]  /*0d50*/  BSYNC B0 ;  /* 0x0000000000007941 */ /* 0x000fea0003800000 */
.L_x_2928:
[----:B------:R-:W-:-:S04]  /*0d60*/  FMUL.FTZ R0, R0, 1 ;  /* 0x3f80000000007820 */ /* 0x000fc80000410000 */
[----:B------:R0:W1:Y:S01]  /*0d70*/  F2F.F64.F32 R32, R0 ;  /* 0x0000000000207310 */ /* 0x0000620000201800 */
[----:B------:R-:W-:Y:S05]  /*0d80*/  BRA `(.L_x_2909) ;  /* 0x0000000000a47947 */ /* 0x000fea0003800000 */
.L_x_2921:
        /* <DEDUP_REMOVED lines=14> */
.L_x_2935:
[----:B------:R-:W-:Y:S05]  /*0e70*/  BSYNC B0 ;  /* 0x0000000000007941 */ /* 0x000fea0003800000 */
.L_x_2934:
[----:B------:R-:W-:-:S04]  /*0e80*/  FMUL.FTZ R0, R0, 1 ;  /* 0x3f80000000007820 */ /* 0x000fc80000410000 */
[----:B------:R0:W1:Y:S01]  /*0e90*/  F2F.F64.F32 R32, R0 ;  /* 0x0000000000207310 */ /* 0x0000620000201800 */
[----:B------:R-:W-:Y:S05]  /*0ea0*/  BRA `(.L_x_2909) ;  /* 0x00000000005c7947 */ /* 0x000fea0003800000 */
.L_x_2908:
        /* <DEDUP_REMOVED lines=16> */
.L_x_2936:
[----:B------:R-:W-:Y:S01]  /*0fb0*/  CS2R R32, SRZ ;  /* 0x0000000000207805 */ /* 0x000fe2000001ff00 */
[----:B------:R-:W-:Y:S06]  /*0fc0*/  BRA `(.L_x_2909) ;  /* 0x0000000000147947 */ /* 0x000fec0003800000 */
.L_x_2933:
[----:B------:R-:W2:Y:S02]  /*0fd0*/  LDG.E.64 R32, desc[UR36][R4.64] ;  /* 0x0000002404207981 */ /* 0x000ea4000c1e1b00 */
[----:B--2---:R-:W0:Y:S01]  /*0fe0*/  I2F.F64.U64 R32, R32 ;  /* 0x0000002000207312 */ /* 0x004e220000301800 */
[----:B------:R-:W-:Y:S05]  /*0ff0*/  BRA `(.L_x_2909) ;  /* 0x0000000000087947 */ /* 0x000fea0003800000 */
.L_x_2932:
[----:B------:R-:W2:Y:S02]  /*1000*/  LDG.E R4, desc[UR36][R4.64] ;  /* 0x0000002404047981 */ /* 0x000ea4000c1e1900 */
[----:B--2---:R0:W1:Y:S02]  /*1010*/  I2F.F64.U32 R32, R4 ;  /* 0x0000000400207312 */ /* 0x0040640000201800 */
.L_x_2909:
[----:B01-3--:R-:W0:Y:S01]  /*1020*/  LDC.64 R4, c[0x0][0x238] ;  /* 0x00008e00ff047b82 */ /* 0x00be220000000a00 */
        /* <DEDUP_REMOVED lines=16> */
[----:B---3--:R0:W1:Y:S01]  /*1130*/  I2F.F64.S16 R28, R4 ;  /* 0x00000004001c7312 */ /* 0x0080620000101c00 */
[----:B------:R-:W-:Y:S05]  /*1140*/  BRA `(.L_x_2942) ;  /* 0x0000000c007c7947 */ /* 0x000fea0003800000 */
.L_x_2940:
[----:B------:R-:W3:Y:S02]  /*1150*/  LDG.E.U8 R4, desc[UR36][R4.64] ;  /* 0x0000002404047981 */ /* 0x000ee4000c1e1100 */
[----:B---3--:R3:W0:Y:S01]  /*1160*/  I2F.F64.U16 R28, R4 ;  /* 0x00000004001c7312 */ /* 0x0086220000101800 */
[----:B------:R-:W-:Y:S05]  /*1170*/  BRA `(.L_x_2942) ;  /* 0x0000000c00707947 */ /* 0x000fea0003800000 */
.L_x_2939:
        /* <DEDUP_REMOVED lines=9> */
.L_x_2944:
[----:B------:R-:W3:Y:S02]  /*1210*/  LDG.E R4, desc[UR36][R4.64] ;  /* 0x0000002404047981 */ /* 0x000ee4000c1e1900 */
[----:B---3--:R0:W1:Y:S01]  /*1220*/  I2F.F64 R28, R4 ;  /* 0x00000004001c7312 */ /* 0x0080620000201c00 */
[----:B------:R-:W-:Y:S05]  /*1230*/  BRA `(.L_x_2942) ;  /* 0x0000000c00407947 */ /* 0x000fea0003800000 */
.L_x_2943:
[----:B------:R-:W3:Y:S02]  /*1240*/  LDG.E.U16 R4, desc[UR36][R4.64] ;  /* 0x0000002404047981 */ /* 0x000ee4000c1e1500 */
[----:B---3--:R0:W1:Y:S01]  /*1250*/  I2F.F64.S16 R28, R4 ;  /* 0x00000004001c7312 */ /* 0x0080620000101c00 */
[----:B------:R-:W-:Y:S05]  /*1260*/  BRA `(.L_x_2942) ;  /* 0x0000000c00347947 */ /* 0x000fea0003800000 */
.L_x_2938:
        /* <DEDUP_REMOVED lines=10> */
.L_x_2946:
[----:B------:R-:W3:Y:S02]  /*1310*/  LDG.E.U16 R0, desc[UR36][R4.64] ;  /* 0x0000002404007981 */ /* 0x000ee4000c1e1500 */
[----:B---3--:R-:W-:-:S05]  /*1320*/  HADD2.F32 R0, -RZ, R0.H0_H0 ;  /* 0x20000000ff007230 */ /* 0x008fca0000004100 */
[----:B------:R-:W-:-:S04]  /*1330*/  FMUL.FTZ R0, R0, 1 ;  /* 0x3f80000000007820 */ /* 0x000fc80000410000 */
[----:B------:R0:W1:Y:S01]  /*1340*/  F2F.F64.F32 R28, R0 ;  /* 0x00000000001c7310 */ /* 0x0000620000201800 */
[----:B------:R-:W-:Y:S05]  /*1350*/  BRA `(.L_x_2942) ;  /* 0x0000000800f87947 */ /* 0x000fea0003800000 */
.L_x_2945:
        /* <DEDUP_REMOVED lines=10> */
.L_x_2948:
[----:B------:R-:W3:Y:S02]  /*1400*/  LDG.E.U16 R4, desc[UR36][R4.64] ;  /* 0x0000002404047981 */ /* 0x000ee4000c1e1500 */
[----:B---3--:R-:W-:-:S05]  /*1410*/  HADD2.F32 R0, -RZ, R4.H0_H0 ;  /* 0x20000004ff007230 */ /* 0x008fca0000004100 */
[----:B------:R-:W-:-:S04]  /*1420*/  FMUL.FTZ R0, R0, 1 ;  /* 0x3f80000000007820 */ /* 0x000fc80000410000 */
[----:B------:R0:W1:Y:S01]  /*1430*/  F2F.F64.F32 R28, R0 ;  /* 0x00000000001c7310 */ /* 0x0000620000201800 */
[----:B------:R-:W-:Y:S05]  /*1440*/  BRA `(.L_x_2942) ;  /* 0x0000000800bc7947 */ /* 0x000fea0003800000 */
.L_x_2947:
[----:B------:R0:W5:Y:S01]  /*1450*/  LDG.E.64 R28, desc[UR36][R4.64] ;  /* 0x00000024041c7981 */ /* 0x000162000c1e1b00 */
[----:B------:R-:W-:Y:S05]  /*1460*/  BRA `(.L_x_2942) ;  /* 0x0000000800b47947 */ /* 0x000fea0003800000 */
.L_x_2937:
        /* <DEDUP_REMOVED lines=13> */
.L_x_2951:
[----:B------:R0:W5:Y:S01]  /*1540*/  LDG.E.64 R28, desc[UR36][R4.64] ;  /* 0x00000024041c7981 */ /* 0x000162000c1e1b00 */
[----:B------:R-:W-:Y:S05]  /*1550*/  BRA `(.L_x_2942) ;  /* 0x0000000800787947 */ /* 0x000fea0003800000 */
.L_x_2950:
        /* <DEDUP_REMOVED lines=28> */
.L_x_2953:
[----:B------:R-:W3:Y:S02]  /*1720*/  LDG.E.U8 R4, desc[UR36][R4.64] ;  /* 0x0000002404047981 */ /* 0x000ee4000c1e1100 */
[----:B---3--:R-:W-:-:S05]  /*1730*/  IMAD.SHL.U32 R0, R4, 0x2000000, RZ ;  /* 0x0200000004007824 */ /* 0x008fca00078e00ff */
        /* <DEDUP_REMOVED lines=13> */
.L_x_2952:
[----:B------:R-:W3:Y:S02]  /*1810*/  LDG.E.U16 R0, desc[UR36][R4.64] ;  /* 0x0000002404007981 */ /* 0x000ee4000c1e1500 */
[----:B---3--:R-:W-:-:S04]  /*1820*/  IMAD.U32 R0, R0, 0x10000, RZ ;  /* 0x0001000000007824 */ /* 0x008fc800078e00ff */
[----:B------:R-:W-:-:S04]  /*1830*/  FMUL.FTZ R0, R0, 1 ;  /* 0x3f80000000007820 */ /* 0x000fc80000410000 */
[----:B------:R0:W1:Y:S01]  /*1840*/  F2F.F64.F32 R28, R0 ;  /* 0x00000000001c7310 */ /* 0x0000620000201800 */
[----:B------:R-:W-:Y:S05]  /*1850*/  BRA `(.L_x_2942) ;  /* 0x0000000400b87947 */ /* 0x000fea0003800000 */
.L_x_2949:
        /* <DEDUP_REMOVED lines=9> */
[----:B---3--:R0:W1:Y:S01]  /*18f0*/  I2F.F64.U16 R28, R4 ;  /* 0x00000004001c7312 */ /* 0x0080620000101800 */
[----:B------:R-:W-:Y:S05]  /*1900*/  BRA `(.L_x_2942) ;  /* 0x00000004008c7947 */ /* 0x000fea0003800000 */
.L_x_2956:
        /* <DEDUP_REMOVED lines=21> */
.L_x_2960:
[----:B------:R-:W-:Y:S05]  /*1a60*/  BSYNC B1 ;  /* 0x0000000000017941 */ /* 0x000fea0003800000 */
.L_x_2959:
[----:B------:R-:W-:Y:S01]  /*1a70*/  LEA R5, R0, 0x3b800000, 0x17 ;  /* 0x3b80000000057811 */ /* 0x000fe200078eb8ff */
[----:B------:R-:W-:-:S05]  /*1a80*/  IMAD.SHL.U32 R0, R3, 0x100000, RZ ;  /* 0x0010000003007824 */ /* 0x000fca00078e00ff */
[----:B------:R-:W-:-:S07]  /*1a90*/  LOP3.LUT R0, R5, R0, R6, 0xfe, !PT ;  /* 0x0000000005007212 */ /* 0x000fce00078efe06 */
.L_x_2958:
[----:B------:R-:W-:Y:S05]  /*1aa0*/  BSYNC B0 ;  /* 0x0000000000007941 */ /* 0x000fea0003800000 */
.L_x_2957:
[----:B------:R-:W-:-:S04]  /*1ab0*/  FMUL.FTZ R0, R0, 1 ;  /* 0x3f80000000007820 */ /* 0x000fc80000410000 */
[----:B------:R0:W1:Y:S01]  /*1ac0*/  F2F.F64.F32 R28, R0 ;  /* 0x00000000001c7310 */ /* 0x0000620000201800 */
[----:B------:R-:W-:Y:S05]  /*1ad0*/  BRA `(.L_x_2942) ;  /* 0x0000000400187947 */ /* 0x000fea0003800000 */
.L_x_2955:
        /* <DEDUP_REMOVED lines=21> */
.L_x_2964:
[----:B------:R-:W-:Y:S05]  /*1c30*/  BSYNC B1 ;  /* 0x0000000000017941 */ /* 0x000fea0003800000 */
.L_x_2963:
[----:B------:R-:W-:Y:S01]  /*1c40*/  LEA R5, R0, 0x37800000, 0x17 ;  /* 0x3780000000057811 */ /* 0x000fe200078eb8ff */
[----:B------:R-:W-:-:S05]  /*1c50*/  IMAD.SHL.U32 R0, R3, 0x200000, RZ ;  /* 0x0020000003007824 */ /* 0x000fca00078e00ff */
[----:B------:R-:W-:-:S07]  /*1c60*/  LOP3.LUT R0, R5, R0, R6, 0xfe, !PT ;  /* 0x0000000005007212 */ /* 0x000fce00078efe06 */
.L_x_2962:
[----:B------:R-:W-:Y:S05]  /*1c70*/  BSYNC B0 ;  /* 0x0000000000007941 */ /* 0x000fea0003800000 */
.L_x_2961:
[----:B------:R-:W-:-:S04]  /*1c80*/  FMUL.FTZ R0, R0, 1 ;  /* 0x3f80000000007820 */ /* 0x000fc80000410000 */
[----:B------:R0:W1:Y:S01]  /*1c90*/  F2F.F64.F32 R28, R0 ;  /* 0x00000000001c7310 */ /* 0x0000620000201800 */
[----:B------:R-:W-:Y:S05]  /*1ca0*/  BRA `(.L_x_2942) ;  /* 0x0000000000a47947 */ /* 0x000fea0003800000 */
.L_x_2954:
        /* <DEDUP_REMOVED lines=14> */
.L_x_2968:
[----:B------:R-:W-:Y:S05]  /*1d90*/  BSYNC B0 ;  /* 0x0000000000007941 */ /* 0x000fea0003800000 */
.L_x_2967:
[----:B------:R-:W-:-:S04]  /*1da0*/  FMUL.FTZ R0, R0, 1 ;  /* 0x3f80000000007820 */ /* 0x000fc80000410000 */
[----:B------:R0:W1:Y:S01]  /*1db0*/  F2F.F64.F32 R28, R0 ;  /* 0x00000000001c7310 */ /* 0x0000620000201800 */
[----:B------:R-:W-:Y:S05]  /*1dc0*/  BRA `(.L_x_2942) ;  /* 0x00000000005c7947 */ /* 0x000fea0003800000 */
.L_x_2941:
        /* <DEDUP_REMOVED lines=16> */
.L_x_2969:
[----:B------:R-:W-:Y:S01]  /*1ed0*/  CS2R R28, SRZ ;  /* 0x00000000001c7805 */ /* 0x000fe2000001ff00 */
[----:B------:R-:W-:Y:S06]  /*1ee0*/  BRA `(.L_x_2942) ;  /* 0x0000000000147947 */ /* 0x000fec0003800000 */
.L_x_2966:
[----:B------:R-:W3:Y:S02]  /*1ef0*/  LDG.E.64 R28, desc[UR36][R4.64] ;  /* 0x00000024041c7981 */ /* 0x000ee4000c1e1b00 */
[----:B---3--:R-:W0:Y:S01]  /*1f00*/  I2F.F64.U64 R28, R28 ;  /* 0x0000001c001c7312 */ /* 0x008e220000301800 */
[----:B------:R-:W-:Y:S05]  /*1f10*/  BRA `(.L_x_2942) ;  /* 0x0000000000087947 */ /* 0x000fea0003800000 */
.L_x_2965:
[----:B------:R-:W3:Y:S02]  /*1f20*/  LDG.E R4, desc[UR36][R4.64] ;  /* 0x0000002404047981 */ /* 0x000ee4000c1e1900 */
[----:B---3--:R0:W1:Y:S02]  /*1f30*/  I2F.F64.U32 R28, R4 ;  /* 0x00000004001c7312 */ /* 0x0080640000201800 */
.L_x_2942:
[----:B------:R-:W2:Y:S02]  /*1f40*/  S2R R35, SR_TID.X ;  /* 0x0000000000237919 */ /* 0x000ea40000002100 */
[----:B--2---:R-:W-:-:S07]  /*1f50*/  VIADD R35, R35, 0x80 ;  /* 0x0000008023237836 */ /* 0x004fce0000000000 */
.L_x_2903:
[----:B------:R-:W-:Y:S05]  /*1f60*/  BSYNC B6 ;  /* 0x0000000000067941 */ /* 0x000fea0003800000 */
.L_x_2902:
[----:B------:R-:W-:Y:S01]  /*1f70*/  ISETP.GE.AND P0, PT, R35, R2, PT ;  /* 0x000000022300720c */ /* 0x000fe20003f06270 */
[----:B------:R-:W-:Y:S01]  /*1f80*/  BSSY B6, `(.L_x_2970) ;  /* 0x00001e9000067945 */ /* 0x000fe20003800000 */
[----:B------:R-:W-:-:S11]  /*1f90*/  CS2R R26, SRZ ;  /* 0x00000000001a7805 */ /* 0x000fd6000001ff00 */
[----:B------:R-:W-:Y:S05]  /*1fa0*/  @P0 BRA `(.L_x_2971) ;  /* 0x0000001c00980947 */ /* 0x000fea0003800000 */
[----:B0--3--:R-:W0:Y:S01]  /*1fb0*/  LDC.64 R4, c[0x0][0x230] ;  /* 0x00008c00ff047b82 */ /* 0x009e220000000a00 */
        /* <DEDUP_REMOVED lines=17> */
[----:B--2---:R0:W2:Y:S01]  /*20d0*/  I2F.F64.S16 R36, R4 ;  /* 0x0000000400247312 */ /* 0x0040a20000101c00 */
[----:B------:R-:W-:Y:S05]  /*20e0*/  BRA `(.L_x_2977) ;  /* 0x0000000c007c7947 */ /* 0x000fea0003800000 */
.L_x_2975:
[----:B------:R-:W2:Y:S02]  /*20f0*/  LDG.E.U8 R4, desc[UR36][R4.64] ;  /* 0x0000002404047981 */ /* 0x000ea4000c1e1100 */
[----:B--2---:R0:W2:Y:S01]  /*2100*/  I2F.F64.U16 R36, R4 ;  /* 0x0000000400247312 */ /* 0x0040a20000101800 */
[----:B------:R-:W-:Y:S05]  /*2110*/  BRA `(.L_x_2977) ;  /* 0x0000000c00707947 */ /* 0x000fea0003800000 */
.L_x_2974:
        /* <DEDUP_REMOVED lines=9> */
.L_x_2979:
[----:B------:R-:W2:Y:S02]  /*21b0*/  LDG.E R4, desc[UR36][R4.64] ;  /* 0x0000002404047981 */ /* 0x000ea4000c1e1900 */
[----:B--2---:R0:W2:Y:S01]  /*21c0*/  I2F.F64 R36, R4 ;  /* 0x0000000400247312 */ /* 0x0040a20000201c00 */
[----:B------:R-:W-:Y:S05]  /*21d0*/  BRA `(.L_x_2977) ;  /* 0x0000000c00407947 */ /* 0x000fea0003800000 */
.L_x_2978:
[----:B------:R-:W2:Y:S02]  /*21e0*/  LDG.E.U16 R4, desc[UR36][R4.64] ;  /* 0x0000002404047981 */ /* 0x000ea4000c1e1500 */
[----:B--2---:R0:W2:Y:S01]  /*21f0*/  I2F.F64.S16 R36, R4 ;  /* 0x0000000400247312 */ /* 0x0040a20000101c00 */
[----:B------:R-:W-:Y:S05]  /*2200*/  BRA `(.L_x_2977) ;  /* 0x0000000c00347947 */ /* 0x000fea0003800000 */
.L_x_2973:
        /* <DEDUP_REMOVED lines=10> */
.L_x_2981:
[----:B------:R-:W2:Y:S02]  /*22b0*/  LDG.E.U16 R0, desc[UR36][R4.64] ;  /* 0x0000002404007981 */ /* 0x000ea4000c1e1500 */
[----:B--2---:R-:W-:-:S05]  /*22c0*/  HADD2.F32 R0, -RZ, R0.H0_H0 ;  /* 0x20000000ff007230 */ /* 0x004fca0000004100 */
[----:B------:R-:W-:-:S04]  /*22d0*/  FMUL.FTZ R0, R0, 1 ;  /* 0x3f80000000007820 */ /* 0x000fc80000410000 */
[----:B------:R0:W2:Y:S01]  /*22e0*/  F2F.F64.F32 R36, R0 ;  /* 0x0000000000247310 */ /* 0x0000a20000201800 */
[----:B------:R-:W-:Y:S05]  /*22f0*/  BRA `(.L_x_2977) ;  /* 0x0000000800f87947 */ /* 0x000fea0003800000 */
.L_x_2980:
        /* <DEDUP_REMOVED lines=10> */
.L_x_2983:
[----:B------:R-:W2:Y:S02]  /*23a0*/  LDG.E.U16 R4, desc[UR36][R4.64] ;  /* 0x0000002404047981 */ /* 0x000ea4000c1e1500 */
[----:B--2---:R-:W-:-:S05]  /*23b0*/  HADD2.F32 R0, -RZ, R4.H0_H0 ;  /* 0x20000004ff007230 */ /* 0x004fca0000004100 */
[----:B------:R-:W-:-:S04]  /*23c0*/  FMUL.FTZ R0, R0, 1 ;  /* 0x3f80000000007820 */ /* 0x000fc80000410000 */
[----:B------:R0:W2:Y:S01]  /*23d0*/  F2F.F64.F32 R36, R0 ;  /* 0x0000000000247310 */ /* 0x0000a20000201800 */
[----:B------:R-:W-:Y:S05]  /*23e0*/  BRA `(.L_x_2977) ;  /* 0x0000000800bc7947 */ /* 0x000fea0003800000 */
.L_x_2982:
[----:B------:R0:W5:Y:S01]  /*23f0*/  LDG.E.64 R36, desc[UR36][R4.64] ;  /* 0x0000002404247981 */ /* 0x000162000c1e1b00 */
[----:B------:R-:W-:Y:S05]  /*2400*/  BRA `(.L_x_2977) ;  /* 0x0000000800b47947 */ /* 0x000fea0003800000 */
.L_x_2972:
        /* <DEDUP_REMOVED lines=13> */
.L_x_2986:
[----:B------:R0:W5:Y:S01]  /*24e0*/  LDG.E.64 R36, desc[UR36][R4.64] ;  /* 0x0000002404247981 */ /* 0x000162000c1e1b00 */
[----:B------:R-:W-:Y:S05]  /*24f0*/  BRA `(.L_x_2977) ;  /* 0x0000000800787947 */ /* 0x000fea0003800000 */
.L_x_2985:
        /* <DEDUP_REMOVED lines=26> */
[----:B------:R0:W2:Y:S01]  /*26a0*/  F2F.F64.F32 R36, R7 ;  /* 0x0000000700247310 */ /* 0x0000a20000201800 */
[----:B------:R-:W-:Y:S05]  /*26b0*/  BRA `(.L_x_2977) ;  /* 0x0000000800087947 */ /* 0x000fea0003800000 */
.L_x_2988:
        /* <DEDUP_REMOVED lines=13> */
[----:B------:R0:W2:Y:S01]  /*2790*/  F2F.F64.F32 R36, R0 ;  /* 0x0000000000247310 */ /* 0x0000a20000201800 */
[----:B------:R-:W-:Y:S05]  /*27a0*/  BRA `(.L_x_2977) ;  /* 0x0000000400cc7947 */ /* 0x000fea0003800000 */
.L_x_2987:
[----:B------:R-:W2:Y:S02]  /*27b0*/  LDG.E.U16 R0, desc[UR36][R4.64] ;  /* 0x0000002404007981 */ /* 0x000ea4000c1e1500 */
[----:B--2---:R-:W-:-:S04]  /*27c0*/  IMAD.U32 R0, R0, 0x10000, RZ ;  /* 0x0001000000007824 */ /* 0x004fc800078e00ff */
[----:B------:R-:W-:-:S04]  /*27d0*/  FMUL.FTZ R0, R0, 1 ;  /* 0x3f80000000007820 */ /* 0x000fc80000410000 */
[----:B------:R2:W3:Y:S01]  /*27e0*/  F2F.F64.F32 R36, R0 ;  /* 0x0000000000247310 */ /* 0x0004e20000201800 */
[----:B------:R-:W-:Y:S05]  /*27f0*/  BRA `(.L_x_2977) ;  /* 0x0000000400b87947 */ /* 0x000fea0003800000 */
.L_x_2984:
        /* <DEDUP_REMOVED lines=9> */
[----:B--2---:R0:W2:Y:S01]  /*2890*/  I2F.F64.U16 R36, R4 ;  /* 0x0000000400247312 */ /* 0x0040a20000101800 */
[----:B------:R-:W-:Y:S05]  /*28a0*/  BRA `(.L_x_2977) ;  /* 0x00000004008c7947 */ /* 0x000fea0003800000 */
.L_x_2991:
        /* <DEDUP_REMOVED lines=21> */
.L_x_2995:
[----:B------:R-:W-:Y:S05]  /*2a00*/  BSYNC B1 ;  /* 0x0000000000017941 */ /* 0x000fea0003800000 */
.L_x_2994:
[----:B------:R-:W-:Y:S01]  /*2a10*/  LEA R5, R0, 0x3b800000, 0x17 ;  /* 0x3b80000000057811 */ /* 0x000fe200078eb8ff */
[----:B------:R-:W-:-:S05]  /*2a20*/  IMAD.SHL.U32 R0, R3, 0x100000, RZ ;  /* 0x0010000003007824 */ /* 0x000fca00078e00ff */
[----:B------:R-:W-:-:S07]  /*2a30*/  LOP3.LUT R0, R5, R0, R6, 0xfe, !PT ;  /* 0x0000000005007212 */ /* 0x000fce00078efe06 */
.L_x_2993:
[----:B------:R-:W-:Y:S05]  /*2a40*/  BSYNC B0 ;  /* 0x0000000000007941 */ /* 0x000fea0003800000 */
.L_x_2992:
[----:B------:R-:W-:-:S04]  /*2a50*/  FMUL.FTZ R0, R0, 1 ;  /* 0x3f80000000007820 */ /* 0x000fc80000410000 */
[----:B------:R0:W2:Y:S01]  /*2a60*/  F2F.F64.F32 R36, R0 ;  /* 0x0000000000247310 */ /* 0x0000a20000201800 */
[----:B------:R-:W-:Y:S05]  /*2a70*/  BRA `(.L_x_2977) ;  /* 0x0000000400187947 */ /* 0x000fea0003800000 */
.L_x_2990:
        /* <DEDUP_REMOVED lines=21> */
.L_x_2999:
[----:B------:R-:W-:Y:S05]  /*2bd0*/  BSYNC B1 ;  /* 0x0000000000017941 */ /* 0x000fea0003800000 */
.L_x_2998:
[----:B------:R-:W-:Y:S01]  /*2be0*/  LEA R5, R0, 0x37800000, 0x17 ;  /* 0x3780000000057811 */ /* 0x000fe200078eb8ff */
[----:B------:R-:W-:-:S05]  /*2bf0*/  IMAD.SHL.U32 R0, R3, 0x200000, RZ ;  /* 0x0020000003007824 */ /* 0x000fca00078e00ff */
[----:B------:R-:W-:-:S07]  /*2c00*/  LOP3.LUT R0, R5, R0, R6, 0xfe, !PT ;  /* 0x0000000005007212 */ /* 0x000fce00078efe06 */
.L_x_2997:
[----:B------:R-:W-:Y:S05]  /*2c10*/  BSYNC B0 ;  /* 0x0000000000007941 */ /* 0x000fea0003800000 */
.L_x_2996:
[----:B------:R-:W-:-:S04]  /*2c20*/  FMUL.FTZ R0, R0, 1 ;  /* 0x3f80000000007820 */ /* 0x000fc80000410000 */
[----:B------:R0:W2:Y:S01]  /*2c30*/  F2F.F64.F32 R36, R0 ;  /* 0x0000000000247310 */ /* 0x0000a20000201800 */
[----:B------:R-:W-:Y:S05]  /*2c40*/  BRA `(.L_x_2977) ;  /* 0x0000000000a47947 */ /* 0x000fea0003800000 */
.L_x_2989:
        /* <DEDUP_REMOVED lines=14> */
.L_x_3003:
[----:B------:R-:W-:Y:S05]  /*2d30*/  BSYNC B0 ;  /* 0x0000000000007941 */ /* 0x000fea0003800000 */
.L_x_3002:
[----:B------:R-:W-:-:S04]  /*2d40*/  FMUL.FTZ R0, R0, 1 ;  /* 0x3f80000000007820 */ /* 0x000fc80000410000 */
[----:B------:R0:W2:Y:S01]  /*2d50*/  F2F.F64.F32 R36, R0 ;  /* 0x0000000000247310 */ /* 0x0000a20000201800 */
[----:B------:R-:W-:Y:S05]  /*2d60*/  BRA `(.L_x_2977) ;  /* 0x00000000005c7947 */ /* 0x000fea0003800000 */
.L_x_2976:
        /* <DEDUP_REMOVED lines=15> */
[----:B01--45:R-:W-:Y:S05]  /*2e60*/  CALL.ABS.NOINC R14 ;  /* 0x000000000e007343 */ /* 0x033fea0003c00000 */
.L_x_3004:
[----:B------:R-:W-:Y:S01]  /*2e70*/  CS2R R36, SRZ ;  /* 0x0000000000247805 */ /* 0x000fe2000001ff00 */
[----:B------:R-:W-:Y:S06]  /*2e80*/  BRA `(.L_x_2977) ;  /* 0x0000000000147947 */ /* 0x000fec0003800000 */
.L_x_3001:
[----:B------:R-:W2:Y:S02]  /*2e90*/  LDG.E.64 R36, desc[UR36][R4.64] ;  /* 0x0000002404247981 */ /* 0x000ea4000c1e1b00 */
[----:B--2---:R-:W0:Y:S01]  /*2ea0*/  I2F.F64.U64 R36, R36 ;  /* 0x0000002400247312 */ /* 0x004e220000301800 */
[----:B------:R-:W-:Y:S05]  /*2eb0*/  BRA `(.L_x_2977) ;  /* 0x0000000000087947 */ /* 0x000fea0003800000 */
.L_x_3000:
[----:B------:R-:W2:Y:S02]  /*2ec0*/  LDG.E R4, desc[UR36][R4.64] ;  /* 0x0000002404047981 */ /* 0x000ea4000c1e1900 */
[----:B--2---:R0:W2:Y:S02]  /*2ed0*/  I2F.F64.U32 R36, R4 ;  /* 0x0000000400247312 */ /* 0x0040a40000201800 */
.L_x_2977:
[----:B0-----:R-:W0:Y:S01]  /*2ee0*/  LDC.64 R4, c[0x0][0x238] ;  /* 0x00008e00ff047b82 */ /* 0x001e220000000a00 */
[----:B--2---:R-:W-:Y:S01]  /*2ef0*/  PRMT R0, R16, 0x9910, RZ ;  /* 0x0000991010007816 */ /* 0x004fe200000000ff */
        /* <DEDUP_REMOVED lines=17> */
.L_x_3008:
[----:B------:R-:W2:Y:S02]  /*3010*/  LDG.E.U8 R4, desc[UR36][R4.64] ;  /* 0x0000002404047981 */ /* 0x000ea4000c1e1100 */
[----:B--2---:R0:W2:Y:S01]  /*3020*/  I2F.F64.U16 R26, R4 ;  /* 0x00000004001a7312 */ /* 0x0040a20000101800 */
[----:B------:R-:W-:Y:S05]  /*3030*/  BRA `(.L_x_3010) ;  /* 0x0000000c00707947 */ /* 0x000fea0003800000 */
.L_x_3007:
        /* <DEDUP_REMOVED lines=9> */
.L_x_3012:
[----:B------:R-:W2:Y:S02]  /*30d0*/  LDG.E R4, desc[UR36][R4.64] ;  /* 0x0000002404047981 */ /* 0x000ea4000c1e1900 */
[----:B--2---:R0:W2:Y:S01]  /*30e0*/  I2F.F64 R26, R4 ;  /* 0x00000004001a7312 */ /* 0x0040a20000201c00 */
[----:B------:R-:W-:Y:S05]  /*30f0*/  BRA `(.L_x_3010) ;  /* 0x0000000c00407947 */ /* 0x000fea0003800000 */
.L_x_3011:
[----:B------:R-:W2:Y:S02]  /*3100*/  LDG.E.U16 R4, desc[UR36][R4.64] ;  /* 0x0000002404047981 */ /* 0x000ea4000c1e1500 */
[----:B--2---:R0:W2:Y:S01]  /*3110*/  I2F.F64.S16 R26, R4 ;  /* 0x00000004001a7312 */ /* 0x0040a20000101c00 */
[----:B------:R-:W-:Y:S05]  /*3120*/  BRA `(.L_x_3010) ;  /* 0x0000000c00347947 */ /* 0x000fea0003800000 */
.L_x_3006:
        /* <DEDUP_REMOVED lines=10> */
.L_x_3014:
[----:B------:R-:W2:Y:S02]  /*31d0*/  LDG.E.U16 R0, desc[UR36][R4.64] ;  /* 0x0000002404007981 */ /* 0x000ea4000c1e1500 */
[----:B--2---:R-:W-:-:S05]  /*31e0*/  HADD2.F32 R0, -RZ, R0.H0_H0 ;  /* 0x20000000ff007230 */ /* 0x004fca0000004100 */
[----:B------:R-:W-:-:S04]  /*31f0*/  FMUL.FTZ R0, R0, 1 ;  /* 0x3f80000000007820 */ /* 0x000fc80000410000 */
[----:B------:R0:W2:Y:S01]  /*3200*/  F2F.F64.F32 R26, R0 ;  /* 0x00000000001a7310 */ /* 0x0000a20000201800 */
[----:B------:R-:W-:Y:S05]  /*3210*/  BRA `(.L_x_3010) ;  /* 0x0000000800f87947 */ /* 0x000fea0003800000 */
.L_x_3013:
        /* <DEDUP_REMOVED lines=10> */
.L_x_3016:
[----:B------:R-:W2:Y:S02]  /*32c0*/  LDG.E.U16 R4, desc[UR36][R4.64] ;  /* 0x0000002404047981 */ /* 0x000ea4000c1e1500 */
[----:B--2---:R-:W-:-:S05]  /*32d0*/  HADD2.F32 R0, -RZ, R4.H0_H0 ;  /* 0x20000004ff007230 */ /* 0x004fca0000004100 */
[----:B------:R-:W-:-:S04]  /*32e0*/  FMUL.FTZ R0, R0, 1 ;  /* 0x3f80000000007820 */ /* 0x000fc80000410000 */
[----:B------:R0:W2:Y:S01]  /*32f0*/  F2F.F64.F32 R26, R0 ;  /* 0x00000000001a7310 */ /* 0x0000a20000201800 */
[----:B------:R-:W-:Y:S05]  /*3300*/  BRA `(.L_x_3010) ;  /* 0x0000000800bc7947 */ /* 0x000fea0003800000 */
.L_x_3015:
[----:B------:R0:W5:Y:S01]  /*3310*/  LDG.E.64 R26, desc[UR36][R4.64] ;  /* 0x00000024041a7981 */ /* 0x000162000c1e1b00 */
[----:B------:R-:W-:Y:S05]  /*3320*/  BRA `(.L_x_3010) ;  /* 0x0000000800b47947 */ /* 0x000fea0003800000 */
.L_x_3005:
        /* <DEDUP_REMOVED lines=13> */
.L_x_3019:
[----:B------:R0:W5:Y:S01]  /*3400*/  LDG.E.64 R26, desc[UR36][R4.64] ;  /* 0x00000024041a7981 */ /* 0x000162000c1e1b00 */
[----:B------:R-:W-:Y:S05]  /*3410*/  BRA `(.L_x_3010) ;  /* 0x0000000800787947 */ /* 0x000fea0003800000 */
.L_x_3018:
        /* <DEDUP_REMOVED lines=28> */
.L_x_3021:
        /* <DEDUP_REMOVED lines=15> */
.L_x_3020:
[----:B------:R-:W2:Y:S02]  /*36d0*/  LDG.E.U16 R0, desc[UR36][R4.64] ;  /* 0x0000002404007981 */ /* 0x000ea4000c1e1500 */
[----:B--2---:R-:W-:-:S04]  /*36e0*/  IMAD.U32 R0, R0, 0x10000, RZ ;  /* 0x0001000000007824 */ /* 0x004fc800078e00ff */
[----:B------:R-:W-:-:S04]  /*36f0*/  FMUL.FTZ R0, R0, 1 ;  /* 0x3f80000000007820 */ /* 0x000fc80000410000 */
[----:B------:R0:W2:Y:S01]  /*3700*/  F2F.F64.F32 R26, R0 ;  /* 0x00000000001a7310 */ /* 0x0000a20000201800 */
[----:B------:R-:W-:Y:S05]  /*3710*/  BRA `(.L_x_3010) ;  /* 0x0000000400b87947 */ /* 0x000fea0003800000 */
.L_x_3017:
        /* <DEDUP_REMOVED lines=11> */
.L_x_3024:
        /* <DEDUP_REMOVED lines=21> */
.L_x_3028:
[----:B------:R-:W-:Y:S05]  /*3920*/  BSYNC B1 ;  /* 0x0000000000017941 */ /* 0x000fea0003800000 */
.L_x_3027:
[----:B------:R-:W-:Y:S01]  /*3930*/  LEA R5, R0, 0x3b800000, 0x17 ;  /* 0x3b80000000057811 */ /* 0x000fe200078eb8ff */
[----:B------:R-:W-:-:S05]  /*3940*/  IMAD.SHL.U32 R0, R3, 0x100000, RZ ;  /* 0x0010000003007824 */ /* 0x000fca00078e00ff */
[----:B------:R-:W-:-:S07]  /*3950*/  LOP3.LUT R0, R5, R0, R6, 0xfe, !PT ;  /* 0x0000000005007212 */ /* 0x000fce00078efe06 */
.L_x_3026:
[----:B------:R-:W-:Y:S05]  /*3960*/  BSYNC B0 ;  /* 0x0000000000007941 */ /* 0x000fea0003800000 */
.L_x_3025:
[----:B------:R-:W-:-:S04]  /*3970*/  FMUL.FTZ R0, R0, 1 ;  /* 0x3f80000000007820 */ /* 0x000fc80000410000 */
[----:B------:R0:W2:Y:S01]  /*3980*/  F2F.F64.F32 R26, R0 ;  /* 0x00000000001a7310 */ /* 0x0000a20000201800 */
[----:B------:R-:W-:Y:S05]  /*3990*/  BRA `(.L_x_3010) ;  /* 0x0000000400187947 */ /* 0x000fea0003800000 */
.L_x_3023:
        /* <DEDUP_REMOVED lines=21> */
.L_x_3032:
[----:B------:R-:W-:Y:S05]  /*3af0*/  BSYNC B1 ;  /* 0x0000000000017941 */ /* 0x000fea0003800000 */
.L_x_3031:
[----:B------:R-:W-:Y:S01]  /*3b00*/  LEA R5, R0, 0x37800000, 0x17 ;  /* 0x3780000000057811 */ /* 0x000fe200078eb8ff */
[----:B------:R-:W-:-:S05]  /*3b10*/  IMAD.SHL.U32 R0, R3, 0x200000, RZ ;  /* 0x0020000003007824 */ /* 0x000fca00078e00ff */
[----:B------:R-:W-:-:S07]  /*3b20*/  LOP3.LUT R0, R5, R0, R6, 0xfe, !PT ;  /* 0x0000000005007212 */ /* 0x000fce00078efe06 */
.L_x_3030:
[----:B------:R-:W-:Y:S05]  /*3b30*/  BSYNC B0 ;  /* 0x0000000000007941 */ /* 0x000fea0003800000 */
.L_x_3029:
[----:B------:R-:W-:-:S04]  /*3b40*/  FMUL.FTZ R0, R0, 1 ;  /* 0x3f80000000007820 */ /* 0x000fc80000410000 */
[----:B------:R0:W2:Y:S01]  /*3b50*/  F2F.F64.F32 R26, R0 ;  /* 0x00000000001a7310 */ /* 0x0000a20000201800 */
[----:B------:R-:W-:Y:S05]  /*3b60*/  BRA `(.L_x_3010) ;  /* 0x0000000000a47947 */ /* 0x000fea0003800000 */
.L_x_3022:
        /* <DEDUP_REMOVED lines=14> */
.L_x_3036:
[----:B------:R-:W-:Y:S05]  /*3c50*/  BSYNC B0 ;  /* 0x0000000000007941 */ /* 0x000fea0003800000 */
.L_x_3035:
[----:B------:R-:W-:-:S04]  /*3c60*/  FMUL.FTZ R0, R0, 1 ;  /* 0x3f80000000007820 */ /* 0x000fc80000410000 */
[----:B------:R0:W2:Y:S01]  /*3c70*/  F2F.F64.F32 R26, R0 ;  /* 0x00000000001a7310 */ /* 0x0000a20000201800 */
[----:B------:R-:W-:Y:S05]  /*3c80*/  BRA `(.L_x_3010) ;  /* 0x00000000005c7947 */ /* 0x000fea0003800000 */
.L_x_3009:
        /* <DEDUP_REMOVED lines=16> */
.L_x_3037:
[----:B------:R-:W-:Y:S01]  /*3d90*/  CS2R R26, SRZ ;  /* 0x00000000001a7805 */ /* 0x000fe2000001ff00 */
[----:B------:R-:W-:Y:S06]  /*3da0*/  BRA `(.L_x_3010) ;  /* 0x0000000000147947 */ /* 0x000fec0003800000 */
.L_x_3034:
[----:B------:R-:W2:Y:S02]  /*3db0*/  LDG.E.64 R26, desc[UR36][R4.64] ;  /* 0x00000024041a7981 */ /* 0x000ea4000c1e1b00 */
[----:B--2---:R-:W0:Y:S01]  /*3dc0*/  I2F.F64.U64 R26, R26 ;  /* 0x0000001a001a7312 */ /* 0x004e220000301800 */
[----:B------:R-:W-:Y:S05]  /*3dd0*/  BRA `(.L_x_3010) ;  /* 0x0000000000087947 */ /* 0x000fea0003800000 */
.L_x_3033:
[----:B------:R-:W2:Y:S02]  /*3de0*/  LDG.E R4, desc[UR36][R4.64] ;  /* 0x0000002404047981 */ /* 0x000ea4000c1e1900 */
[----:B--2---:R0:W2:Y:S02]  /*3df0*/  I2F.F64.U32 R26, R4 ;  /* 0x00000004001a7312 */ /* 0x0040a40000201800 */
.L_x_3010:
[----:B------:R-:W-:-:S07]  /*3e00*/  VIADD R35, R35, 0x80 ;  /* 0x0000008023237836 */ /* 0x000fce0000000000 */
.L_x_2971:
[----:B------:R-:W-:Y:S05]  /*3e10*/  BSYNC B6 ;  /* 0x0000000000067941 */ /* 0x000fea0003800000 */
.L_x_2970:
[----:B------:R-:W-:Y:S01]  /*3e20*/  ISETP.GE.AND P0, PT, R35, R2, PT ;  /* 0x000000022300720c */ /* 0x000fe20003f06270 */
[----:B------:R-:W-:Y:S01]  /*3e30*/  BSSY B6, `(.L_x_3038) ;  /* 0x00001eb000067945 */ /* 0x000fe20003800000 */
[----:B------:R-:W-:Y:S02]  /*3e40*/  CS2R R24, SRZ ;  /* 0x0000000000187805 */ /* 0x000fe4000001ff00 */
[----:B------:R-:W-:Y:S02]  /*3e50*/  CS2R R30, SRZ ;  /* 0x00000000001e7805 */ /* 0x000fe4000001ff00 */
[----:B------:R-:W-:-:S07]  /*3e60*/  CS2R R18, SRZ ;  /* 0x0000000000127805 */ /* 0x000fce000001ff00 */
        /* <DEDUP_REMOVED lines=19> */
[----:B---3--:R0:W3:Y:S01]  /*3fa0*/  I2F.F64.S16 R30, R4 ;  /* 0x00000004001e7312 */ /* 0x0080e20000101c00 */
[----:B------:R-:W-:Y:S05]  /*3fb0*/  BRA `(.L_x_3045) ;  /* 0x0000000c007c7947 */ /* 0x000fea0003800000 */
.L_x_3043:
[----:B------:R-:W3:Y:S02]  /*3fc0*/  LDG.E.U8 R4, desc[UR36][R4.64] ;  /* 0x0000002404047981 */ /* 0x000ee4000c1e1100 */
[----:B---3--:R0:W3:Y:S01]  /*3fd0*/  I2F.F64.U16 R30, R4 ;  /* 0x00000004001e7312 */ /* 0x0080e20000101800 */
[----:B------:R-:W-:Y:S05]  /*3fe0*/  BRA `(.L_x_3045) ;  /* 0x0000000c00707947 */ /* 0x000fea0003800000 */
.L_x_3042:
        /* <DEDUP_REMOVED lines=9> */
.L_x_3047:
[----:B------:R-:W3:Y:S02]  /*4080*/  LDG.E R4, desc[UR36][R4.64] ;  /* 0x0000002404047981 */ /* 0x000ee4000c1e1900 */
[----:B---3--:R0:W3:Y:S01]  /*4090*/  I2F.F64 R30, R4 ;  /* 0x00000004001e7312 */ /* 0x0080e20000201c00 */
[----:B------:R-:W-:Y:S05]  /*40a0*/  BRA `(.L_x_3045) ;  /* 0x0000000c00407947 */ /* 0x000fea0003800000 */
.L_x_3046:
[----:B------:R-:W3:Y:S02]  /*40b0*/  LDG.E.U16 R4, desc[UR36][R4.64] ;  /* 0x0000002404047981 */ /* 0x000ee4000c1e1500 */
[----:B---3--:R0:W3:Y:S01]  /*40c0*/  I2F.F64.S16 R30, R4 ;  /* 0x00000004001e7312 */ /* 0x0080e20000101c00 */
[----:B------:R-:W-:Y:S05]  /*40d0*/  BRA `(.L_x_3045) ;  /* 0x0000000c00347947 */ /* 0x000fea0003800000 */
.L_x_3041:
        /* <DEDUP_REMOVED lines=10> */
.L_x_3049:
[----:B------:R-:W3:Y:S02]  /*4180*/  LDG.E.U16 R0, desc[UR36][R4.64] ;  /* 0x0000002404007981 */ /* 0x000ee4000c1e1500 */
[----:B---3--:R-:W-:-:S05]  /*4190*/  HADD2.F32 R0, -RZ, R0.H0_H0 ;  /* 0x20000000ff007230 */ /* 0x008fca0000004100 */
[----:B------:R-:W-:-:S04]  /*41a0*/  FMUL.FTZ R0, R0, 1 ;  /* 0x3f80000000007820 */ /* 0x000fc80000410000 */
[----:B------:R0:W3:Y:S01]  /*41b0*/  F2F.F64.F32 R30, R0 ;  /* 0x00000000001e7310 */ /* 0x0000e20000201800 */
[----:B------:R-:W-:Y:S05]  /*41c0*/  BRA `(.L_x_3045) ;  /* 0x0000000800f87947 */ /* 0x000fea0003800000 */
.L_x_3048:
        /* <DEDUP_REMOVED lines=10> */
.L_x_3051:
[----:B------:R-:W3:Y:S02]  /*4270*/  LDG.E.U16 R4, desc[UR36][R4.64] ;  /* 0x0000002404047981 */ /* 0x000ee4000c1e1500 */
[----:B---3--:R-:W-:-:S05]  /*4280*/  HADD2.F32 R0, -RZ, R4.H0_H0 ;  /* 0x20000004ff007230 */ /* 0x008fca0000004100 */
[----:B------:R-:W-:-:S04]  /*4290*/  FMUL.FTZ R0, R0, 1 ;  /* 0x3f80000000007820 */ /* 0x000fc80000410000 */
[----:B------:R0:W3:Y:S01]  /*42a0*/  F2F.F64.F32 R30, R0 ;  /* 0x00000000001e7310 */ /* 0x0000e20000201800 */
[----:B------:R-:W-:Y:S05]  /*42b0*/  BRA `(.L_x_3045) ;  /* 0x0000000800bc7947 */ /* 0x000fea0003800000 */
.L_x_3050:
[----:B------:R0:W5:Y:S01]  /*42c0*/  LDG.E.64 R30, desc[UR36][R4.64] ;  /* 0x00000024041e7981 */ /* 0x000162000c1e1b00 */
[----:B------:R-:W-:Y:S05]  /*42d0*/  BRA `(.L_x_3045) ;  /* 0x0000000800b47947 */ /* 0x000fea0003800000 */
.L_x_3040:
        /* <DEDUP_REMOVED lines=13> */
.L_x_3054:
[----:B------:R0:W5:Y:S01]  /*43b0*/  LDG.E.64 R30, desc[UR36][R4.64] ;  /* 0x00000024041e7981 */ /* 0x000162000c1e1b00 */
[----:B------:R-:W-:Y:S05]  /*43c0*/  BRA `(.L_x_3045) ;  /* 0x0000000800787947 */ /* 0x000fea0003800000 */
.L_x_3053:
        /* <DEDUP_REMOVED lines=26> */
[----:B------:R0:W3:Y:S01]  /*4570*/  F2F.F64.F32 R30, R7 ;  /* 0x00000007001e7310 */ /* 0x0000e20000201800 */
[----:B------:R-:W-:Y:S05]  /*4580*/  BRA `(.L_x_3045) ;  /* 0x0000000800087947 */ /* 0x000fea0003800000 */
.L_x_3056:
        /* <DEDUP_REMOVED lines=13> */
[----:B------:R0:W3:Y:S01]  /*4660*/  F2F.F64.F32 R30, R0 ;  /* 0x00000000001e7310 */ /* 0x0000e20000201800 */
[----:B------:R-:W-:Y:S05]  /*4670*/  BRA `(.L_x_3045) ;  /* 0x0000000400cc7947 */ /* 0x000fea0003800000 */
.L_x_3055:
[----:B------:R-:W3:Y:S02]  /*4680*/  LDG.E.U16 R0, desc[UR36][R4.64] ;  /* 0x0000002404007981 */ /* 0x000ee4000c1e1500 */
[----:B---3--:R-:W-:-:S04]  /*4690*/  IMAD.U32 R0, R0, 0x10000, RZ ;  /* 0x0001000000007824 */ /* 0x008fc800078e00ff */
[----:B------:R-:W-:-:S04]  /*46a0*/  FMUL.FTZ R0, R0, 1 ;  /* 0x3f80000000007820 */ /* 0x000fc80000410000 */
[----:B------:R3:W0:Y:S01]  /*46b0*/  F2F.F64.F32 R30, R0 ;  /* 0x00000000001e7310 */ /* 0x0006220000201800 */
[----:B------:R-:W-:Y:S05]  /*46c0*/  BRA `(.L_x_3045) ;  /* 0x0000000400b87947 */ /* 0x000fea0003800000 */
.L_x_3052:
        /* <DEDUP_REMOVED lines=9> */
[----:B---3--:R0:W3:Y:S01]  /*4760*/  I2F.F64.U16 R30, R4 ;  /* 0x00000004001e7312 */ /* 0x0080e20000101800 */
[----:B------:R-:W-:Y:S05]  /*4770*/  BRA `(.L_x_3045) ;  /* 0x00000004008c7947 */ /* 0x000fea0003800000 */
.L_x_3059:
        /* <DEDUP_REMOVED lines=21> */
.L_x_3063:
[----:B------:R-:W-:Y:S05]  /*48d0*/  BSYNC B1 ;  /* 0x0000000000017941 */ /* 0x000fea0003800000 */
.L_x_3062:
[----:B------:R-:W-:Y:S01]  /*48e0*/  LEA R5, R0, 0x3b800000, 0x17 ;  /* 0x3b80000000057811 */ /* 0x000fe200078eb8ff */
[----:B------:R-:W-:-:S05]  /*48f0*/  IMAD.SHL.U32 R0, R3, 0x100000, RZ ;  /* 0x0010000003007824 */ /* 0x000fca00078e00ff */
[----:B------:R-:W-:-:S07]  /*4900*/  LOP3.LUT R0, R5, R0, R6, 0xfe, !PT ;  /* 0x0000000005007212 */ /* 0x000fce00078efe06 */
.L_x_3061:
[----:B------:R-:W-:Y:S05]  /*4910*/  BSYNC B0 ;  /* 0x0000000000007941 */ /* 0x000fea0003800000 */
.L_x_3060:
[----:B------:R-:W-:-:S04]  /*4920*/  FMUL.FTZ R0, R0, 1 ;  /* 0x3f80000000007820 */ /* 0x000fc80000410000 */
[----:B------:R0:W3:Y:S01]  /*4930*/  F2F.F64.F32 R30, R0 ;  /* 0x00000000001e7310 */ /* 0x0000e20000201800 */
[----:B------:R-:W-:Y:S05]  /*4940*/  BRA `(.L_x_3045) ;  /* 0x0000000400187947 */ /* 0x000fea0003800000 */
.L_x_3058:
        /* <DEDUP_REMOVED lines=21> */
.L_x_3067:
[----:B------:R-:W-:Y:S05]  /*4aa0*/  BSYNC B1 ;  /* 0x0000000000017941 */ /* 0x000fea0003800000 */
.L_x_3066:
[----:B------:R-:W-:Y:S01]  /*4ab0*/  LEA R5, R0, 0x37800000, 0x17 ;  /* 0x3780000000057811 */ /* 0x000fe200078eb8ff */
[----:B------:R-:W-:-:S05]  /*4ac0*/  IMAD.SHL.U32 R0, R3, 0x200000, RZ ;  /* 0x0020000003007824 */ /* 0x000fca00078e00ff */
[----:B------:R-:W-:-:S07]  /*4ad0*/  LOP3.LUT R0, R5, R0, R6, 0xfe, !PT ;  /* 0x0000000005007212 */ /* 0x000fce00078efe06 */
.L_x_3065:
[----:B------:R-:W-:Y:S05]  /*4ae0*/  BSYNC B0 ;  /* 0x0000000000007941 */ /* 0x000fea0003800000 */
.L_x_3064:
[----:B------:R-:W-:-:S04]  /*4af0*/  FMUL.FTZ R0, R0, 1 ;  /* 0x3f80000000007820 */ /* 0x000fc80000410000 */
[----:B------:R0:W3:Y:S01]  /*4b00*/  F2F.F64.F32 R30, R0 ;  /* 0x00000000001e7310 */ /* 0x0000e20000201800 */
[----:B------:R-:W-:Y:S05]  /*4b10*/  BRA `(.L_x_3045) ;  /* 0x0000000000a47947 */ /* 0x000fea0003800000 */
.L_x_3057:
        /* <DEDUP_REMOVED lines=14> */
.L_x_3071:
[----:B------:R-:W-:Y:S05]  /*4c00*/  BSYNC B0 ;  /* 0x0000000000007941 */ /* 0x000fea0003800000 */
.L_x_3070:
[----:B------:R-:W-:-:S04]  /*4c10*/  FMUL.FTZ R0, R0, 1 ;  /* 0x3f80000000007820 */ /* 0x000fc80000410000 */
[----:B------:R0:W3:Y:S01]  /*4c20*/  F2F.F64.F32 R30, R0 ;  /* 0x00000000001e7310 */ /* 0x0000e20000201800 */
[----:B------:R-:W-:Y:S05]  /*4c30*/  BRA `(.L_x_3045) ;  /* 0x00000000005c7947 */ /* 0x000fea0003800000 */
.L_x_3044:
        /* <DEDUP_REMOVED lines=16> */
.L_x_3072:
[----:B------:R-:W-:Y:S01]  /*4d40*/  CS2R R30, SRZ ;  /* 0x00000000001e7805 */ /* 0x000fe2000001ff00 */
[----:B------:R-:W-:Y:S06]  /*4d50*/  BRA `(.L_x_3045) ;  /* 0x0000000000147947 */ /* 0x000fec0003800000 */
.L_x_3069:
[----:B------:R-:W3:Y:S02]  /*4d60*/  LDG.E.64 R30, desc[UR36][R4.64] ;  /* 0x00000024041e7981 */ /* 0x000ee4000c1e1b00 */
[----:B---3--:R-:W0:Y:S01]  /*4d70*/  I2F.F64.U64 R30, R30 ;  /* 0x0000001e001e7312 */ /* 0x008e220000301800 */
[----:B------:R-:W-:Y:S05]  /*4d80*/  BRA `(.L_x_3045) ;  /* 0x0000000000087947 */ /* 0x000fea0003800000 */
.L_x_3068:
[----:B------:R-:W3:Y:S02]  /*4d90*/  LDG.E R4, desc[UR36][R4.64] ;  /* 0x0000002404047981 */ /* 0x000ee4000c1e1900 */
[----:B---3--:R0:W3:Y:S02]  /*4da0*/  I2F.F64.U32 R30, R4 ;  /* 0x00000004001e7312 */ /* 0x0080e40000201800 */
.L_x_3045:
[----:B0-----:R-:W0:Y:S01]  /*4db0*/  LDC.64 R4, c[0x0][0x238] ;  /* 0x00008e00ff047b82 */ /* 0x001e220000000a00 */
[----:B---3--:R-:W-:Y:S01]  /*4dc0*/  PRMT R0, R16, 0x9910, RZ ;  /* 0x0000991010007816 */ /* 0x008fe200000000ff */
        /* <DEDUP_REMOVED lines=17> */
.L_x_3076:
[----:B------:R-:W3:Y:S02]  /*4ee0*/  LDG.E.U8 R4, desc[UR36][R4.64] ;  /* 0x0000002404047981 */ /* 0x000ee4000c1e1100 */
[----:B---3--:R0:W3:Y:S01]  /*4ef0*/  I2F.F64.U16 R18, R4 ;  /* 0x0000000400127312 */ /* 0x0080e20000101800 */
[----:B------:R-:W-:Y:S05]  /*4f00*/  BRA `(.L_x_3078) ;  /* 0x0000000c00707947 */ /* 0x000fea0003800000 */
.L_x_3075:
        /* <DEDUP_REMOVED lines=9> */
.L_x_3080:
[----:B------:R-:W3:Y:S02]  /*4fa0*/  LDG.E R4, desc[UR36][R4.64] ;  /* 0x0000002404047981 */ /* 0x000ee4000c1e1900 */
[----:B---3--:R0:W3:Y:S01]  /*4fb0*/  I2F.F64 R18, R4 ;  /* 0x0000000400127312 */ /* 0x0080e20000201c00 */
[----:B------:R-:W-:Y:S05]  /*4fc0*/  BRA `(.L_x_3078) ;  /* 0x0000000c00407947 */ /* 0x000fea0003800000 */
.L_x_3079:
[----:B------:R-:W3:Y:S02]  /*4fd0*/  LDG.E.U16 R4, desc[UR36][R4.64] ;  /* 0x0000002404047981 */ /* 0x000ee4000c1e1500 */
[----:B---3--:R0:W3:Y:S01]  /*4fe0*/  I2F.F64.S16 R18, R4 ;  /* 0x0000000400127312 */ /* 0x0080e20000101c00 */
[----:B------:R-:W-:Y:S05]  /*4ff0*/  BRA `(.L_x_3078) ;  /* 0x0000000c00347947 */ /* 0x000fea0003800000 */
.L_x_3074:
        /* <DEDUP_REMOVED lines=10> */
.L_x_3082:
[----:B------:R-:W3:Y:S02]  /*50a0*/  LDG.E.U16 R0, desc[UR36][R4.64] ;  /* 0x0000002404007981 */ /* 0x000ee4000c1e1500 */
[----:B---3--:R-:W-:-:S05]  /*50b0*/  HADD2.F32 R0, -RZ, R0.H0_H0 ;  /* 0x20000000ff007230 */ /* 0x008fca0000004100 */
[----:B------:R-:W-:-:S04]  /*50c0*/  FMUL.FTZ R0, R0, 1 ;  /* 0x3f80000000007820 */ /* 0x000fc80000410000 */
[----:B------:R0:W3:Y:S01]  /*50d0*/  F2F.F64.F32 R18, R0 ;  /* 0x0000000000127310 */ /* 0x0000e20000201800 */
[----:B------:R-:W-:Y:S05]  /*50e0*/  BRA `(.L_x_3078) ;  /* 0x0000000800f87947 */ /* 0x000fea0003800000 */
.L_x_3081:
        /* <DEDUP_REMOVED lines=10> */
.L_x_3084:
[----:B------:R-:W3:Y:S02]  /*5190*/  LDG.E.U16 R4, desc[UR36][R4.64] ;  /* 0x0000002404047981 */ /* 0x000ee4000c1e1500 */
[----:B---3--:R-:W-:-:S05]  /*51a0*/  HADD2.F32 R0, -RZ, R4.H0_H0 ;  /* 0x20000004ff007230 */ /* 0x008fca0000004100 */
[----:B------:R-:W-:-:S04]  /*51b0*/  FMUL.FTZ R0, R0, 1 ;  /* 0x3f80000000007820 */ /* 0x000fc80000410000 */
[----:B------:R0:W3:Y:S01]  /*51c0*/  F2F.F64.F32 R18, R0 ;  /* 0x0000000000127310 */ /* 0x0000e20000201800 */
[----:B------:R-:W-:Y:S05]  /*51d0*/  BRA `(.L_x_3078) ;  /* 0x0000000800bc7947 */ /* 0x000fea0003800000 */
.L_x_3083:
[----:B------:R0:W5:Y:S01]  /*51e0*/  LDG.E.64 R18, desc[UR36][R4.64] ;  /* 0x0000002404127981 */ /* 0x000162000c1e1b00 */
[----:B------:R-:W-:Y:S05]  /*51f0*/  BRA `(.L_x_3078) ;  /* 0x0000000800b47947 */ /* 0x000fea0003800000 */
.L_x_3073:
        /* <DEDUP_REMOVED lines=13> */
.L_x_3087:
[----:B------:R0:W5:Y:S01]  /*52d0*/  LDG.E.64 R18, desc[UR36][R4.64] ;  /* 0x0000002404127981 */ /* 0x000162000c1e1b00 */
[----:B------:R-:W-:Y:S05]  /*52e0*/  BRA `(.L_x_3078) ;  /* 0x0000000800787947 */ /* 0x000fea0003800000 */
.L_x_3086:
        /* <DEDUP_REMOVED lines=28> */
.L_x_3089:
        /* <DEDUP_REMOVED lines=15> */
.L_x_3088:
[----:B------:R-:W3:Y:S02]  /*55a0*/  LDG.E.U16 R0, desc[UR36][R4.64] ;  /* 0x0000002404007981 */ /* 0x000ee4000c1e1500 */
[----:B---3--:R-:W-:-:S04]  /*55b0*/  IMAD.U32 R0, R0, 0x10000, RZ ;  /* 0x0001000000007824 */ /* 0x008fc800078e00ff */
[----:B------:R-:W-:-:S04]  /*55c0*/  FMUL.FTZ R0, R0, 1 ;  /* 0x3f80000000007820 */ /* 0x000fc80000410000 */
[----:B------:R0:W3:Y:S01]  /*55d0*/  F2F.F64.F32 R18, R0 ;  /* 0x0000000000127310 */ /* 0x0000e20000201800 */
[----:B------:R-:W-:Y:S05]  /*55e0*/  BRA `(.L_x_3078) ;  /* 0x0000000400b87947 */ /* 0x000fea0003800000 */
.L_x_3085:
        /* <DEDUP_REMOVED lines=11> */
.L_x_3092:
        /* <DEDUP_REMOVED lines=21> */
.L_x_3096:
[----:B------:R-:W-:Y:S05]  /*57f0*/  BSYNC B1 ;  /* 0x0000000000017941 */ /* 0x000fea0003800000 */
.L_x_3095:
[----:B------:R-:W-:Y:S01]  /*5800*/  LEA R5, R0, 0x3b800000, 0x17 ;  /* 0x3b80000000057811 */ /* 0x000fe200078eb8ff */
[----:B------:R-:W-:-:S05]  /*5810*/  IMAD.SHL.U32 R0, R3, 0x100000, RZ ;  /* 0x0010000003007824 */ /* 0x000fca00078e00ff */
[----:B------:R-:W-:-:S07]  /*5820*/  LOP3.LUT R0, R5, R0, R6, 0xfe, !PT ;  /* 0x0000000005007212 */ /* 0x000fce00078efe06 */
.L_x_3094:
[----:B------:R-:W-:Y:S05]  /*5830*/  BSYNC B0 ;  /* 0x0000000000007941 */ /* 0x000fea0003800000 */
.L_x_3093:
[----:B------:R-:W-:-:S04]  /*5840*/  FMUL.FTZ R0, R0, 1 ;  /* 0x3f80000000007820 */ /* 0x000fc80000410000 */
[----:B------:R0:W3:Y:S01]  /*5850*/  F2F.F64.F32 R18, R0 ;  /* 0x0000000000127310 */ /* 0x0000e20000201800 */
[----:B------:R-:W-:Y:S05]  /*5860*/  BRA `(.L_x_3078) ;  /* 0x0000000400187947 */ /* 0x000fea0003800000 */
.L_x_3091:
        /* <DEDUP_REMOVED lines=21> */
.L_x_3100:
[----:B------:R-:W-:Y:S05]  /*59c0*/  BSYNC B1 ;  /* 0x0000000000017941 */ /* 0x000fea0003800000 */
.L_x_3099:
[----:B------:R-:W-:Y:S01]  /*59d0*/  LEA R5, R0, 0x37800000, 0x17 ;  /* 0x3780000000057811 */ /* 0x000fe200078eb8ff */
[----:B------:R-:W-:-:S05]  /*59e0*/  IMAD.SHL.U32 R0, R3, 0x200000, RZ ;  /* 0x0020000003007824 */ /* 0x000fca00078e00ff */
[----:B------:R-:W-:-:S07]  /*59f0*/  LOP3.LUT R0, R5, R0, R6, 0xfe, !PT ;  /* 0x0000000005007212 */ /* 0x000fce00078efe06 */
.L_x_3098:
[----:B------:R-:W-:Y:S05]  /*5a00*/  BSYNC B0 ;  /* 0x0000000000007941 */ /* 0x000fea0003800000 */
.L_x_3097:
[----:B------:R-:W-:-:S04]  /*5a10*/  FMUL.FTZ R0, R0, 1 ;  /* 0x3f80000000007820 */ /* 0x000fc80000410000 */
[----:B------:R0:W3:Y:S01]  /*5a20*/  F2F.F64.F32 R18, R0 ;  /* 0x0000000000127310 */ /* 0x0000e20000201800 */
[----:B------:R-:W-:Y:S05]  /*5a30*/  BRA `(.L_x_3078) ;  /* 0x0000000000a47947 */ /* 0x000fea0003800000 */
.L_x_3090:
        /* <DEDUP_REMOVED lines=14> */
.L_x_3104:
[----:B------:R-:W-:Y:S05]  /*5b20*/  BSYNC B0 ;  /* 0x0000000000007941 */ /* 0x000fea0003800000 */
.L_x_3103:
[----:B------:R-:W-:-:S04]  /*5b30*/  FMUL.FTZ R0, R0, 1 ;  /* 0x3f80000000007820 */ /* 0x000fc80000410000 */
[----:B------:R0:W3:Y:S01]  /*5b40*/  F2F.F64.F32 R18, R0 ;  /* 0x0000000000127310 */ /* 0x0000e20000201800 */
[----:B------:R-:W-:Y:S05]  /*5b50*/  BRA `(.L_x_3078) ;  /* 0x00000000005c7947 */ /* 0x000fea0003800000 */
.L_x_3077:
        /* <DEDUP_REMOVED lines=16> */
.L_x_3105:
[----:B------:R-:W-:Y:S01]  /*5c60*/  CS2R R18, SRZ ;  /* 0x0000000000127805 */ /* 0x000fe2000001ff00 */
[----:B------:R-:W-:Y:S06]  /*5c70*/  BRA `(.L_x_3078) ;  /* 0x0000000000147947 */ /* 0x000fec0003800000 */
.L_x_3102:
[----:B------:R-:W3:Y:S02]  /*5c80*/  LDG.E.64 R18, desc[UR36][R4.64] ;  /* 0x0000002404127981 */ /* 0x000ee4000c1e1b00 */
[----:B---3--:R-:W0:Y:S01]  /*5c90*/  I2F.F64.U64 R18, R18 ;  /* 0x0000001200127312 */ /* 0x008e220000301800 */
[----:B------:R-:W-:Y:S05]  /*5ca0*/  BRA `(.L_x_3078) ;  /* 0x0000000000087947 */ /* 0x000fea0003800000 */
.L_x_3101:
[----:B------:R-:W3:Y:S02]  /*5cb0*/  LDG.E R4, desc[UR36][R4.64] ;  /* 0x0000002404047981 */ /* 0x000ee4000c1e1900 */
[----:B---3--:R0:W3:Y:S02]  /*5cc0*/  I2F.F64.U32 R18, R4 ;  /* 0x0000000400127312 */ /* 0x0080e40000201800 */
.L_x_3078:
[----:B------:R-:W-:-:S07]  /*5cd0*/  VIADD R35, R35, 0x80 ;  /* 0x0000008023237836 */ /* 0x000fce0000000000 */
.L_x_3039:
[----:B------:R-:W-:Y:S05]  /*5ce0*/  BSYNC B6 ;  /* 0x0000000000067941 */ /* 0x000fea0003800000 */
.L_x_3038:
        /* <DEDUP_REMOVED lines=24> */
.L_x_3111:
[----:B------:R-:W3:Y:S02]  /*5e70*/  LDG.E.U8 R4, desc[UR36][R4.64] ;  /* 0x0000002404047981 */ /* 0x000ee4000c1e1100 */
[----:B---3--:R0:W3:Y:S01]  /*5e80*/  I2F.F64.U16 R16, R4 ;  /* 0x0000000400107312 */ /* 0x0080e20000101800 */
[----:B------:R-:W-:Y:S05]  /*5e90*/  BRA `(.L_x_3113) ;  /* 0x0000000c00707947 */ /* 0x000fea0003800000 */
.L_x_3110:
        /* <DEDUP_REMOVED lines=9> */
.L_x_3115:
[----:B------:R-:W3:Y:S02]  /*5f30*/  LDG.E R4, desc[UR36][R4.64] ;  /* 0x0000002404047981 */ /* 0x000ee4000c1e1900 */
[----:B---3--:R0:W3:Y:S01]  /*5f40*/  I2F.F64 R16, R4 ;  /* 0x0000000400107312 */ /* 0x0080e20000201c00 */
[----:B------:R-:W-:Y:S05]  /*5f50*/  BRA `(.L_x_3113) ;  /* 0x0000000c00407947 */ /* 0x000fea0003800000 */
.L_x_3114:
[----:B------:R-:W3:Y:S02]  /*5f60*/  LDG.E.U16 R4, desc[UR36][R4.64] ;  /* 0x0000002404047981 */ /* 0x000ee4000c1e1500 */
[----:B---3--:R0:W3:Y:S01]  /*5f70*/  I2F.F64.S16 R16, R4 ;  /* 0x0000000400107312 */ /* 0x0080e20000101c00 */
[----:B------:R-:W-:Y:S05]  /*5f80*/  BRA `(.L_x_3113) ;  /* 0x0000000c00347947 */ /* 0x000fea0003800000 */
.L_x_3109:
        /* <DEDUP_REMOVED lines=10> */
.L_x_3117:
[----:B------:R-:W3:Y:S02]  /*6030*/  LDG.E.U16 R0, desc[UR36][R4.64] ;  /* 0x0000002404007981 */ /* 0x000ee4000c1e1500 */
[----:B---3--:R-:W-:-:S05]  /*6040*/  HADD2.F32 R0, -RZ, R0.H0_H0 ;  /* 0x20000000ff007230 */ /* 0x008fca0000004100 */
[----:B------:R-:W-:-:S04]  /*6050*/  FMUL.FTZ R0, R0, 1 ;  /* 0x3f80000000007820 */ /* 0x000fc80000410000 */
[----:B------:R0:W3:Y:S01]  /*6060*/  F2F.F64.F32 R16, R0 ;  /* 0x0000000000107310 */ /* 0x0000e20000201800 */
[----:B------:R-:W-:Y:S05]  /*6070*/  BRA `(.L_x_3113) ;  /* 0x0000000800f87947 */ /* 0x000fea0003800000 */
.L_x_3116:
        /* <DEDUP_REMOVED lines=10> */
.L_x_3119:
[----:B------:R-:W3:Y:S02]  /*6120*/  LDG.E.U16 R4, desc[UR36][R4.64] ;  /* 0x0000002404047981 */ /* 0x000ee4000c1e1500 */
[----:B---3--:R-:W-:-:S05]  /*6130*/  HADD2.F32 R0, -RZ, R4.H0_H0 ;  /* 0x20000004ff007230 */ /* 0x008fca0000004100 */
[----:B------:R-:W-:-:S04]  /*6140*/  FMUL.FTZ R0, R0, 1 ;  /* 0x3f80000000007820 */ /* 0x000fc80000410000 */
[----:B------:R0:W3:Y:S01]  /*6150*/  F2F.F64.F32 R16, R0 ;  /* 0x0000000000107310 */ /* 0x0000e20000201800 */
[----:B------:R-:W-:Y:S05]  /*6160*/  BRA `(.L_x_3113) ;  /* 0x0000000800bc7947 */ /* 0x000fea0003800000 */
.L_x_3118:
[----:B------:R0:W5:Y:S01]  /*6170*/  LDG.E.64 R16, desc[UR36][R4.64] ;  /* 0x0000002404107981 */ /* 0x000162000c1e1b00 */
[----:B------:R-:W-:Y:S05]  /*6180*/  BRA `(.L_x_3113) ;  /* 0x0000000800b47947 */ /* 0x000fea0003800000 */
.L_x_3108:
        /* <DEDUP_REMOVED lines=13> */
.L_x_3122:
[----:B------:R0:W5:Y:S01]  /*6260*/  LDG.E.64 R16, desc[UR36][R4.64] ;  /* 0x0000002404107981 */ /* 0x000162000c1e1b00 */
[----:B------:R-:W-:Y:S05]  /*6270*/  BRA `(.L_x_3113) ;  /* 0x0000000800787947 */ /* 0x000fea0003800000 */
.L_x_3121:
        /* <DEDUP_REMOVED lines=28> */
.L_x_3124:
        /* <DEDUP_REMOVED lines=15> */
.L_x_3123:
[----:B------:R-:W3:Y:S02]  /*6530*/  LDG.E.U16 R0, desc[UR36][R4.64] ;  /* 0x0000002404007981 */ /* 0x000ee4000c1e1500 */
[----:B---3--:R-:W-:-:S04]  /*6540*/  IMAD.U32 R0, R0, 0x10000, RZ ;  /* 0x0001000000007824 */ /* 0x008fc800078e00ff */
[----:B------:R-:W-:-:S04]  /*6550*/  FMUL.FTZ R0, R0, 1 ;  /* 0x3f80000000007820 */ /* 0x000fc80000410000 */
[----:B------:R0:W3:Y:S01]  /*6560*/  F2F.F64.F32 R16, R0 ;  /* 0x0000000000107310 */ /* 0x0000e20000201800 */
[----:B------:R-:W-:Y:S05]  /*6570*/  BRA `(.L_x_3113) ;  /* 0x0000000400b87947 */ /* 0x000fea0003800000 */
.L_x_3120:
        /* <DEDUP_REMOVED lines=11> */
.L_x_3127:
        /* <DEDUP_REMOVED lines=21> */
.L_x_3131:
[----:B------:R-:W-:Y:S05]  /*6780*/  BSYNC B1 ;  /* 0x0000000000017941 */ /* 0x000fea0003800000 */
.L_x_3130:
[----:B------:R-:W-:Y:S01]  /*6790*/  LEA R5, R0, 0x3b800000, 0x17 ;  /* 0x3b80000000057811 */ /* 0x000fe200078eb8ff */
[----:B------:R-:W-:-:S05]  /*67a0*/  IMAD.SHL.U32 R0, R3, 0x100000, RZ ;  /* 0x0010000003007824 */ /* 0x000fca00078e00ff */
[----:B------:R-:W-:-:S07]  /*67b0*/  LOP3.LUT R0, R5, R0, R6, 0xfe, !PT ;  /* 0x0000000005007212 */ /* 0x000fce00078efe06 */
.L_x_3129:
[----:B------:R-:W-:Y:S05]  /*67c0*/  BSYNC B0 ;  /* 0x0000000000007941 */ /* 0x000fea0003800000 */
.L_x_3128:
[----:B------:R-:W-:-:S04]  /*67d0*/  FMUL.FTZ R0, R0, 1 ;  /* 0x3f80000000007820 */ /* 0x000fc80000410000 */
[----:B------:R0:W3:Y:S01]  /*67e0*/  F2F.F64.F32 R16, R0 ;  /* 0x0000000000107310 */ /* 0x0000e20000201800 */
[----:B------:R-:W-:Y:S05]  /*67f0*/  BRA `(.L_x_3113) ;  /* 0x0000000400187947 */ /* 0x000fea0003800000 */
.L_x_3126:
        /* <DEDUP_REMOVED lines=21> */
.L_x_3135:
[----:B------:R-:W-:Y:S05]  /*6950*/  BSYNC B1 ;  /* 0x0000000000017941 */ /* 0x000fea0003800000 */
.L_x_3134:
[----:B------:R-:W-:Y:S01]  /*6960*/  LEA R5, R0, 0x37800000, 0x17 ;  /* 0x3780000000057811 */ /* 0x000fe200078eb8ff */
[----:B------:R-:W-:-:S05]  /*6970*/  IMAD.SHL.U32 R0, R3, 0x200000, RZ ;  /* 0x0020000003007824 */ /* 0x000fca00078e00ff */
[----:B------:R-:W-:-:S07]  /*6980*/  LOP3.LUT R0, R5, R0, R6, 0xfe, !PT ;  /* 0x0000000005007212 */ /* 0x000fce00078efe06 */
.L_x_3133:
[----:B------:R-:W-:Y:S05]  /*6990*/  BSYNC B0 ;  /* 0x0000000000007941 */ /* 0x000fea0003800000 */
.L_x_3132:
[----:B------:R-:W-:-:S04]  /*69a0*/  FMUL.FTZ R0, R0, 1 ;  /* 0x3f80000000007820 */ /* 0x000fc80000410000 */
[----:B------:R0:W3:Y:S01]  /*69b0*/  F2F.F64.F32 R16, R0 ;  /* 0x0000000000107310 */ /* 0x0000e20000201800 */
[----:B------:R-:W-:Y:S05]  /*69c0*/  BRA `(.L_x_3113) ;  /* 0x0000000000a47947 */ /* 0x000fea0003800000 */
.L_x_3125:
        /* <DEDUP_REMOVED lines=14> */
.L_x_3139:
[----:B------:R-:W-:Y:S05]  /*6ab0*/  BSYNC B0 ;  /* 0x0000000000007941 */ /* 0x000fea0003800000 */
.L_x_3138:
[----:B------:R-:W-:-:S04]  /*6ac0*/  FMUL.FTZ R0, R0, 1 ;  /* 0x3f80000000007820 */ /* 0x000fc80000410000 */
[----:B------:R0:W3:Y:S01]  /*6ad0*/  F2F.F64.F32 R16, R0 ;  /* 0x0000000000107310 */ /* 0x0000e20000201800 */
[----:B------:R-:W-:Y:S05]  /*6ae0*/  BRA `(.L_x_3113) ;  /* 0x00000000005c7947 */ /* 0x000fea0003800000 */
.L_x_3112:
        /* <DEDUP_REMOVED lines=16> */
.L_x_3140:
[----:B------:R-:W-:Y:S01]  /*6bf0*/  CS2R R16, SRZ ;  /* 0x0000000000107805 */ /* 0x000fe2000001ff00 */
[----:B------:R-:W-:Y:S06]  /*6c00*/  BRA `(.L_x_3113) ;  /* 0x0000000000147947 */ /* 0x000fec0003800000 */
.L_x_3137:
[----:B------:R-:W3:Y:S02]  /*6c10*/  LDG.E.64 R16, desc[UR36][R4.64] ;  /* 0x0000002404107981 */ /* 0x000ee4000c1e1b00 */
[----:B---3--:R-:W0:Y:S01]  /*6c20*/  I2F.F64.U64 R16, R16 ;  /* 0x0000001000107312 */ /* 0x008e220000301800 */
[----:B------:R-:W-:Y:S05]  /*6c30*/  BRA `(.L_x_3113) ;  /* 0x0000000000087947 */ /* 0x000fea0003800000 */
.L_x_3136:
[----:B------:R-:W3:Y:S02]  /*6c40*/  LDG.E R4, desc[UR36][R4.64] ;  /* 0x0000002404047981 */ /* 0x000ee4000c1e1900 */
[----:B---3--:R0:W3:Y:S02]  /*6c50*/  I2F.F64.U32 R16, R4 ;  /* 0x0000000400107312 */ /* 0x0080e40000201800 */
.L_x_3113:
        /* <DEDUP_REMOVED lines=20> */
.L_x_3144:
[----:B------:R-:W2:Y:S02]  /*6da0*/  LDG.E.U8 R4, desc[UR36][R4.64] ;  /* 0x0000002404047981 */ /* 0x000ea4000c1e1100 */
[----:B--2---:R0:W1:Y:S01]  /*6db0*/  I2F.F64.U16 R24, R4 ;  /* 0x0000000400187312 */ /* 0x0040620000101800 */
[----:B------:R-:W-:Y:S05]  /*6dc0*/  BRA `(.L_x_3107) ;  /* 0x0000000c006c7947 */ /* 0x000fea0003800000 */
.L_x_3143:
        /* <DEDUP_REMOVED lines=9> */
.L_x_3147:
[----:B------:R-:W2:Y:S02]  /*6e60*/  LDG.E R4, desc[UR36][R4.64] ;  /* 0x0000002404047981 */ /* 0x000ea4000c1e1900 */
[----:B--2---:R0:W1:Y:S01]  /*6e70*/  I2F.F64 R24, R4 ;  /* 0x0000000400187312 */ /* 0x0040620000201c00 */
[----:B------:R-:W-:Y:S05]  /*6e80*/  BRA `(.L_x_3107) ;  /* 0x0000000c003c7947 */ /* 0x000fea0003800000 */
.L_x_3146:
[----:B------:R-:W2:Y:S02]  /*6e90*/  LDG.E.U16 R4, desc[UR36][R4.64] ;  /* 0x0000002404047981 */ /* 0x000ea4000c1e1500 */
[----:B--2---:R0:W1:Y:S01]  /*6ea0*/  I2F.F64.S16 R24, R4 ;  /* 0x0000000400187312 */ /* 0x0040620000101c00 */
[----:B------:R-:W-:Y:S05]  /*6eb0*/  BRA `(.L_x_3107) ;  /* 0x0000000c00307947 */ /* 0x000fea0003800000 */
.L_x_3142:
        /* <DEDUP_REMOVED lines=10> */
.L_x_3149:
[----:B------:R-:W2:Y:S02]  /*6f60*/  LDG.E.U16 R0, desc[UR36][R4.64] ;  /* 0x0000002404007981 */ /* 0x000ea4000c1e1500 */
[----:B--2---:R-:W-:-:S05]  /*6f70*/  HADD2.F32 R0, -RZ, R0.H0_H0 ;  /* 0x20000000ff007230 */ /* 0x004fca0000004100 */
[----:B------:R-:W-:-:S04]  /*6f80*/  FMUL.FTZ R0, R0, 1 ;  /* 0x3f80000000007820 */ /* 0x000fc80000410000 */
[----:B------:R0:W1:Y:S01]  /*6f90*/  F2F.F64.F32 R24, R0 ;  /* 0x0000000000187310 */ /* 0x0000620000201800 */
[----:B------:R-:W-:Y:S05]  /*6fa0*/  BRA `(.L_x_3107) ;  /* 0x0000000800f47947 */ /* 0x000fea0003800000 */
.L_x_3148:
        /* <DEDUP_REMOVED lines=10> */
.L_x_3151:
[----:B------:R-:W2:Y:S02]  /*7050*/  LDG.E.U16 R4, desc[UR36][R4.64] ;  /* 0x0000002404047981 */ /* 0x000ea4000c1e1500 */
[----:B--2---:R-:W-:-:S05]  /*7060*/  HADD2.F32 R0, -RZ, R4.H0_H0 ;  /* 0x20000004ff007230 */ /* 0x004fca0000004100 */
[----:B------:R-:W-:-:S04]  /*7070*/  FMUL.FTZ R0, R0, 1 ;  /* 0x3f80000000007820 */ /* 0x000fc80000410000 */
[----:B------:R0:W1:Y:S01]  /*7080*/  F2F.F64.F32 R24, R0 ;  /* 0x0000000000187310 */ /* 0x0000620000201800 */
[----:B------:R-:W-:Y:S05]  /*7090*/  BRA `(.L_x_3107) ;  /* 0x0000000800b87947 */ /* 0x000fea0003800000 */
.L_x_3150:
[----:B------:R0:W5:Y:S01]  /*70a0*/  LDG.E.64 R24, desc[UR36][R4.64] ;  /* 0x0000002404187981 */ /* 0x000162000c1e1b00 */
[----:B------:R-:W-:Y:S05]  /*70b0*/  BRA `(.L_x_3107) ;  /* 0x0000000800b07947 */ /* 0x000fea0003800000 */
.L_x_3141:
        /* <DEDUP_REMOVED lines=13> */
.L_x_3154:
[----:B------:R0:W5:Y:S01]  /*7190*/  LDG.E.64 R24, desc[UR36][R4.64] ;  /* 0x0000002404187981 */ /* 0x000162000c1e1b00 */
[----:B------:R-:W-:Y:S05]  /*71a0*/  BRA `(.L_x_3107) ;  /* 0x0000000800747947 */ /* 0x000fea0003800000 */
.L_x_3153:
        /* <DEDUP_REMOVED lines=28> */
.L_x_3156:
        /* <DEDUP_REMOVED lines=15> */
.L_x_3155:
[----:B------:R-:W2:Y:S02]  /*7460*/  LDG.E.U16 R0, desc[UR36][R4.64] ;  /* 0x0000002404007981 */ /* 0x000ea4000c1e1500 */
[----:B--2---:R-:W-:-:S04]  /*7470*/  IMAD.U32 R0, R0, 0x10000, RZ ;  /* 0x0001000000007824 */ /* 0x004fc800078e00ff */
[----:B------:R-:W-:-:S04]  /*7480*/  FMUL.FTZ R0, R0, 1 ;  /* 0x3f80000000007820 */ /* 0x000fc80000410000 */
[----:B------:R0:W1:Y:S01]  /*7490*/  F2F.F64.F32 R24, R0 ;  /* 0x0000000000187310 */ /* 0x0000620000201800 */
[----:B------:R-:W-:Y:S05]  /*74a0*/  BRA `(.L_x_3107) ;  /* 0x0000000400b47947 */ /* 0x000fea0003800000 */
.L_x_3152:
        /* <DEDUP_REMOVED lines=11> */
.L_x_3159:
        /* <DEDUP_REMOVED lines=21> */
.L_x_3163:
[----:B------:R-:W-:Y:S05]  /*76b0*/  BSYNC B1 ;  /* 0x0000000000017941 */ /* 0x000fea0003800000 */
.L_x_3162:
[----:B------:R-:W-:Y:S01]  /*76c0*/  LEA R5, R0, 0x3b800000, 0x17 ;  /* 0x3b80000000057811 */ /* 0x000fe200078eb8ff */
[----:B------:R-:W-:-:S05]  /*76d0*/  IMAD.SHL.U32 R0, R3, 0x100000, RZ ;  /* 0x0010000003007824 */ /* 0x000fca00078e00ff */
[----:B------:R-:W-:-:S07]  /*76e0*/  LOP3.LUT R0, R5, R0, R6, 0xfe, !PT ;  /* 0x0000000005007212 */ /* 0x000fce00078efe06 */
.L_x_3161:
[----:B------:R-:W-:Y:S05]  /*76f0*/  BSYNC B0 ;  /* 0x0000000000007941 */ /* 0x000fea0003800000 */
.L_x_3160:
[----:B------:R-:W-:-:S04]  /*7700*/  FMUL.FTZ R0, R0, 1 ;  /* 0x3f80000000007820 */ /* 0x000fc80000410000 */
[----:B------:R0:W1:Y:S01]  /*7710*/  F2F.F64.F32 R24, R0 ;  /* 0x0000000000187310 */ /* 0x0000620000201800 */
[----:B------:R-:W-:Y:S05]  /*7720*/  BRA `(.L_x_3107) ;  /* 0x0000000400147947 */ /* 0x000fea0003800000 */
.L_x_3158:
        /* <DEDUP_REMOVED lines=21> */
.L_x_3167:
[----:B------:R-:W-:Y:S05]  /*7880*/  BSYNC B1 ;  /* 0x0000000000017941 */ /* 0x000fea0003800000 */
.L_x_3166:
[----:B------:R-:W-:Y:S01]  /*7890*/  LEA R5, R0, 0x37800000, 0x17 ;  /* 0x3780000000057811 */ /* 0x000fe200078eb8ff */
[----:B------:R-:W-:-:S05]  /*78a0*/  IMAD.SHL.U32 R0, R3, 0x200000, RZ ;  /* 0x0020000003007824 */ /* 0x000fca00078e00ff */
[----:B------:R-:W-:-:S07]  /*78b0*/  LOP3.LUT R0, R5, R0, R6, 0xfe, !PT ;  /* 0x0000000005007212 */ /* 0x000fce00078efe06 */
.L_x_3165:
[----:B------:R-:W-:Y:S05]  /*78c0*/  BSYNC B0 ;  /* 0x0000000000007941 */ /* 0x000fea0003800000 */
.L_x_3164:
[----:B------:R-:W-:-:S04]  /*78d0*/  FMUL.FTZ R0, R0, 1 ;  /* 0x3f80000000007820 */ /* 0x000fc80000410000 */
[----:B------:R0:W1:Y:S01]  /*78e0*/  F2F.F64.F32 R24, R0 ;  /* 0x0000000000187310 */ /* 0x0000620000201800 */
[----:B------:R-:W-:Y:S05]  /*78f0*/  BRA `(.L_x_3107) ;  /* 0x0000000000a07947 */ /* 0x000fea0003800000 */
.L_x_3157:
        /* <DEDUP_REMOVED lines=14> */
.L_x_3171:
[----:B------:R-:W-:Y:S05]  /*79e0*/  BSYNC B0 ;  /* 0x0000000000007941 */ /* 0x000fea0003800000 */
.L_x_3170:
[----:B------:R-:W-:-:S04]  /*79f0*/  FMUL.FTZ R0, R0, 1 ;  /* 0x3f80000000007820 */ /* 0x000fc80000410000 */
[----:B------:R0:W1:Y:S01]  /*7a00*/  F2F.F64.F32 R24, R0 ;  /* 0x0000000000187310 */ /* 0x0000620000201800 */
[----:B------:R-:W-:Y:S05]  /*7a10*/  BRA `(.L_x_3107) ;  /* 0x0000000000587947 */ /* 0x000fea0003800000 */
.L_x_3145:
        /* <DEDUP_REMOVED lines=16> */
.L_x_3172:
[----:B------:R-:W-:Y:S05]  /*7b20*/  BRA `(.L_x_3107) ;  /* 0x0000000000147947 */ /* 0x000fea0003800000 */
.L_x_3169:
[----:B------:R-:W2:Y:S02]  /*7b30*/  LDG.E.64 R24, desc[UR36][R4.64] ;  /* 0x0000002404187981 */ /* 0x000ea4000c1e1b00 */
[----:B--2---:R-:W0:Y:S01]  /*7b40*/  I2F.F64.U64 R24, R24 ;  /* 0x0000001800187312 */ /* 0x004e220000301800 */
[----:B------:R-:W-:Y:S05]  /*7b50*/  BRA `(.L_x_3107) ;  /* 0x0000000000087947 */ /* 0x000fea0003800000 */
.L_x_3168:
[----:B------:R-:W2:Y:S02]  /*7b60*/  LDG.E R4, desc[UR36][R4.64] ;  /* 0x0000002404047981 */ /* 0x000ea4000c1e1900 */
[----:B--2---:R0:W1:Y:S02]  /*7b70*/  I2F.F64.U32 R24, R4 ;  /* 0x0000000400187312 */ /* 0x0040640000201800 */
.L_x_3107:
[----:B------:R-:W-:Y:S05]  /*7b80*/  BSYNC B6 ;  /* 0x0000000000067941 */ /* 0x000fea0003800000 */
.L_x_3106:
[----:B------:R-:W2:Y:S01]  /*7b90*/  S2R R23, SR_TID.X ;  /* 0x0000000000177919 */ /* 0x000ea20000002100 */
[----:B------:R-:W-:Y:S01]  /*7ba0*/  ULDC.64 UR4, c[0x0][0x218] ;  /* 0x0000860000047ab9 */ /* 0x000fe20000000a00 */
[----:B----45:R-:W-:Y:S01]  /*7bb0*/  DSETP.GT.AND P2, PT, R32, RZ, PT ;  /* 0x000000ff2000722a */ /* 0x030fe20003f44000 */
[----:B------:R-:W-:Y:S01]  /*7bc0*/  BSSY B6, `(.L_x_3173) ;  /* 0x000012d000067945 */ /* 0x000fe20003800000 */
[----:B01----:R-:W-:Y:S01]  /*7bd0*/  DMUL R6, R28, UR4 ;  /* 0x000000041c067c28 */ /* 0x003fe20008000000 */
[----:B------:R-:W0:Y:S01]  /*7be0*/  LDC.U8 R32, c[0x0][0x250] ;  /* 0x00009400ff207b82 */ /* 0x000e220000000000 */
[----:B---3--:R-:W-:Y:S02]  /*7bf0*/  DMUL R10, R18, UR4 ;  /* 0x00000004120a7c28 */ /* 0x008fe40008000000 */
[----:B------:R-:W-:Y:S02]  /*7c00*/  DSETP.GT.AND P1, PT, R30, RZ, PT ;  /* 0x000000ff1e00722a */ /* 0x000fe40003f24000 */
[----:B------:R-:W-:-:S02]  /*7c10*/  DMUL R4, R24, UR4 ;  /* 0x0000000418047c28 */ /* 0x000fc40008000000 */
[----:B--2---:R-:W-:Y:S02]  /*7c20*/  DMUL R8, R26, UR4 ;  /* 0x000000041a087c28 */ /* 0x004fe40008000000 */
[----:B------:R-:W-:Y:S01]  /*7c30*/  FSEL R0, R28, R6, P2 ;  /* 0x000000061c007208 */ /* 0x000fe20001000000 */
[----:B------:R-:W-:Y:S01]  /*7c40*/  DSETP.GT.AND P0, PT, R16, RZ, PT ;  /* 0x000000ff1000722a */ /* 0x000fe20003f04000 */
[----:B------:R-:W-:Y:S01]  /*7c50*/  FSEL R7, R29, R7, P2 ;  /* 0x000000071d077208 */ /* 0x000fe20001000000 */
[----:B------:R-:W-:Y:S01]  /*7c60*/  DSETP.GT.AND P3, PT, R36, RZ, PT ;  /* 0x000000ff2400722a */ /* 0x000fe20003f64000 */
[----:B------:R-:W-:Y:S02]  /*7c70*/  FSEL R3, R18, R10, P1 ;  /* 0x0000000a12037208 */ /* 0x000fe40000800000 */
[----:B------:R-:W-:Y:S02]  /*7c80*/  FSEL R10, R19, R11, P1 ;  /* 0x0000000b130a7208 */ /* 0x000fe40000800000 */
[----:B------:R-:W-:Y:S01]  /*7c90*/  FSEL R16, R24, R4, P0 ;  /* 0x0000000418107208 */ /* 0x000fe20000000000 */
[----:B------:R-:W-:Y:S01]  /*7ca0*/  IMAD.MOV.U32 R4, RZ, RZ, R0 ;  /* 0x000000ffff047224 */ /* 0x000fe200078e0000 */
[----:B------:R-:W-:Y:S01]  /*7cb0*/  FSEL R17, R25, R5, P0 ;  /* 0x0000000519117208 */ /* 0x000fe20000000000 */
[----:B------:R-:W-:Y:S01]  /*7cc0*/  IMAD.MOV.U32 R5, RZ, RZ, R7 ;  /* 0x000000ffff057224 */ /* 0x000fe200078e0007 */
[----:B------:R-:W-:Y:S01]  /*7cd0*/  FSEL R28, R26, R8, P3 ;  /* 0x000000081a1c7208 */ /* 0x000fe20001800000 */
[----:B------:R-:W-:Y:S01]  /*7ce0*/  IMAD.MOV.U32 R24, RZ, RZ, R3 ;  /* 0x000000ffff187224 */ /* 0x000fe200078e0003 */
[----:B------:R-:W-:Y:S01]  /*7cf0*/  FSEL R29, R27, R9, P3 ;  /* 0x000000091b1d7208 */ /* 0x000fe20001800000 */
[----:B------:R-:W-:Y:S01]  /*7d00*/  IMAD.MOV.U32 R25, RZ, RZ, R10 ;  /* 0x000000ffff197224 */ /* 0x000fe200078e000a */
[----:B------:R-:W-:-:S13]  /*7d10*/  ISETP.GE.AND P2, PT, R23, R2, PT ;  /* 0x000000021700720c */ /* 0x000fda0003f46270 */
[----:B------:R-:W-:Y:S05]  /*7d20*/  @P2 BRA `(.L_x_3174) ;  /* 0x0000001000582947 */ /* 0x000fea0003800000 */
[----:B------:R-:W1:Y:S01]  /*7d30*/  LDC.64 R8, c[0x0][0x228] ;  /* 0x00008a00ff087b82 */ /* 0x000e620000000a00 */
[----:B------:R-:W-:Y:S01]  /*7d40*/  IMAD R0, R22, 0x200, R23 ;  /* 0x0000020016007824 */ /* 0x000fe200078e0217 */
[----:B0-----:R-:W-:Y:S01]  /*7d50*/  PRMT R6, R32, 0x9910, RZ ;  /* 0x0000991020067816 */ /* 0x001fe200000000ff */
[----:B------:R-:W-:Y:S01]  /*7d60*/  ULDC UR4, c[0x0][0x254] ;  /* 0x0000950000047ab9 */ /* 0x000fe20000000800 */
[----:B------:R-:W-:Y:S02]  /*7d70*/  VIADD R23, R23, 0x80 ;  /* 0x0000008017177836 */ /* 0x000fe40000000000 */
[----:B------:R-:W-:Y:S02]  /*7d80*/  IMAD R3, R0, UR4, RZ ;  /* 0x0000000400037c24 */ /* 0x000fe4000f8e02ff */
[----:B------:R-:W-:-:S05]  /*7d90*/  IMAD.MOV.U32 R0, RZ, RZ, R6 ;  /* 0x000000ffff007224 */ /* 0x000fca00078e0006 */
[----:B------:R-:W-:Y:S02]  /*7da0*/  ISETP.GT.AND P0, PT, R0, 0x9, PT ;  /* 0x000000090000780c */ /* 0x000fe40003f04270 */
[----:B-1----:R-:W-:-:S05]  /*7db0*/  IADD3 R8, P1, R3, R8, RZ ;  /* 0x0000000803087210 */ /* 0x002fca0007f3e0ff */
        /* <DEDUP_REMOVED lines=13> */
.L_x_3178:
[----:B------:R-:W0:Y:S02]  /*7e90*/  F2I.S64.F64.TRUNC R4, R4 ;  /* 0x0000000400047311 */ /* 0x000e24000030d900 */
[----:B0-----:R-:W-:-:S05]  /*7ea0*/  IMAD.MOV.U32 R3, RZ, RZ, R4 ;  /* 0x000000ffff037224 */ /* 0x001fca00078e0004 */
[----:B------:R0:W-:Y:S01]  /*7eb0*/  STG.E.U8 desc[UR36][R8.64], R3 ;  /* 0x0000000308007986 */ /* 0x0001e2000c101124 */
[----:B------:R-:W-:Y:S05]  /*7ec0*/  BRA `(.L_x_3174) ;  /* 0x0000000c00f07947 */ /* 0x000fea0003800000 */
.L_x_3177:
        /* <DEDUP_REMOVED lines=9> */
.L_x_3181:
[----:B------:R-:W0:Y:S02]  /*7f60*/  F2I.F64.TRUNC R5, R4 ;  /* 0x0000000400057311 */ /* 0x000e24000030d100 */
[----:B0-----:R0:W-:Y:S01]  /*7f70*/  STG.E desc[UR36][R8.64], R5 ;  /* 0x0000000508007986 */ /* 0x0011e2000c101924 */
[----:B------:R-:W-:Y:S05]  /*7f80*/  BRA `(.L_x_3174) ;  /* 0x0000000c00c07947 */ /* 0x000fea0003800000 */
.L_x_3180:
[----:B------:R-:W0:Y:S02]  /*7f90*/  F2I.F64.TRUNC R5, R4 ;  /* 0x0000000400057311 */ /* 0x000e24000030d100 */
[----:B0-----:R0:W-:Y:S01]  /*7fa0*/  STG.E.U16 desc[UR36][R8.64], R5 ;  /* 0x0000000508007986 */ /* 0x0011e2000c101524 */
[----:B------:R-:W-:Y:S05]  /*7fb0*/  BRA `(.L_x_3174) ;  /* 0x0000000c00b47947 */ /* 0x000fea0003800000 */
.L_x_3176:
        /* <DEDUP_REMOVED lines=13> */
.L_x_3183:
        /* <DEDUP_REMOVED lines=8> */
.L_x_3182:
        /* <DEDUP_REMOVED lines=14> */
.L_x_3185:
        /* <DEDUP_REMOVED lines=9> */
.L_x_3184:
[----:B------:R0:W-:Y:S01]  /*8280*/  STG.E.64 desc[UR36][R8.64], R4 ;  /* 0x0000000408007986 */ /* 0x0001e2000c101b24 */
[----:B------:R-:W-:Y:S05]  /*8290*/  BRA `(.L_x_3174) ;  /* 0x0000000800fc7947 */ /* 0x000fea0003800000 */
.L_x_3175:
        /* <DEDUP_REMOVED lines=12> */
.L_x_3188:
[----:B------:R-:W-:-:S05]  /*8360*/  CS2R R6, SRZ ;  /* 0x0000000000067805 */ /* 0x000fca000001ff00 */
[----:B------:R0:W-:Y:S01]  /*8370*/  STG.E.128 desc[UR36][R8.64], R4 ;  /* 0x0000000408007986 */ /* 0x0001e2000c101d24 */
[----:B------:R-:W-:Y:S05]  /*8380*/  BRA `(.L_x_3174) ;  /* 0x0000000800c07947 */ /* 0x000fea0003800000 */
.L_x_3187:
        /* <DEDUP_REMOVED lines=25> */
.L_x_3192:
[----:B------:R-:W-:Y:S05]  /*8520*/  BSYNC B0 ;  /* 0x0000000000007941 */ /* 0x000fea0003800000 */
.L_x_3191:
[----:B------:R-:W-:-:S05]  /*8530*/  LOP3.LUT R7, R0, R7, RZ, 0xfc, !PT ;  /* 0x0000000700077212 */ /* 0x000fca00078efcff */
[----:B------:R0:W-:Y:S01]  /*8540*/  STG.E.U8 desc[UR36][R8.64], R7 ;  /* 0x0000000708007986 */ /* 0x0001e2000c101124 */
[----:B------:R-:W-:Y:S05]  /*8550*/  BRA `(.L_x_3174) ;  /* 0x00000008004c7947 */ /* 0x000fea0003800000 */
.L_x_3190:
        /* <DEDUP_REMOVED lines=17> */
.L_x_3194:
[----:B------:R-:W-:Y:S01]  /*8670*/  IMAD.MOV.U32 R0, RZ, RZ, 0x7f ;  /* 0x0000007fff007424 */ /* 0x000fe200078e00ff */
[----:B------:R-:W-:-:S04]  /*8680*/  ISETP.GT.U32.AND P0, PT, R3, 0x7f800000, PT ;  /* 0x7f8000000300780c */ /* 0x000fc80003f04070 */
[----:B------:R-:W-:-:S09]  /*8690*/  SEL R0, R0, 0x7c, P0 ;  /* 0x0000007c00007807 */ /* 0x000fd20000000000 */
.L_x_3195:
[----:B------:R-:W-:Y:S05]  /*86a0*/  BSYNC B0 ;  /* 0x0000000000007941 */ /* 0x000fea0003800000 */
.L_x_3193:
[----:B------:R-:W-:-:S04]  /*86b0*/  LOP3.LUT R3, R7, 0x80000000, RZ, 0xc0, !PT ;  /* 0x8000000007037812 */ /* 0x000fc800078ec0ff */
[----:B------:R-:W-:-:S04]  /*86c0*/  SHF.R.U32.HI R3, RZ, 0x18, R3 ;  /* 0x00000018ff037819 */ /* 0x000fc80000011603 */
[----:B------:R-:W-:-:S05]  /*86d0*/  LOP3.LUT R3, R0, R3, RZ, 0xfc, !PT ;  /* 0x0000000300037212 */ /* 0x000fca00078efcff */
[----:B------:R0:W-:Y:S01]  /*86e0*/  STG.E.U8 desc[UR36][R8.64], R3 ;  /* 0x0000000308007986 */ /* 0x0001e2000c101124 */
[----:B------:R-:W-:Y:S05]  /*86f0*/  BRA `(.L_x_3174) ;  /* 0x0000000400e47947 */ /* 0x000fea0003800000 */
.L_x_3189:
        /* <DEDUP_REMOVED lines=8> */
.L_x_3186:
        /* <DEDUP_REMOVED lines=11> */
.L_x_3198:
        /* <DEDUP_REMOVED lines=21> */
.L_x_3201:
[----:B------:R-:W-:-:S04]  /*8980*/  LOP3.LUT R0, R7, 0x80000000, RZ, 0xc0, !PT ;  /* 0x8000000007007812 */ /* 0x000fc800078ec0ff */
[----:B------:R-:W-:-:S04]  /*8990*/  SHF.R.U32.HI R0, RZ, 0x18, R0 ;  /* 0x00000018ff007819 */ /* 0x000fc80000011600 */
[----:B------:R-:W-:-:S07]  /*89a0*/  LOP3.LUT R0, R3, R0, RZ, 0xfc, !PT ;  /* 0x0000000003007212 */ /* 0x000fce00078efcff */
.L_x_3200:
[----:B------:R-:W-:Y:S05]  /*89b0*/  BSYNC B0 ;  /* 0x0000000000007941 */ /* 0x000fea0003800000 */
.L_x_3199:
[----:B------:R0:W-:Y:S01]  /*89c0*/  STG.E.U8 desc[UR36][R8.64], R0 ;  /* 0x0000000008007986 */ /* 0x0001e2000c101124 */
[----:B------:R-:W-:Y:S05]  /*89d0*/  BRA `(.L_x_3174) ;  /* 0x00000004002c7947 */ /* 0x000fea0003800000 */
.L_x_3197:
        /* <DEDUP_REMOVED lines=21> */
.L_x_3204:
[----:B------:R-:W-:-:S04]  /*8b30*/  LOP3.LUT R0, R7, 0x80000000, RZ, 0xc0, !PT ;  /* 0x8000000007007812 */ /* 0x000fc800078ec0ff */
[----:B------:R-:W-:-:S04]  /*8b40*/  SHF.R.U32.HI R0, RZ, 0x18, R0 ;  /* 0x00000018ff007819 */ /* 0x000fc80000011600 */
[----:B------:R-:W-:-:S07]  /*8b50*/  LOP3.LUT R0, R3, R0, RZ, 0xfc, !PT ;  /* 0x0000000003007212 */ /* 0x000fce00078efcff */
.L_x_3203:
[----:B------:R-:W-:Y:S05]  /*8b60*/  BSYNC B0 ;  /* 0x0000000000007941 */ /* 0x000fea0003800000 */
.L_x_3202:
[----:B------:R0:W-:Y:S01]  /*8b70*/  STG.E.U8 desc[UR36][R8.64], R0 ;  /* 0x0000000008007986 */ /* 0x0001e2000c101124 */
[----:B------:R-:W-:Y:S05]  /*8b80*/  BRA `(.L_x_3174) ;  /* 0x0000000000c07947 */ /* 0x000fea0003800000 */
.L_x_3196:
        /* <DEDUP_REMOVED lines=26> */
.L_x_3179:
        /* <DEDUP_REMOVED lines=16> */
.L_x_3207:
[----:B------:R-:W-:Y:S05]  /*8e30*/  BRA `(.L_x_3174) ;  /* 0x0000000000147947 */ /* 0x000fea0003800000 */
.L_x_3206:
[----:B------:R-:W0:Y:S02]  /*8e40*/  F2I.U64.F64.TRUNC R4, R4 ;  /* 0x0000000400047311 */ /* 0x000e24000030d800 */
[----:B0-----:R0:W-:Y:S01]  /*8e50*/  STG.E.64 desc[UR36][R8.64], R4 ;  /* 0x0000000408007986 */ /* 0x0011e2000c101b24 */
[----:B------:R-:W-:Y:S05]  /*8e60*/  BRA `(.L_x_3174) ;  /* 0x0000000000087947 */ /* 0x000fea0003800000 */
.L_x_3205:
[----:B------:R-:W0:Y:S02]  /*8e70*/  F2I.U32.F64.TRUNC R5, R4 ;  /* 0x0000000400057311 */ /* 0x000e24000030d000 */
[----:B0-----:R0:W-:Y:S02]  /*8e80*/  STG.E desc[UR36][R8.64], R5 ;  /* 0x0000000508007986 */ /* 0x0011e4000c101924 */
.L_x_3174:
[----:B------:R-:W-:Y:S05]  /*8e90*/  BSYNC B6 ;  /* 0x0000000000067941 */ /* 0x000fea0003800000 */
.L_x_3173:
[----:B------:R-:W-:Y:S01]  /*8ea0*/  ISETP.GE.AND P0, PT, R23, R2, PT ;  /* 0x000000021700720c */ /* 0x000fe20003f06270 */
[----:B------:R-:W-:-:S12]  /*8eb0*/  BSSY B6, `(.L_x_3208) ;  /* 0x0000230000067945 */ /* 0x000fd80003800000 */
[----:B------:R-:W-:Y:S05]  /*8ec0*/  @P0 BRA `(.L_x_3209) ;  /* 0x0000002000b80947 */ /* 0x000fea0003800000 */
[----:B0-----:R-:W0:Y:S01]  /*8ed0*/  LDC.64 R4, c[0x0][0x228] ;  /* 0x00008a00ff047b82 */ /* 0x001e220000000a00 */
[----:B-1----:R-:W-:Y:S01]  /*8ee0*/  IMAD R0, R22, 0x200, R23 ;  /* 0x0000020016007824 */ /* 0x002fe200078e0217 */
[----:B---3--:R-:W-:Y:S01]  /*8ef0*/  PRMT R6, R32, 0x9910, RZ ;  /* 0x0000991020067816 */ /* 0x008fe200000000ff */
[----:B------:R-:W-:Y:S02]  /*8f00*/  ULDC UR4, c[0x0][0x254] ;  /* 0x0000950000047ab9 */ /* 0x000fe40000000800 */
[----:B--2-4-:R-:W-:Y:S02]  /*8f10*/  IMAD R3, R0, UR4, RZ ;  /* 0x0000000400037c24 */ /* 0x014fe4000f8e02ff */
        /* <DEDUP_REMOVED lines=16> */
.L_x_3213:
[----:B------:R-:W0:Y:S02]  /*9020*/  F2I.S64.F64.TRUNC R28, R28 ;  /* 0x0000001c001c7311 */ /* 0x000e24000030d900 */
[----:B0-----:R-:W-:-:S05]  /*9030*/  IMAD.MOV.U32 R3, RZ, RZ, R28 ;  /* 0x000000ffff037224 */ /* 0x001fca00078e001c */
[----:B------:R0:W-:Y:S01]  /*9040*/  STG.E.U8 desc[UR36][R4.64], R3 ;  /* 0x0000000304007986 */ /* 0x0001e2000c101124 */
[----:B------:R-:W-:Y:S05]  /*9050*/  BRA `(.L_x_3215) ;  /* 0x0000000c00f07947 */ /* 0x000fea0003800000 */
.L_x_3212:
        /* <DEDUP_REMOVED lines=9> */
.L_x_3217:
[----:B------:R-:W0:Y:S02]  /*90f0*/  F2I.F64.TRUNC R29, R28 ;  /* 0x0000001c001d7311 */ /* 0x000e24000030d100 */
[----:B0-----:R0:W-:Y:S01]  /*9100*/  STG.E desc[UR36][R4.64], R29 ;  /* 0x0000001d04007986 */ /* 0x0011e2000c101924 */
[----:B------:R-:W-:Y:S05]  /*9110*/  BRA `(.L_x_3215) ;  /* 0x0000000c00c07947 */ /* 0x000fea0003800000 */
.L_x_3216:
[----:B------:R-:W0:Y:S02]  /*9120*/  F2I.F64.TRUNC R29, R28 ;  /* 0x0000001c001d7311 */ /* 0x000e24000030d100 */
[----:B0-----:R0:W-:Y:S01]  /*9130*/  STG.E.U16 desc[UR36][R4.64], R29 ;  /* 0x0000001d04007986 */ /* 0x0011e2000c101524 */
[----:B------:R-:W-:Y:S05]  /*9140*/  BRA `(.L_x_3215) ;  /* 0x0000000c00b47947 */ /* 0x000fea0003800000 */
.L_x_3211:
        /* <DEDUP_REMOVED lines=13> */
.L_x_3219:
        /* <DEDUP_REMOVED lines=8> */
.L_x_3218:
        /* <DEDUP_REMOVED lines=14> */
.L_x_3221:
        /* <DEDUP_REMOVED lines=9> */
.L_x_3220:
[----:B------:R4:W-:Y:S01]  /*9410*/  STG.E.64 desc[UR36][R4.64], R28 ;  /* 0x0000001c04007986 */ /* 0x0009e2000c101b24 */
[----:B------:R-:W-:Y:S05]  /*9420*/  BRA `(.L_x_3215) ;  /* 0x0000000800fc7947 */ /* 0x000fea0003800000 */
.L_x_3210:
        /* <DEDUP_REMOVED lines=12> */
.L_x_3224:
[----:B------:R-:W-:-:S05]  /*94f0*/  CS2R R30, SRZ ;  /* 0x00000000001e7805 */ /* 0x000fca000001ff00 */
[----:B------:R0:W-:Y:S01]  /*9500*/  STG.E.128 desc[UR36][R4.64], R28 ;  /* 0x0000001c04007986 */ /* 0x0001e2000c101d24 */
[----:B------:R-:W-:Y:S05]  /*9510*/  BRA `(.L_x_3215) ;  /* 0x0000000800c07947 */ /* 0x000fea0003800000 */
.L_x_3223:
        /* <DEDUP_REMOVED lines=25> */
.L_x_3228:
[----:B------:R-:W-:Y:S05]  /*96b0*/  BSYNC B0 ;  /* 0x0000000000007941 */ /* 0x000fea0003800000 */
.L_x_3227:
[----:B------:R-:W-:-:S05]  /*96c0*/  LOP3.LUT R7, R0, R7, RZ, 0xfc, !PT ;  /* 0x0000000700077212 */ /* 0x000fca00078efcff */
[----:B------:R0:W-:Y:S01]  /*96d0*/  STG.E.U8 desc[UR36][R4.64], R7 ;  /* 0x0000000704007986 */ /* 0x0001e2000c101124 */
[----:B------:R-:W-:Y:S05]  /*96e0*/  BRA `(.L_x_3215) ;  /* 0x00000008004c7947 */ /* 0x000fea0003800000 */
.L_x_3226:
        /* <DEDUP_REMOVED lines=17> */
.L_x_3230:
[----:B------:R-:W-:Y:S01]  /*9800*/  IMAD.MOV.U32 R0, RZ, RZ, 0x7f ;  /* 0x0000007fff007424 */ /* 0x000fe200078e00ff */
[----:B------:R-:W-:-:S04]  /*9810*/  ISETP.GT.U32.AND P0, PT, R3, 0x7f800000, PT ;  /* 0x7f8000000300780c */ /* 0x000fc80003f04070 */
[----:B------:R-:W-:-:S09]  /*9820*/  SEL R0, R0, 0x7c, P0 ;  /* 0x0000007c00007807 */ /* 0x000fd20000000000 */
.L_x_3231:
[----:B------:R-:W-:Y:S05]  /*9830*/  BSYNC B0 ;  /* 0x0000000000007941 */ /* 0x000fea0003800000 */
.L_x_3229:
[----:B------:R-:W-:-:S04]  /*9840*/  LOP3.LUT R3, R7, 0x80000000, RZ, 0xc0, !PT ;  /* 0x8000000007037812 */ /* 0x000fc800078ec0ff */
[----:B------:R-:W-:-:S04]  /*9850*/  SHF.R.U32.HI R3, RZ, 0x18, R3 ;  /* 0x00000018ff037819 */ /* 0x000fc80000011603 */
[----:B------:R-:W-:-:S05]  /*9860*/  LOP3.LUT R3, R0, R3, RZ, 0xfc, !PT ;  /* 0x0000000300037212 */ /* 0x000fca00078efcff */
[----:B------:R0:W-:Y:S01]  /*9870*/  STG.E.U8 desc[UR36][R4.64], R3 ;  /* 0x0000000304007986 */ /* 0x0001e2000c101124 */
[----:B------:R-:W-:Y:S05]  /*9880*/  BRA `(.L_x_3215) ;  /* 0x0000000400e47947 */ /* 0x000fea0003800000 */
.L_x_3225:
        /* <DEDUP_REMOVED lines=8> */
.L_x_3222:
        /* <DEDUP_REMOVED lines=11> */
.L_x_3234:
        /* <DEDUP_REMOVED lines=21> */
.L_x_3237:
[----:B------:R-:W-:-:S04]  /*9b10*/  LOP3.LUT R0, R7, 0x80000000, RZ, 0xc0, !PT ;  /* 0x8000000007007812 */ /* 0x000fc800078ec0ff */
[----:B------:R-:W-:-:S04]  /*9b20*/  SHF.R.U32.HI R0, RZ, 0x18, R0 ;  /* 0x00000018ff007819 */ /* 0x000fc80000011600 */
[----:B------:R-:W-:-:S07]  /*9b30*/  LOP3.LUT R0, R3, R0, RZ, 0xfc, !PT ;  /* 0x0000000003007212 */ /* 0x000fce00078efcff */
.L_x_3236:
[----:B------:R-:W-:Y:S05]  /*9b40*/  BSYNC B0 ;  /* 0x0000000000007941 */ /* 0x000fea0003800000 */
.L_x_3235:
[----:B------:R0:W-:Y:S01]  /*9b50*/  STG.E.U8 desc[UR36][R4.64], R0 ;  /* 0x0000000004007986 */ /* 0x0001e2000c101124 */
[----:B------:R-:W-:Y:S05]  /*9b60*/  BRA `(.L_x_3215) ;  /* 0x00000004002c7947 */ /* 0x000fea0003800000 */
.L_x_3233:
        /* <DEDUP_REMOVED lines=21> */
.L_x_3240:
[----:B------:R-:W-:-:S04]  /*9cc0*/  LOP3.LUT R0, R7, 0x80000000, RZ, 0xc0, !PT ;  /* 0x8000000007007812 */ /* 0x000fc800078ec0ff */
[----:B------:R-:W-:-:S04]  /*9cd0*/  SHF.R.U32.HI R0, RZ, 0x18, R0 ;  /* 0x00000018ff007819 */ /* 0x000fc80000011600 */
[----:B------:R-:W-:-:S07]  /*9ce0*/  LOP3.LUT R0, R3, R0, RZ, 0xfc, !PT ;  /* 0x0000000003007212 */ /* 0x000fce00078efcff */
.L_x_3239:
[----:B------:R-:W-:Y:S05]  /*9cf0*/  BSYNC B0 ;  /* 0x0000000000007941 */ /* 0x000fea0003800000 */
.L_x_3238:
[----:B------:R0:W-:Y:S01]  /*9d00*/  STG.E.U8 desc[UR36][R4.64], R0 ;  /* 0x0000000004007986 */ /* 0x0001e2000c101124 */
[----:B------:R-:W-:Y:S05]  /*9d10*/  BRA `(.L_x_3215) ;  /* 0x0000000000c07947 */ /* 0x000fea0003800000 */
.L_x_3232:
        /* <DEDUP_REMOVED lines=26> */
.L_x_3214:
        /* <DEDUP_REMOVED lines=16> */
.L_x_3243:
[----:B------:R-:W-:Y:S05]  /*9fc0*/  BRA `(.L_x_3215) ;  /* 0x0000000000147947 */ /* 0x000fea0003800000 */
.L_x_3242:
[----:B------:R-:W0:Y:S02]  /*9fd0*/  F2I.U64.F64.TRUNC R28, R28 ;  /* 0x0000001c001c7311 */ /* 0x000e24000030d800 */
[----:B0-----:R0:W-:Y:S01]  /*9fe0*/  STG.E.64 desc[UR36][R4.64], R28 ;  /* 0x0000001c04007986 */ /* 0x0011e2000c101b24 */
[----:B------:R-:W-:Y:S05]  /*9ff0*/  BRA `(.L_x_3215) ;  /* 0x0000000000087947 */ /* 0x000fea0003800000 */
.L_x_3241:
[----:B------:R-:W0:Y:S02]  /*a000*/  F2I.U32.F64.TRUNC R29, R28 ;  /* 0x0000001c001d7311 */ /* 0x000e24000030d000 */
[----:B0-----:R0:W-:Y:S02]  /*a010*/  STG.E desc[UR36][R4.64], R29 ;  /* 0x0000001d04007986 */ /* 0x0011e4000c101924 */
.L_x_3215:
        /* <DEDUP_REMOVED lines=24> */
.L_x_3247:
[----:B------:R-:W0:Y:S02]  /*a1a0*/  F2I.S64.F64.TRUNC R24, R24 ;  /* 0x0000001800187311 */ /* 0x000e24000030d900 */
[----:B0-----:R-:W-:-:S05]  /*a1b0*/  IMAD.MOV.U32 R3, RZ, RZ, R24 ;  /* 0x000000ffff037224 */ /* 0x001fca00078e0018 */
[----:B------:R0:W-:Y:S01]  /*a1c0*/  STG.E.U8 desc[UR36][R4.64], R3 ;  /* 0x0000000304007986 */ /* 0x0001e2000c101124 */
[----:B------:R-:W-:Y:S05]  /*a1d0*/  BRA `(.L_x_3249) ;  /* 0x0000000c00f07947 */ /* 0x000fea0003800000 */
.L_x_3246:
        /* <DEDUP_REMOVED lines=9> */
.L_x_3251:
[----:B------:R-:W0:Y:S02]  /*a270*/  F2I.F64.TRUNC R25, R24 ;  /* 0x0000001800197311 */ /* 0x000e24000030d100 */
[----:B0-----:R0:W-:Y:S01]  /*a280*/  STG.E desc[UR36][R4.64], R25 ;  /* 0x0000001904007986 */ /* 0x0011e2000c101924 */
[----:B------:R-:W-:Y:S05]  /*a290*/  BRA `(.L_x_3249) ;  /* 0x0000000c00c07947 */ /* 0x000fea0003800000 */
.L_x_3250:
[----:B------:R-:W0:Y:S02]  /*a2a0*/  F2I.F64.TRUNC R25, R24 ;  /* 0x0000001800197311 */ /* 0x000e24000030d100 */
[----:B0-----:R0:W-:Y:S01]  /*a2b0*/  STG.E.U16 desc[UR36][R4.64], R25 ;  /* 0x0000001904007986 */ /* 0x0011e2000c101524 */
[----:B------:R-:W-:Y:S05]  /*a2c0*/  BRA `(.L_x_3249) ;  /* 0x0000000c00b47947 */ /* 0x000fea0003800000 */
.L_x_3245:
        /* <DEDUP_REMOVED lines=13> */
.L_x_3253:
        /* <DEDUP_REMOVED lines=8> */
.L_x_3252:
        /* <DEDUP_REMOVED lines=14> */
.L_x_3255:
        /* <DEDUP_REMOVED lines=9> */
.L_x_3254:
[----:B------:R0:W-:Y:S01]  /*a590*/  STG.E.64 desc[UR36][R4.64], R24 ;  /* 0x0000001804007986 */ /* 0x0001e2000c101b24 */
[----:B------:R-:W-:Y:S05]  /*a5a0*/  BRA `(.L_x_3249) ;  /* 0x0000000800fc7947 */ /* 0x000fea0003800000 */
.L_x_3244:
        /* <DEDUP_REMOVED lines=12> */
.L_x_3258:
[----:B------:R-:W-:-:S05]  /*a670*/  CS2R R26, SRZ ;  /* 0x00000000001a7805 */ /* 0x000fca000001ff00 */
[----:B------:R0:W-:Y:S01]  /*a680*/  STG.E.128 desc[UR36][R4.64], R24 ;  /* 0x0000001804007986 */ /* 0x0001e2000c101d24 */
[----:B------:R-:W-:Y:S05]  /*a690*/  BRA `(.L_x_3249) ;  /* 0x0000000800c07947 */ /* 0x000fea0003800000 */
.L_x_3257:
        /* <DEDUP_REMOVED lines=25> */
.L_x_3262:
[----:B------:R-:W-:Y:S05]  /*a830*/  BSYNC B0 ;  /* 0x0000000000007941 */ /* 0x000fea0003800000 */
.L_x_3261:
[----:B------:R-:W-:-:S05]  /*a840*/  LOP3.LUT R7, R0, R7, RZ, 0xfc, !PT ;  /* 0x0000000700077212 */ /* 0x000fca00078efcff */
[----:B------:R0:W-:Y:S01]  /*a850*/  STG.E.U8 desc[UR36][R4.64], R7 ;  /* 0x0000000704007986 */ /* 0x0001e2000c101124 */
[----:B------:R-:W-:Y:S05]  /*a860*/  BRA `(.L_x_3249) ;  /* 0x00000008004c7947 */ /* 0x000fea0003800000 */
.L_x_3260:
        /* <DEDUP_REMOVED lines=17> */
.L_x_3264:
[----:B------:R-:W-:Y:S01]  /*a980*/  IMAD.MOV.U32 R0, RZ, RZ, 0x7f ;  /* 0x0000007fff007424 */ /* 0x000fe200078e00ff */
[----:B------:R-:W-:-:S04]  /*a990*/  ISETP.GT.U32.AND P0, PT, R3, 0x7f800000, PT ;  /* 0x7f8000000300780c */ /* 0x000fc80003f04070 */
[----:B------:R-:W-:-:S09]  /*a9a0*/  SEL R0, R0, 0x7c, P0 ;  /* 0x0000007c00007807 */ /* 0x000fd20000000000 */
.L_x_3265:
[----:B------:R-:W-:Y:S05]  /*a9b0*/  BSYNC B0 ;  /* 0x0000000000007941 */ /* 0x000fea0003800000 */
.L_x_3263:
[----:B------:R-:W-:-:S04]  /*a9c0*/  LOP3.LUT R3, R7, 0x80000000, RZ, 0xc0, !PT ;  /* 0x8000000007037812 */ /* 0x000fc800078ec0ff */
[----:B------:R-:W-:-:S04]  /*a9d0*/  SHF.R.U32.HI R3, RZ, 0x18, R3 ;  /* 0x00000018ff037819 */ /* 0x000fc80000011603 */
[----:B------:R-:W-:-:S05]  /*a9e0*/  LOP3.LUT R3, R0, R3, RZ, 0xfc, !PT ;  /* 0x0000000300037212 */ /* 0x000fca00078efcff */
[----:B------:R0:W-:Y:S01]  /*a9f0*/  STG.E.U8 desc[UR36][R4.64], R3 ;  /* 0x0000000304007986 */ /* 0x0001e2000c101124 */
[----:B------:R-:W-:Y:S05]  /*aa00*/  BRA `(.L_x_3249) ;  /* 0x0000000400e47947 */ /* 0x000fea0003800000 */
.L_x_3259:
        /* <DEDUP_REMOVED lines=8> */
.L_x_3256:
        /* <DEDUP_REMOVED lines=11> */
.L_x_3268:
        /* <DEDUP_REMOVED lines=21> */
.L_x_3271:
[----:B------:R-:W-:-:S04]  /*ac90*/  LOP3.LUT R0, R7, 0x80000000, RZ, 0xc0, !PT ;  /* 0x8000000007007812 */ /* 0x000fc800078ec0ff */
[----:B------:R-:W-:-:S04]  /*aca0*/  SHF.R.U32.HI R0, RZ, 0x18, R0 ;  /* 0x00000018ff007819 */ /* 0x000fc80000011600 */
[----:B------:R-:W-:-:S07]  /*acb0*/  LOP3.LUT R0, R3, R0, RZ, 0xfc, !PT ;  /* 0x0000000003007212 */ /* 0x000fce00078efcff */
.L_x_3270:
[----:B------:R-:W-:Y:S05]  /*acc0*/  BSYNC B0 ;  /* 0x0000000000007941 */ /* 0x000fea0003800000 */
.L_x_3269:
[----:B------:R0:W-:Y:S01]  /*acd0*/  STG.E.U8 desc[UR36][R4.64], R0 ;  /* 0x0000000004007986 */ /* 0x0001e2000c101124 */
[----:B------:R-:W-:Y:S05]  /*ace0*/  BRA `(.L_x_3249) ;  /* 0x00000004002c7947 */ /* 0x000fea0003800000 */
.L_x_3267:
        /* <DEDUP_REMOVED lines=21> */
.L_x_3274:
[----:B------:R-:W-:-:S04]  /*ae40*/  LOP3.LUT R0, R7, 0x80000000, RZ, 0xc0, !PT ;  /* 0x8000000007007812 */ /* 0x000fc800078ec0ff */
[----:B------:R-:W-:-:S04]  /*ae50*/  SHF.R.U32.HI R0, RZ, 0x18, R0 ;  /* 0x00000018ff007819 */ /* 0x000fc80000011600 */
[----:B------:R-:W-:-:S07]  /*ae60*/  LOP3.LUT R0, R3, R0, RZ, 0xfc, !PT ;  /* 0x0000000003007212 */ /* 0x000fce00078efcff */
.L_x_3273:
[----:B------:R-:W-:Y:S05]  /*ae70*/  BSYNC B0 ;  /* 0x0000000000007941 */ /* 0x000fea0003800000 */
.L_x_3272:
[----:B------:R0:W-:Y:S01]  /*ae80*/  STG.E.U8 desc[UR36][R4.64], R0 ;  /* 0x0000000004007986 */ /* 0x0001e2000c101124 */
[----:B------:R-:W-:Y:S05]  /*ae90*/  BRA `(.L_x_3249) ;  /* 0x0000000000c07947 */ /* 0x000fea0003800000 */
.L_x_3266:
        /* <DEDUP_REMOVED lines=26> */
.L_x_3248:
        /* <DEDUP_REMOVED lines=16> */
.L_x_3277:
[----:B------:R-:W-:Y:S05]  /*b140*/  BRA `(.L_x_3249) ;  /* 0x0000000000147947 */ /* 0x000fea0003800000 */
.L_x_3276:
[----:B------:R-:W0:Y:S02]  /*b150*/  F2I.U64.F64.TRUNC R24, R24 ;  /* 0x0000001800187311 */ /* 0x000e24000030d800 */
[----:B0-----:R0:W-:Y:S01]  /*b160*/  STG.E.64 desc[UR36][R4.64], R24 ;  /* 0x0000001804007986 */ /* 0x0011e2000c101b24 */
[----:B------:R-:W-:Y:S05]  /*b170*/  BRA `(.L_x_3249) ;  /* 0x0000000000087947 */ /* 0x000fea0003800000 */
.L_x_3275:
[----:B------:R-:W0:Y:S02]  /*b180*/  F2I.U32.F64.TRUNC R25, R24 ;  /* 0x0000001800197311 */ /* 0x000e24000030d000 */
[----:B0-----:R0:W-:Y:S02]  /*b190*/  STG.E desc[UR36][R4.64], R25 ;  /* 0x0000001904007986 */ /* 0x0011e4000c101924 */
.L_x_3249:
[----:B------:R-:W-:-:S07]  /*b1a0*/  VIADD R23, R23, 0x80 ;  /* 0x0000008017177836 */ /* 0x000fce0000000000 */
.L_x_3209:
[----:B------:R-:W-:Y:S05]  /*b1b0*/  BSYNC B6 ;  /* 0x0000000000067941 */ /* 0x000fea0003800000 */
.L_x_3208:
        /* <DEDUP_REMOVED lines=22> */
.L_x_3281:
[----:B------:R-:W0:Y:S02]  /*b320*/  F2I.S64.F64.TRUNC R16, R16 ;  /* 0x0000001000107311 */ /* 0x000e24000030d900 */
[----:B0-----:R-:W-:-:S05]  /*b330*/  IMAD.MOV.U32 R5, RZ, RZ, R16 ;  /* 0x000000ffff057224 */ /* 0x001fca00078e0010 */
[----:B------:R-:W-:Y:S01]  /*b340*/  STG.E.U8 desc[UR36][R2.64], R5 ;  /* 0x0000000502007986 */ /* 0x000fe2000c101124 */
[----:B------:R-:W-:Y:S05]  /*b350*/  EXIT ;  /* 0x000000000000794d */ /* 0x000fea0003800000 */
.L_x_3280:
        /* <DEDUP_REMOVED lines=9> */
.L_x_3284:
[----:B------:R-:W0:Y:S02]  /*b3f0*/  F2I.F64.TRUNC R17, R16 ;  /* 0x0000001000117311 */ /* 0x000e24000030d100 */
[----:B0-----:R-:W-:Y:S01]  /*b400*/  STG.E desc[UR36][R2.64], R17 ;  /* 0x0000001102007986 */ /* 0x001fe2000c101924 */
[----:B------:R-:W-:Y:S05]  /*b410*/  EXIT ;  /* 0x000000000000794d */ /* 0x000fea0003800000 */
.L_x_3283:
[----:B------:R-:W0:Y:S02]  /*b420*/  F2I.F64.TRUNC R17, R16 ;  /* 0x0000001000117311 */ /* 0x000e24000030d100 */
[----:B0-----:R-:W-:Y:S01]  /*b430*/  STG.E.U16 desc[UR36][R2.64], R17 ;  /* 0x0000001102007986 */ /* 0x001fe2000c101524 */
[----:B------:R-:W-:Y:S05]  /*b440*/  EXIT ;  /* 0x000000000000794d */ /* 0x000fea0003800000 */
.L_x_3279:
        /* <DEDUP_REMOVED lines=13> */
.L_x_3286:
        /* <DEDUP_REMOVED lines=8> */
.L_x_3285:
        /* <DEDUP_REMOVED lines=14> */
.L_x_3288:
        /* <DEDUP_REMOVED lines=9> */
.L_x_3287:
[----:B------:R-:W-:Y:S01]  /*b710*/  STG.E.64 desc[UR36][R2.64], R16 ;  /* 0x0000001002007986 */ /* 0x000fe2000c101b24 */
[----:B------:R-:W-:Y:S05]  /*b720*/  EXIT ;  /* 0x000000000000794d */ /* 0x000fea0003800000 */
.L_x_3278:
        /* <DEDUP_REMOVED lines=12> */
.L_x_3291:
[----:B------:R-:W-:-:S05]  /*b7f0*/  CS2R R18, SRZ ;  /* 0x0000000000127805 */ /* 0x000fca000001ff00 */
[----:B------:R-:W-:Y:S01]  /*b800*/  STG.E.128 desc[UR36][R2.64], R16 ;  /* 0x0000001002007986 */ /* 0x000fe2000c101d24 */
[----:B------:R-:W-:Y:S05]  /*b810*/  EXIT ;  /* 0x000000000000794d */ /* 0x000fea0003800000 */
.L_x_3290:
        /* <DEDUP_REMOVED lines=25> */
.L_x_3295:
[----:B------:R-:W-:Y:S05]  /*b9b0*/  BSYNC B0 ;  /* 0x0000000000007941 */ /* 0x000fea0003800000 */
.L_x_3294:
[----:B------:R-:W-:-:S05]  /*b9c0*/  LOP3.LUT R5, R0, R5, RZ, 0xfc, !PT ;  /* 0x0000000500057212 */ /* 0x000fca00078efcff */
[----:B------:R-:W-:Y:S01]  /*b9d0*/  STG.E.U8 desc[UR36][R2.64], R5 ;  /* 0x0000000502007986 */ /* 0x000fe2000c101124 */
[----:B------:R-:W-:Y:S05]  /*b9e0*/  EXIT ;  /* 0x000000000000794d */ /* 0x000fea0003800000 */
.L_x_3293:
        /* <DEDUP_REMOVED lines=17> */
.L_x_3297:
[----:B------:R-:W-:Y:S01]  /*bb00*/  IMAD.MOV.U32 R0, RZ, RZ, 0x7f ;  /* 0x0000007fff007424 */ /* 0x000fe200078e00ff */
[----:B------:R-:W-:-:S04]  /*bb10*/  ISETP.GT.U32.AND P0, PT, R4, 0x7f800000, PT ;  /* 0x7f8000000400780c */ /* 0x000fc80003f04070 */
[----:B------:R-:W-:-:S09]  /*bb20*/  SEL R0, R0, 0x7c, P0 ;  /* 0x0000007c00007807 */ /* 0x000fd20000000000 */
.L_x_3298:
[----:B------:R-:W-:Y:S05]  /*bb30*/  BSYNC B0 ;  /* 0x0000000000007941 */ /* 0x000fea0003800000 */
.L_x_3296:
[----:B------:R-:W-:-:S04]  /*bb40*/  LOP3.LUT R4, R5, 0x80000000, RZ, 0xc0, !PT ;  /* 0x8000000005047812 */ /* 0x000fc800078ec0ff */
[----:B------:R-:W-:-:S04]  /*bb50*/  SHF.R.U32.HI R5, RZ, 0x18, R4 ;  /* 0x00000018ff057819 */ /* 0x000fc80000011604 */
[----:B------:R-:W-:-:S05]  /*bb60*/  LOP3.LUT R5, R0, R5, RZ, 0xfc, !PT ;  /* 0x0000000500057212 */ /* 0x000fca00078efcff */
[----:B------:R-:W-:Y:S01]  /*bb70*/  STG.E.U8 desc[UR36][R2.64], R5 ;  /* 0x0000000502007986 */ /* 0x000fe2000c101124 */
[----:B------:R-:W-:Y:S05]  /*bb80*/  EXIT ;  /* 0x000000000000794d */ /* 0x000fea0003800000 */
.L_x_3292:
        /* <DEDUP_REMOVED lines=8> */
.L_x_3289:
        /* <DEDUP_REMOVED lines=11> */
.L_x_3301:
        /* <DEDUP_REMOVED lines=21> */
.L_x_3304:
[----:B------:R-:W-:-:S04]  /*be10*/  LOP3.LUT R0, R7, 0x80000000, RZ, 0xc0, !PT ;  /* 0x8000000007007812 */ /* 0x000fc800078ec0ff */
[----:B------:R-:W-:-:S04]  /*be20*/  SHF.R.U32.HI R5, RZ, 0x18, R0 ;  /* 0x00000018ff057819 */ /* 0x000fc80000011600 */
[----:B------:R-:W-:-:S04]  /*be30*/  LOP3.LUT R4, R4, R5, RZ, 0xfc, !PT ;  /* 0x0000000504047212 */ /* 0x000fc800078efcff */
[----:B------:R-:W-:-:S07]  /*be40*/  PRMT R0, R4, 0x7610, R0 ;  /* 0x0000761004007816 */ /* 0x000fce0000000000 */
.L_x_3303:
[----:B------:R-:W-:Y:S05]  /*be50*/  BSYNC B0 ;  /* 0x0000000000007941 */ /* 0x000fea0003800000 */
.L_x_3302:
[----:B------:R-:W-:Y:S01]  /*be60*/  STG.E.U8 desc[UR36][R2.64], R0 ;  /* 0x0000000002007986 */ /* 0x000fe2000c101124 */
[----:B------:R-:W-:Y:S05]  /*be70*/  EXIT ;  /* 0x000000000000794d */ /* 0x000fea0003800000 */
.L_x_3300:
        /* <DEDUP_REMOVED lines=21> */
.L_x_3307:
[----:B------:R-:W-:-:S04]  /*bfd0*/  LOP3.LUT R0, R7, 0x80000000, RZ, 0xc0, !PT ;  /* 0x8000000007007812 */ /* 0x000fc800078ec0ff */
[----:B------:R-:W-:-:S04]  /*bfe0*/  SHF.R.U32.HI R5, RZ, 0x18, R0 ;  /* 0x00000018ff057819 */ /* 0x000fc80000011600 */
[----:B------:R-:W-:-:S04]  /*bff0*/  LOP3.LUT R4, R4, R5, RZ, 0xfc, !PT ;  /* 0x0000000504047212 */ /* 0x000fc800078efcff */
[----:B------:R-:W-:-:S07]  /*c000*/  PRMT R0, R4, 0x7610, R0 ;  /* 0x0000761004007816 */ /* 0x000fce0000000000 */
.L_x_3306:
[----:B------:R-:W-:Y:S05]  /*c010*/  BSYNC B0 ;  /* 0x0000000000007941 */ /* 0x000fea0003800000 */
.L_x_3305:
[----:B------:R-:W-:Y:S01]  /*c020*/  STG.E.U8 desc[UR36][R2.64], R0 ;  /* 0x0000000002007986 */ /* 0x000fe2000c101124 */
[----:B------:R-:W-:Y:S05]  /*c030*/  EXIT ;  /* 0x000000000000794d */ /* 0x000fea0003800000 */
.L_x_3299:
        /* <DEDUP_REMOVED lines=26> */
.L_x_3282:
        /* <DEDUP_REMOVED lines=16> */
.L_x_3310:
[----:B------:R-:W-:Y:S05]  /*c2e0*/  EXIT ;  /* 0x000000000000794d */ /* 0x000fea0003800000 */
.L_x_3309:
[----:B------:R-:W0:Y:S02]  /*c2f0*/  F2I.U64.F64.TRUNC R16, R16 ;  /* 0x0000001000107311 */ /* 0x000e24000030d800 */
[----:B0-----:R-:W-:Y:S01]  /*c300*/  STG.E.64 desc[UR36][R2.64], R16 ;  /* 0x0000001002007986 */ /* 0x001fe2000c101b24 */
[----:B------:R-:W-:Y:S05]  /*c310*/  EXIT ;  /* 0x000000000000794d */ /* 0x000fea0003800000 */
.L_x_3308:
[----:B------:R-:W0:Y:S02]  /*c320*/  F2I.U32.F64.TRUNC R17, R16 ;  /* 0x0000001000117311 */ /* 0x000e24000030d000 */
[----:B0-----:R-:W-:Y:S01]  /*c330*/  STG.E desc[UR36][R2.64], R17 ;  /* 0x0000001102007986 */ /* 0x001fe2000c101924 */
[----:B------:R-:W-:Y:S05]  /*c340*/  EXIT ;  /* 0x000000000000794d */ /* 0x000fea0003800000 */
.L_x_3311:
        /* <DEDUP_REMOVED lines=11> */
.L_x_5700:


//--------------------- .text._ZN2at6native18elementwise_kernelILi128ELi2EZNS0_22gpu_kernel_impl_nocastIZZZNS0_66_GLOBAL__N__d53a5ca4_28_ActivationLeakyReluKernel_cu_9e10b42f_310426leaky_relu_backward_kernelERNS_18TensorIteratorBaseERKN3c106ScalarEENKUlvE_clEvENKUlvE_clEvEUlddE_EEvS5_RKT_EUliE_EEviT1_ --------------------------
	.section	.text._ZN2at6native18elementwise_kernelILi128ELi2EZNS0_22gpu_kernel_impl_nocastIZZZNS0_66_GLOBAL__N__d53a5ca4_28_ActivationLeakyReluKernel_cu_9e10b42f_310426leaky_relu_backward_kernelERNS_18TensorIteratorBaseERKN3c106ScalarEENKUlvE_clEvENKUlvE_clEvEUlddE_EEvS5_RKT_EUliE_EEviT1_,"ax",@progbits
	.align	128
        .global         _ZN2at6native18elementwise_kernelILi128ELi2EZNS0_22gpu_kernel_impl_nocastIZZZNS0_66_GLOBAL__N__d53a5ca4_28_ActivationLeakyReluKernel_cu_9e10b42f_310426leaky_relu_backward_kernelERNS_18TensorIteratorBaseERKN3c106ScalarEENKUlvE_clEvENKUlvE_clEvEUlddE_EEvS5_RKT_EUliE_EEviT1_
        .type           _ZN2at6native18elementwise_kernelILi128ELi2EZNS0_22gpu_kernel_impl_nocastIZZZNS0_66_GLOBAL__N__d53a5ca4_28_ActivationLeakyReluKernel_cu_9e10b42f_310426leaky_relu_backward_kernelERNS_18TensorIteratorBaseERKN3c106ScalarEENKUlvE_clEvENKUlvE_clEvEUlddE_EEvS5_RKT_EUliE_EEviT1_,@function
        .size           _ZN2at6native18elementwise_kernelILi128ELi2EZNS0_22gpu_kernel_impl_nocastIZZZNS0_66_GLOBAL__N__d53a5ca4_28_ActivationLeakyReluKernel_cu_9e10b42f_310426leaky_relu_backward_kernelERNS_18TensorIteratorBaseERKN3c106ScalarEENKUlvE_clEvENKUlvE_clEvEUlddE_EEvS5_RKT_EUliE_EEviT1_,(.L_x_5701 - _ZN2at6native18elementwise_kernelILi128ELi2EZNS0_22gpu_kernel_impl_nocastIZZZNS0_66_GLOBAL__N__d53a5ca4_28_ActivationLeakyReluKernel_cu_9e10b42f_310426leaky_relu_backward_kernelERNS_18TensorIteratorBaseERKN3c106ScalarEENKUlvE_clEvENKUlvE_clEvEUlddE_EEvS5_RKT_EUliE_EEviT1_)
        .other          _ZN2at6native18elementwise_kernelILi128ELi2EZNS0_22gpu_kernel_impl_nocastIZZZNS0_66_GLOBAL__N__d53a5ca4_28_ActivationLeakyReluKernel_cu_9e10b42f_310426leaky_relu_backward_kernelERNS_18TensorIteratorBaseERKN3c106ScalarEENKUlvE_clEvENKUlvE_clEvEUlddE_EEvS5_RKT_EUliE_EEviT1_,@"STO_CUDA_ENTRY STV_DEFAULT"
_ZN2at6native18elementwise_kernelILi128ELi2EZNS0_22gpu_kernel_impl_nocastIZZZNS0_66_GLOBAL__N__d53a5ca4_28_ActivationLeakyReluKernel_cu_9e10b42f_310426leaky_relu_backward_kernelERNS_18TensorIteratorBaseERKN3c106ScalarEENKUlvE_clEvENKUlvE_clEvEUlddE_EEvS5_RKT_EUliE_EEviT1_:
.text._ZN2at6native18elementwise_kernelILi128ELi2EZNS0_22gpu_kernel_impl_nocastIZZZNS0_66_GLOBAL__N__d53a5ca4_28_ActivationLeakyReluKernel_cu_9e10b42f_310426leaky_relu_backward_kernelERNS_18TensorIteratorBaseERKN3c106ScalarEENKUlvE_clEvENKUlvE_clEvEUlddE_EEvS5_RKT_EUliE_EEviT1_:
        /* <DEDUP_REMOVED lines=363> */
.L_x_3314:
[----:B------:R-:W-:Y:S01]  /*16b0*/  ULDC.64 UR10, c[0x0][0x488] ;  /* 0x00012200000a7ab9 */ /* 0x000fe20000000a00 */
[----:B------:R-:W-:Y:S01]  /*16c0*/  ULDC.64 UR8, c[0x0][0x480] ;  /* 0x0001200000087ab9 */ /* 0x000fe20000000a00 */
[----:B------:R-:W-:Y:S02]  /*16d0*/  IADD3 R6, P1, R4, UR10, RZ ;  /* 0x0000000a04067c10 */ /* 0x000fe4000ff3e0ff */
[----:B------:R-:W-:Y:S02]  /*16e0*/  IADD3 R4, P0, R2, UR8, RZ ;  /* 0x0000000802047c10 */ /* 0x000fe4000ff1e0ff */
[----:B------:R-:W-:Y:S02]  /*16f0*/  IADD3.X R7, RZ, UR11, RZ, P1, !PT ;  /* 0x0000000bff077c10 */ /* 0x000fe40008ffe4ff */
[----:B------:R-:W-:Y:S01]  /*1700*/  IADD3.X R5, RZ, UR9, RZ, P0, !PT ;  /* 0x00000009ff057c10 */ /* 0x000fe200087fe4ff */
[----:B------:R-:W-:-:S03]  /*1710*/  ULDC.64 UR8, c[0x0][0x490] ;  /* 0x0001240000087ab9 */ /* 0x000fc60000000a00 */
[----:B------:R-:W2:Y:S04]  /*1720*/  LDG.E.64 R6, desc[UR4][R6.64] ;  /* 0x0000000406067981 */ /* 0x000ea8000c1e1b00 */
[----:B------:R-:W3:Y:S01]  /*1730*/  LDG.E.64 R4, desc[UR4][R4.64] ;  /* 0x0000000404047981 */ /* 0x000ee2000c1e1b00 */
[----:B--2---:R-:W-:Y:S01]  /*1740*/  DMUL R8, R6, UR8 ;  /* 0x0000000806087c28 */ /* 0x004fe20008000000 */
[----:B------:R-:W-:Y:S02]  /*1750*/  ULDC.64 UR8, c[0x0][0x478] ;  /* 0x00011e0000087ab9 */ /* 0x000fe40000000a00 */
[----:B------:R-:W-:Y:S01]  /*1760*/  IADD3 R10, P1, R3, UR8, RZ ;  /* 0x00000008030a7c10 */ /* 0x000fe2000ff3e0ff */
[----:B---3--:R-:W-:-:S03]  /*1770*/  DSETP.GT.AND P0, PT, R4, RZ, PT ;  /* 0x000000ff0400722a */ /* 0x008fc60003f04000 */
[----:B------:R-:W-:-:S03]  /*1780*/  IADD3.X R11, RZ, UR9, RZ, P1, !PT ;  /* 0x00000009ff0b7c10 */ /* 0x000fc60008ffe4ff */
[----:B------:R-:W-:Y:S02]  /*1790*/  FSEL R2, R6, R8, P0 ;  /* 0x0000000806027208 */ /* 0x000fe40000000000 */
[----:B------:R-:W-:Y:S02]  /*17a0*/  FSEL R3, R7, R9, P0 ;  /* 0x0000000907037208 */ /* 0x000fe40000000000 */
[----:B------:R-:W-:-:S03]  /*17b0*/  IADD3 R9, R0, 0x80, RZ ;  /* 0x0000008000097810 */ /* 0x000fc60007ffe0ff */
[----:B------:R0:W-:Y:S04]  /*17c0*/  STG.E.64 desc[UR4][R10.64], R2 ;  /* 0x000000020a007986 */ /* 0x0001e8000c101b04 */
.L_x_3313:
[----:B------:R-:W-:Y:S05]  /*17d0*/  BSYNC B0 ;  /* 0x0000000000007941 */ /* 0x000fea0003800000 */
.L_x_3312:
[----:B------:R-:W-:-:S13]  /*17e0*/  ISETP.GE.AND P0, PT, R9, UR6, PT ;  /* 0x0000000609007c0c */ /* 0x000fda000bf06270 */
[----:B------:R-:W-:Y:S05]  /*17f0*/  @P0 EXIT ;  /* 0x000000000000094d */ /* 0x000fea0003800000 */
[----:B------:R-:W1:Y:S01]  /*1800*/  LDC R8, c[0x0][0x218] ;  /* 0x00008600ff087b82 */ /* 0x000e620000000800 */
[----:B0-----:R-:W-:Y:S02]  /*1810*/  CS2R R2, SRZ ;  /* 0x0000000000027805 */ /* 0x001fe4000001ff00 */
[----:B------:R-:W-:Y:S02]  /*1820*/  MOV R0, RZ ;  /* 0x000000ff00007202 */ /* 0x000fe40000000f00 */
[----:B-1----:R-:W-:-:S13]  /*1830*/  ISETP.NE.AND P0, PT, R8, RZ, PT ;  /* 0x000000ff0800720c */ /* 0x002fda0003f05270 */
[----:B------:R-:W-:Y:S05]  /*1840*/  @!P0 BRA `(.L_x_3315) ;  /* 0x0000001400708947 */ /* 0x000fea0003800000 */
[----:B------:R-:W-:Y:S01]  /*1850*/  HFMA2.MMA R2, -RZ, RZ, 0, 0 ;  /* 0x00000000ff027435 */ /* 0x000fe200000001ff */
[----:B------:R-:W-:Y:S01]  /*1860*/  MOV R3, R9 ;  /* 0x0000000900037202 */ /* 0x000fe20000000f00 */
[----:B------:R-:W-:Y:S01]  /*1870*/  ULDC.64 UR6, c[0x0][0x220] ;  /* 0x0000880000067ab9 */ /* 0x000fe20000000a00 */
[----:B------:R-:W-:Y:S01]  /*1880*/  ISETP.NE.AND P0, PT, R8, 0x1, PT ;  /* 0x000000010800780c */ /* 0x000fe20003f05270 */
[----:B------:R-:W-:-:S06]  /*1890*/  ULDC UR8, c[0x0][0x350] ;  /* 0x0000d40000087ab9 */ /* 0x000fcc0000000800 */
        /* <DEDUP_REMOVED lines=343> */
.L_x_3315:
        /* <DEDUP_REMOVED lines=15> */
[----:B------:R-:W-:-:S05]  /*2f00*/  FSEL R3, R7, R9, P0 ;  /* 0x0000000907037208 */ /* 0x000fca0000000000 */
[----:B------:R-:W-:Y:S01]  /*2f10*/  STG.E.64 desc[UR4][R10.64], R2 ;  /* 0x000000020a007986 */ /* 0x000fe2000c101b04 */
[----:B------:R-:W-:Y:S05]  /*2f20*/  EXIT ;  /* 0x000000000000794d */ /* 0x000fea0003800000 */
.L_x_3316:
        /* <DEDUP_REMOVED lines=13> */
.L_x_5701:


//--------------------- .text._ZN2at6native27unrolled_elementwise_kernelIZZZNS0_66_GLOBAL__N__d53a5ca4_28_ActivationLeakyReluKernel_cu_9e10b42f_310426leaky_relu_backward_kernelERNS_18TensorIteratorBaseERKN3c106ScalarEENKUlvE_clEvENKUlvE_clEvEUlddE_St5arrayIPcLm3EELi4E23TrivialOffsetCalculatorILi2EjESF_ILi1EjENS0_6memory15LoadWithoutCastENSI_16StoreWithoutCastEEEviT_T0_T2_T3_T4_T5_ --------------------------
	.section	.text._ZN2at6native27unrolled_elementwise_kernelIZZZNS0_66_GLOBAL__N__d53a5ca4_28_ActivationLeakyReluKernel_cu_9e10b42f_310426leaky_relu_backward_kernelERNS_18TensorIteratorBaseERKN3c106ScalarEENKUlvE_clEvENKUlvE_clEvEUlddE_St5arrayIPcLm3EELi4E23TrivialOffsetCalculatorILi2EjESF_ILi1EjENS0_6memory15LoadWithoutCastENSI_16StoreWithoutCastEEEviT_T0_T2_T3_T4_T5_,"ax",@progbits
	.align	128
        .global         _ZN2at6native27unrolled_elementwise_kernelIZZZNS0_66_GLOBAL__N__d53a5ca4_28_ActivationLeakyReluKernel_cu_9e10b42f_310426leaky_relu_backward_kernelERNS_18TensorIteratorBaseERKN3c106ScalarEENKUlvE_clEvENKUlvE_clEvEUlddE_St5arrayIPcLm3EELi4E23TrivialOffsetCalculatorILi2EjESF_ILi1EjENS0_6memory15LoadWithoutCastENSI_16StoreWithoutCastEEEviT_T0_T2_T3_T4_T5_
        .type           _ZN2at6native27unrolled_elementwise_kernelIZZZNS0_66_GLOBAL__N__d53a5ca4_28_ActivationLeakyReluKernel_cu_9e10b42f_310426leaky_relu_backward_kernelERNS_18TensorIteratorBaseERKN3c106ScalarEENKUlvE_clEvENKUlvE_clEvEUlddE_St5arrayIPcLm3EELi4E23TrivialOffsetCalculatorILi2EjESF_ILi1EjENS0_6memory15LoadWithoutCastENSI_16StoreWithoutCastEEEviT_T0_T2_T3_T4_T5_,@function
        .size           _ZN2at6native27unrolled_elementwise_kernelIZZZNS0_66_GLOBAL__N__d53a5ca4_28_ActivationLeakyReluKernel_cu_9e10b42f_310426leaky_relu_backward_kernelERNS_18TensorIteratorBaseERKN3c106ScalarEENKUlvE_clEvENKUlvE_clEvEUlddE_St5arrayIPcLm3EELi4E23TrivialOffsetCalculatorILi2EjESF_ILi1EjENS0_6memory15LoadWithoutCastENSI_16StoreWithoutCastEEEviT_T0_T2_T3_T4_T5_,(.L_x_5702 - _ZN2at6native27unrolled_elementwise_kernelIZZZNS0_66_GLOBAL__N__d53a5ca4_28_ActivationLeakyReluKernel_cu_9e10b42f_310426leaky_relu_backward_kernelERNS_18TensorIteratorBaseERKN3c106ScalarEENKUlvE_clEvENKUlvE_clEvEUlddE_St5arrayIPcLm3EELi4E23TrivialOffsetCalculatorILi2EjESF_ILi1EjENS0_6memory15LoadWithoutCastENSI_16StoreWithoutCastEEEviT_T0_T2_T3_T4_T5_)
        .other          _ZN2at6native27unrolled_elementwise_kernelIZZZNS0_66_GLOBAL__N__d53a5ca4_28_ActivationLeakyReluKernel_cu_9e10b42f_310426leaky_relu_backward_kernelERNS_18TensorIteratorBaseERKN3c106ScalarEENKUlvE_clEvENKUlvE_clEvEUlddE_St5arrayIPcLm3EELi4E23TrivialOffsetCalculatorILi2EjESF_ILi1EjENS0_6memory15LoadWithoutCastENSI_16StoreWithoutCastEEEviT_T0_T2_T3_T4_T5_,@"STO_CUDA_ENTRY STV_DEFAULT"
_ZN2at6native27unrolled_elementwise_kernelIZZZNS0_66_GLOBAL__N__d53a5ca4_28_ActivationLeakyReluKernel_cu_9e10b42f_310426leaky_relu_backward_kernelERNS_18TensorIteratorBaseERKN3c106ScalarEENKUlvE_clEvENKUlvE_clEvEUlddE_St5arrayIPcLm3EELi4E23TrivialOffsetCalculatorILi2EjESF_ILi1EjENS0_6memory15LoadWithoutCastENSI_16StoreWithoutCastEEEviT_T0_T2_T3_T4_T5_:
.text._ZN2at6native27unrolled_elementwise_kernelIZZZNS0_66_GLOBAL__N__d53a5ca4_28_ActivationLeakyReluKernel_cu_9e10b42f_310426leaky_relu_backward_kernelERNS_18TensorIteratorBaseERKN3c106ScalarEENKUlvE_clEvENKUlvE_clEvEUlddE_St5arrayIPcLm3EELi4E23TrivialOffsetCalculatorILi2EjESF_ILi1EjENS0_6memory15LoadWithoutCastENSI_16StoreWithoutCastEEEviT_T0_T2_T3_T4_T5_:
[----:B------:R-:W-:Y:S01]  /*0000*/  LDC R1, c[0x0][0x28] ;  /* 0x00000a00ff017b82 */ /* 0x000fe20000000800 */
[----:B------:R-:W0:Y:S07]  /*0010*/  S2R R0, SR_CTAID.X ;  /* 0x0000000000007919 */ /* 0x000e2e0000002500 */
[----:B------:R-:W0:Y:S01]  /*0020*/  LDC R3, c[0x0][0x210] ;  /* 0x00008400ff037b82 */ /* 0x000e220000000800 */
[----:B------:R-:W-:Y:S01]  /*0030*/  CS2R R10, SRZ ;  /* 0x00000000000a7805 */ /* 0x000fe2000001ff00 */
[----:B------:R-:W-:Y:S01]  /*0040*/  ULDC.64 UR4, c[0x0][0x208] ;  /* 0x0000820000047ab9 */ /* 0x000fe20000000a00 */
[----:B------:R-:W1:Y:S01]  /*0050*/  S2R R25, SR_TID.X ;  /* 0x0000000000197919 */ /* 0x000e620000002100 */
[----:B------:R-:W-:Y:S01]  /*0060*/  PLOP3.LUT P3, PT, PT, PT, PT, 0x8, 0x0 ;  /* 0x000000000000781c */ /* 0x000fe20003f6e170 */
[----:B------:R-:W-:Y:S01]  /*0070*/  ULDC.64 UR6, c[0x0][0x218] ;  /* 0x0000860000067ab9 */ /* 0x000fe20000000a00 */
[----:B0-----:R-:W-:-:S02]  /*0080*/  IMAD R22, R0, -0x200, R3 ;  /* 0xfffffe0000167824 */ /* 0x001fc400078e0203 */
[----:B-1----:R-:W-:-:S03]  /*0090*/  IMAD.MOV.U32 R23, RZ, RZ, R25 ;  /* 0x000000ffff177224 */ /* 0x002fc600078e0019 */
[----:B------:R-:W-:-:S13]  /*00a0*/  ISETP.GE.AND P1, PT, R25, R22, PT ;  /* 0x000000161900720c */ /* 0x000fda0003f26270 */
[----:B------:R-:W-:Y:S01]  /*00b0*/  @!P1 IMAD R3, R0, 0x200, R23 ;  /* 0x0000020000039824 */ /* 0x000fe200078e0217 */
[----:B------:R-:W0:Y:S01]  /*00c0*/  @!P1 LDC.64 R8, c[0x0][0x230] ;  /* 0x00008c00ff089b82 */ /* 0x000e220000000a00 */
[----:B------:R-:W-:-:S05]  /*00d0*/  @!P1 VIADD R23, R23, 0x80 ;  /* 0x0000008017179836 */ /* 0x000fca0000000000 */
[C---:B------:R-:W-:Y:S02]  /*00e0*/  ISETP.GE.AND P5, PT, R23.reuse, R22, PT ;  /* 0x000000161700720c */ /* 0x040fe40003fa6270 */
[----:B------:R-:W1:Y:S11]  /*00f0*/  @!P1 LDC.64 R20, c[0x0][0x238] ;  /* 0x00008e00ff149b82 */ /* 0x000e760000000a00 */
[----:B------:R-:W-:Y:S01]  /*0100*/  @!P5 LEA R19, R0, R23, 0x9 ;  /* 0x000000170013d211 */ /* 0x000fe200078e48ff */
[----:B------:R-:W-:Y:S01]  /*0110*/  @!P5 VIADD R23, R23, 0x80 ;  /* 0x000000801717d836 */ /* 0x000fe20000000000 */
[----:B------:R-:W2:Y:S01]  /*0120*/  @!P5 LDC.64 R12, c[0x0][0x230] ;  /* 0x00008c00ff0cdb82 */ /* 0x000ea20000000a00 */
[----:B0-----:R-:W-:-:S03]  /*0130*/  @!P1 IMAD.WIDE.U32 R8, R3, 0x8, R8 ;  /* 0x0000000803089825 */ /* 0x001fc600078e0008 */
[----:B------:R-:W-:-:S04]  /*0140*/  ISETP.GE.AND P2, PT, R23, R22, PT ;  /* 0x000000161700720c */ /* 0x000fc80003f46270 */
[----:B------:R-:W0:Y:S01]  /*0150*/  @!P5 LDC.64 R14, c[0x0][0x238] ;  /* 0x00008e00ff0edb82 */ /* 0x000e220000000a00 */
[----:B------:R-:W3:Y:S01]  /*0160*/  @!P1 LDG.E.64 R8, desc[UR4][R8.64] ;  /* 0x0000000408089981 */ /* 0x000ee2000c1e1b00 */
[----:B-1----:R-:W-:Y:S01]  /*0170*/  @!P1 IMAD.WIDE.U32 R20, R3, 0x8, R20 ;  /* 0x0000000803149825 */ /* 0x002fe200078e0014 */
[----:B------:R-:W-:-:S04]  /*0180*/  CS2R R2, SRZ ;  /* 0x0000000000027805 */ /* 0x000fc8000001ff00 */
[----:B------:R-:W4:Y:S02]  /*0190*/  @!P1 LDG.E.64 R10, desc[UR4][R20.64] ;  /* 0x00000004140a9981 */ /* 0x000f24000c1e1b00 */
[----:B------:R-:W1:Y:S01]  /*01a0*/  @!P2 LDC.64 R6, c[0x0][0x230] ;  /* 0x00008c00ff06ab82 */ /* 0x000e620000000a00 */
[----:B------:R-:W-:Y:S01]  /*01b0*/  @!P2 IMAD R27, R0, 0x200, R23 ;  /* 0x00000200001ba824 */ /* 0x000fe200078e0217 */
[----:B------:R-:W-:-:S04]  /*01c0*/  @!P2 IADD3 R23, R23, 0x80, RZ ;  /* 0x000000801717a810 */ /* 0x000fc80007ffe0ff */
[----:B------:R-:W-:Y:S01]  /*01d0*/  ISETP.GE.AND P0, PT, R23, R22, PT ;  /* 0x000000161700720c */ /* 0x000fe20003f06270 */
[----:B--2---:R-:W-:Y:S01]  /*01e0*/  @!P5 IMAD.WIDE.U32 R12, R19, 0x8, R12 ;  /* 0x00000008130cd825 */ /* 0x004fe200078e000c */
[----:B------:R-:W2:Y:S05]  /*01f0*/  @!P2 LDC.64 R16, c[0x0][0x238] ;  /* 0x00008e00ff10ab82 */ /* 0x000eaa0000000a00 */
[----:B------:R-:W4:Y:S06]  /*0200*/  @!P5 LDG.E.64 R12, desc[UR4][R12.64] ;  /* 0x000000040c0cd981 */ /* 0x000f2c000c1e1b00 */
[----:B------:R-:W2:Y:S01]  /*0210*/  @!P0 LDC.64 R4, c[0x0][0x238] ;  /* 0x00008e00ff048b82 */ /* 0x000ea20000000a00 */
[----:B-1----:R-:W-:-:S06]  /*0220*/  @!P2 IMAD.WIDE.U32 R6, R27, 0x8, R6 ;  /* 0x000000081b06a825 */ /* 0x002fcc00078e0006 */
[----:B------:R-:W4:Y:S01]  /*0230*/  @!P2 LDG.E.64 R6, desc[UR4][R6.64] ;  /* 0x000000040606a981 */ /* 0x000f22000c1e1b00 */
[----:B0-----:R-:W-:Y:S01]  /*0240*/  @!P5 IMAD.WIDE.U32 R14, R19, 0x8, R14 ;  /* 0x00000008130ed825 */ /* 0x001fe200078e000e */
[----:B------:R-:W-:-:S03]  /*0250*/  CS2R R18, SRZ ;  /* 0x0000000000127805 */ /* 0x000fc6000001ff00 */
[----:B--2---:R-:W-:Y:S01]  /*0260*/  @!P2 IMAD.WIDE.U32 R16, R27, 0x8, R16 ;  /* 0x000000081b10a825 */ /* 0x004fe200078e0010 */
[----:B------:R0:W2:Y:S03]  /*0270*/  @!P5 LDG.E.64 R2, desc[UR4][R14.64] ;  /* 0x000000040e02d981 */ /* 0x0000a6000c1e1b00 */
[----:B------:R-:W-:Y:S01]  /*0280*/  @!P0 IMAD R23, R0, 0x200, R23 ;  /* 0x0000020000178824 */ /* 0x000fe200078e0217 */
[----:B------:R1:W2:Y:S01]  /*0290*/  @!P2 LDG.E.64 R18, desc[UR4][R16.64] ;  /* 0x000000041012a981 */ /* 0x0002a2000c1e1b00 */
[----:B------:R-:W-:Y:S02]  /*02a0*/  CS2R R26, SRZ ;  /* 0x00000000001a7805 */ /* 0x000fe4000001ff00 */
[----:B------:R-:W-:Y:S02]  /*02b0*/  @!P0 IMAD.WIDE.U32 R28, R23, 0x8, R4 ;  /* 0x00000008171c8825 */ /* 0x000fe400078e0004 */
[----:B------:R-:W1:Y:S03]  /*02c0*/  @!P0 LDC.64 R4, c[0x0][0x230] ;  /* 0x00008c00ff048b82 */ /* 0x000e660000000a00 */
[----:B------:R-:W2:Y:S05]  /*02d0*/  @!P0 LDG.E.64 R26, desc[UR4][R28.64] ;  /* 0x000000041c1a8981 */ /* 0x000eaa000c1e1b00 */
[----:B0-----:R-:W0:Y:S01]  /*02e0*/  @!P1 LDC.64 R14, c[0x0][0x228] ;  /* 0x00008a00ff0e9b82 */ /* 0x001e220000000a00 */
[----:B------:R-:W-:Y:S01]  /*02f0*/  PLOP3.LUT P4, PT, PT, PT, PT, 0x8, 0x0 ;  /* 0x000000000000781c */ /* 0x000fe20003f8e170 */
[----:B-1----:R-:W-:Y:S01]  /*0300*/  VIADD R16, R25, 0x80 ;  /* 0x0000008019107836 */ /* 0x002fe20000000000 */
[----:B------:R-:W-:-:S03]  /*0310*/  MOV R17, R25 ;  /* 0x0000001900117202 */ /* 0x000fc60000000f00 */
[----:B------:R-:W-:Y:S02]  /*0320*/  @!P1 IMAD.MOV.U32 R17, RZ, RZ, R16 ;  /* 0x000000ffff119224 */ /* 0x000fe400078e0010 */
[----:B------:R-:W-:-:S04]  /*0330*/  @!P0 IMAD.WIDE.U32 R4, R23, 0x8, R4 ;  /* 0x0000000817048825 */ /* 0x000fc800078e0004 */
[----:B------:R-:W-:Y:S02]  /*0340*/  @!P1 IMAD R23, R0, 0x200, R25 ;  /* 0x0000020000179824 */ /* 0x000fe400078e0219 */
[----:B------:R-:W5:Y:S02]  /*0350*/  @!P0 LDG.E.64 R4, desc[UR4][R4.64] ;  /* 0x0000000404048981 */ /* 0x000f64000c1e1b00 */
[----:B0-----:R-:W-:Y:S01]  /*0360*/  @!P1 IMAD.WIDE.U32 R14, R23, 0x8, R14 ;  /* 0x00000008170e9825 */ /* 0x001fe200078e000e */
[----:B------:R-:W-:Y:S01]  /*0370*/  BSSY B0, `(.L_x_3317) ;  /* 0x000001c000007945 */ /* 0x000fe20003800000 */
[----:B---3--:R-:W-:Y:S02]  /*0380*/  @!P1 DSETP.GT.AND P3, PT, R8, RZ, PT ;  /* 0x000000ff0800922a */ /* 0x008fe40003f64000 */
[----:B----4-:R-:W-:Y:S02]  /*0390*/  DMUL R8, R10, UR6 ;  /* 0x000000060a087c28 */ /* 0x010fe40008000000 */
[----:B------:R-:W-:Y:S01]  /*03a0*/  @!P5 DSETP.GT.AND P4, PT, R12, RZ, PT ;  /* 0x000000ff0c00d22a */ /* 0x000fe20003f84000 */
[----:B------:R-:W-:-:S07]  /*03b0*/  PLOP3.LUT P5, PT, PT, PT, PT, 0x8, 0x0 ;  /* 0x000000000000781c */ /* 0x000fce0003fae170 */
[----:B------:R-:W-:Y:S01]  /*03c0*/  @!P2 DSETP.GT.AND P5, PT, R6, RZ, PT ;  /* 0x000000ff0600a22a */ /* 0x000fe20003fa4000 */
[----:B------:R-:W-:Y:S02]  /*03d0*/  FSEL R6, R10, R8, P3 ;  /* 0x000000080a067208 */ /* 0x000fe40001800000 */
[----:B------:R-:W-:-:S05]  /*03e0*/  FSEL R7, R11, R9, P3 ;  /* 0x000000090b077208 */ /* 0x000fca0001800000 */
[----:B------:R0:W-:Y:S01]  /*03f0*/  @!P1 STG.E.64 desc[UR4][R14.64], R6 ;  /* 0x000000060e009986 */ /* 0x0001e2000c101b04 */
[----:B------:R-:W-:Y:S01]  /*0400*/  ISETP.GE.AND P2, PT, R17, R22, PT ;  /* 0x000000161100720c */ /* 0x000fe20003f46270 */
[----:B--2---:R-:W-:Y:S02]  /*0410*/  DMUL R20, R2, UR6 ;  /* 0x0000000602147c28 */ /* 0x004fe40008000000 */
[----:B------:R-:W-:Y:S02]  /*0420*/  DMUL R12, R18, UR6 ;  /* 0x00000006120c7c28 */ /* 0x000fe40008000000 */
[----:B------:R-:W-:-:S06]  /*0430*/  DMUL R8, R26, UR6 ;  /* 0x000000061a087c28 */ /* 0x000fcc0008000000 */
[----:B------:R-:W-:Y:S02]  /*0440*/  FSEL R2, R2, R20, P4 ;  /* 0x0000001402027208 */ /* 0x000fe40002000000 */
[----:B------:R-:W-:Y:S02]  /*0450*/  FSEL R3, R3, R21, P4 ;  /* 0x0000001503037208 */ /* 0x000fe40002000000 */
[----:B------:R-:W-:Y:S02]  /*0460*/  FSEL R10, R18, R12, P5 ;  /* 0x0000000c120a7208 */ /* 0x000fe40002800000 */
[----:B------:R-:W-:Y:S01]  /*0470*/  FSEL R11, R19, R13, P5 ;  /* 0x0000000d130b7208 */ /* 0x000fe20002800000 */
[----:B0-----:R-:W-:Y:S06]  /*0480*/  @P2 BRA `(.L_x_3318) ;  /* 0x0000000000282947 */ /* 0x001fec0003800000 */
[----:B------:R-:W0:Y:S01]  /*0490*/  LDC.64 R12, c[0x0][0x228] ;  /* 0x00008a00ff0c7b82 */ /* 0x000e220000000a00 */
[----:B------:R-:W-:Y:S01]  /*04a0*/  LEA R7, R0, R17, 0x9 ;  /* 0x0000001100077211 */ /* 0x000fe200078e48ff */
[----:B------:R-:W-:-:S05]  /*04b0*/  VIADD R17, R17, 0x80 ;  /* 0x0000008011117836 */ /* 0x000fca0000000000 */
[----:B------:R-:W-:-:S13]  /*04c0*/  ISETP.GE.AND P1, PT, R17, R22, PT ;  /* 0x000000161100720c */ /* 0x000fda0003f26270 */
[----:B------:R-:W-:Y:S01]  /*04d0*/  @!P1 IMAD R15, R0, 0x200, R17 ;  /* 0x00000200000f9824 */ /* 0x000fe200078e0211 */
[----:B------:R-:W-:Y:S01]  /*04e0*/  @!P1 IADD3 R17, R17, 0x80, RZ ;  /* 0x0000008011119810 */ /* 0x000fe20007ffe0ff */
[----:B0-----:R-:W-:-:S04]  /*04f0*/  IMAD.WIDE.U32 R6, R7, 0x8, R12 ;  /* 0x0000000807067825 */ /* 0x001fc800078e000c */
[----:B------:R-:W-:Y:S01]  /*0500*/  @!P1 IMAD.WIDE.U32 R12, R15, 0x8, R12 ;  /* 0x000000080f0c9825 */ /* 0x000fe200078e000c */
[----:B------:R0:W-:Y:S04]  /*0510*/  STG.E.64 desc[UR4][R6.64], R2 ;  /* 0x0000000206007986 */ /* 0x0001e8000c101b04 */
[----:B------:R0:W-:Y:S02]  /*0520*/  @!P1 STG.E.64 desc[UR4][R12.64], R10 ;  /* 0x0000000a0c009986 */ /* 0x0001e4000c101b04 */
.L_x_3318:
[----:B------:R-:W-:Y:S05]  /*0530*/  BSYNC B0 ;  /* 0x0000000000007941 */ /* 0x000fea0003800000 */
.L_x_3317:
[----:B------:R-:W-:-:S13]  /*0540*/  ISETP.GE.AND P1, PT, R17, R22, PT ;  /* 0x000000161100720c */ /* 0x000fda0003f26270 */
[----:B------:R-:W-:Y:S05]  /*0550*/  @P1 EXIT ;  /* 0x000000000000194d */ /* 0x000fea0003800000 */
[----:B0-----:R-:W0:Y:S01]  /*0560*/  LDC.64 R2, c[0x0][0x228] ;  /* 0x00008a00ff027b82 */ /* 0x001e220000000a00 */
[----:B------:R-:W-:Y:S01]  /*0570*/  PLOP3.LUT P1, PT, PT, PT, PT, 0x8, 0x0 ;  /* 0x000000000000781c */ /* 0x000fe20003f2e170 */
[----:B------:R-:W-:-:S06]  /*0580*/  IMAD R17, R0, 0x200, R17 ;  /* 0x0000020000117824 */ /* 0x000fcc00078e0211 */
[----:B-----5:R-:W-:-:S06]  /*0590*/  @!P0 DSETP.GT.AND P1, PT, R4, RZ, PT ;  /* 0x000000ff0400822a */ /* 0x020fcc0003f24000 */
[----:B------:R-:W-:Y:S02]  /*05a0*/  FSEL R4, R26, R8, P1 ;  /* 0x000000081a047208 */ /* 0x000fe40000800000 */
[----:B------:R-:W-:Y:S01]  /*05b0*/  FSEL R5, R27, R9, P1 ;  /* 0x000000091b057208 */ /* 0x000fe20000800000 */
[----:B0-----:R-:W-:-:S05]  /*05c0*/  IMAD.WIDE.U32 R2, R17, 0x8, R2 ;  /* 0x0000000811027825 */ /* 0x001fca00078e0002 */
[----:B------:R-:W-:Y:S01]  /*05d0*/  STG.E.64 desc[UR4][R2.64], R4 ;  /* 0x0000000402007986 */ /* 0x000fe2000c101b04 */
[----:B------:R-:W-:Y:S05]  /*05e0*/  EXIT ;  /* 0x000000000000794d */ /* 0x000fea0003800000 */
.L_x_3319:
        /* <DEDUP_REMOVED lines=9> */
.L_x_5702:


//--------------------- .text._ZN2at6native29vectorized_elementwise_kernelILi2EZZZNS0_66_GLOBAL__N__d53a5ca4_28_ActivationLeakyReluKernel_cu_9e10b42f_310426leaky_relu_backward_kernelERNS_18TensorIteratorBaseERKN3c106ScalarEENKUlvE_clEvENKUlvE_clEvEUlddE_St5arrayIPcLm3EEEEviT0_T1_ --------------------------
	.section	.text._ZN2at6native29vectorized_elementwise_kernelILi2EZZZNS0_66_GLOBAL__N__d53a5ca4_28_ActivationLeakyReluKernel_cu_9e10b42f_310426leaky_relu_backward_kernelERNS_18TensorIteratorBaseERKN3c106ScalarEENKUlvE_clEvENKUlvE_clEvEUlddE_St5arrayIPcLm3EEEEviT0_T1_,"ax",@progbits
	.align	128
        .global         _ZN2at6native29vectorized_elementwise_kernelILi2EZZZNS0_66_GLOBAL__N__d53a5ca4_28_ActivationLeakyReluKernel_cu_9e10b42f_310426leaky_relu_backward_kernelERNS_18TensorIteratorBaseERKN3c106ScalarEENKUlvE_clEvENKUlvE_clEvEUlddE_St5arrayIPcLm3EEEEviT0_T1_
        .type           _ZN2at6native29vectorized_elementwise_kernelILi2EZZZNS0_66_GLOBAL__N__d53a5ca4_28_ActivationLeakyReluKernel_cu_9e10b42f_310426leaky_relu_backward_kernelERNS_18TensorIteratorBaseERKN3c106ScalarEENKUlvE_clEvENKUlvE_clEvEUlddE_St5arrayIPcLm3EEEEviT0_T1_,@function
        .size           _ZN2at6native29vectorized_elementwise_kernelILi2EZZZNS0_66_GLOBAL__N__d53a5ca4_28_ActivationLeakyReluKernel_cu_9e10b42f_310426leaky_relu_backward_kernelERNS_18TensorIteratorBaseERKN3c106ScalarEENKUlvE_clEvENKUlvE_clEvEUlddE_St5arrayIPcLm3EEEEviT0_T1_,(.L_x_5703 - _ZN2at6native29vectorized_elementwise_kernelILi2EZZZNS0_66_GLOBAL__N__d53a5ca4_28_ActivationLeakyReluKernel_cu_9e10b42f_310426leaky_relu_backward_kernelERNS_18TensorIteratorBaseERKN3c106ScalarEENKUlvE_clEvENKUlvE_clEvEUlddE_St5arrayIPcLm3EEEEviT0_T1_)
        .other          _ZN2at6native29vectorized_elementwise_kernelILi2EZZZNS0_66_GLOBAL__N__d53a5ca4_28_ActivationLeakyReluKernel_cu_9e10b42f_310426leaky_relu_backward_kernelERNS_18TensorIteratorBaseERKN3c106ScalarEENKUlvE_clEvENKUlvE_clEvEUlddE_St5arrayIPcLm3EEEEviT0_T1_,@"STO_CUDA_ENTRY STV_DEFAULT"
_ZN2at6native29vectorized_elementwise_kernelILi2EZZZNS0_66_GLOBAL__N__d53a5ca4_28_ActivationLeakyReluKernel_cu_9e10b42f_310426leaky_relu_backward_kernelERNS_18TensorIteratorBaseERKN3c106ScalarEENKUlvE_clEvENKUlvE_clEvEUlddE_St5arrayIPcLm3EEEEviT0_T1_:
.text._ZN2at6native29vectorized_elementwise_kernelILi2EZZZNS0_66_GLOBAL__N__d53a5ca4_28_ActivationLeakyReluKernel_cu_9e10b42f_310426leaky_relu_backward_kernelERNS_18TensorIteratorBaseERKN3c106ScalarEENKUlvE_clEvENKUlvE_clEvEUlddE_St5arrayIPcLm3EEEEviT0_T1_:
        /* <DEDUP_REMOVED lines=10> */
[----:B------:R-:W-:-:S07]  /*00a0*/  ULDC.64 UR6, c[0x0][0x218] ;  /* 0x0000860000067ab9 */ /* 0x000fce0000000a00 */
[----:B------:R-:W2:Y:S01]  /*00b0*/  LDC.64 R30, c[0x0][0x230] ;  /* 0x00008c00ff1e7b82 */ /* 0x000ea20000000a00 */
[----:B-1----:R-:W-:-:S04]  /*00c0*/  IMAD.WIDE R28, R3, 0x8, R28 ;  /* 0x00000008031c7825 */ /* 0x002fc800078e021c */
[----:B0-----:R-:W-:-:S04]  /*00d0*/  IMAD.WIDE.U32 R28, R0, 0x10, R28 ;  /* 0x00000010001c7825 */ /* 0x001fc800078e001c */
[----:B--2---:R-:W-:Y:S01]  /*00e0*/  IMAD.WIDE R30, R3, 0x8, R30 ;  /* 0x00000008031e7825 */ /* 0x004fe200078e021e */
[----:B------:R-:W2:Y:S04]  /*00f0*/  LDG.E.128 R12, desc[UR4][R28.64] ;  /* 0x000000041c0c7981 */ /* 0x000ea8000c1e1d00 */
[----:B------:R-:W3:Y:S01]  /*0100*/  LDG.E.128 R4, desc[UR4][R28.64+0x800] ;  /* 0x000800041c047981 */ /* 0x000ee2000c1e1d00 */
[----:B------:R-:W-:-:S05]  /*0110*/  IMAD.WIDE.U32 R30, R0, 0x10, R30 ;  /* 0x00000010001e7825 */ /* 0x000fca00078e001e */
[----:B------:R-:W4:Y:S04]  /*0120*/  LDG.E.128 R8, desc[UR4][R30.64] ;  /* 0x000000041e087981 */ /* 0x000f28000c1e1d00 */
[----:B------:R-:W5:Y:S01]  /*0130*/  LDG.E.128 R16, desc[UR4][R30.64+0x800] ;  /* 0x000800041e107981 */ /* 0x000f62000c1e1d00 */
[----:B--2---:R-:W-:Y:S02]  /*0140*/  DMUL R20, R12, UR6 ;  /* 0x000000060c147c28 */ /* 0x004fe40008000000 */
[----:B------:R-:W-:Y:S02]  /*0150*/  DMUL R22, R14, UR6 ;  /* 0x000000060e167c28 */ /* 0x000fe40008000000 */
[----:B----4-:R-:W-:-:S06]  /*0160*/  DSETP.GT.AND P0, PT, R8, RZ, PT ;  /* 0x000000ff0800722a */ /* 0x010fcc0003f04000 */
[----:B------:R-:W-:Y:S02]  /*0170*/  FSEL R2, R12, R20, P0 ;  /* 0x000000140c027208 */ /* 0x000fe40000000000 */
[----:B------:R-:W-:Y:S01]  /*0180*/  FSEL R20, R13, R21, P0 ;  /* 0x000000150d147208 */ /* 0x000fe20000000000 */
[----:B---3--:R-:W-:Y:S02]  /*0190*/  DMUL R12, R4, UR6 ;  /* 0x00000006040c7c28 */ /* 0x008fe40008000000 */
[----:B------:R-:W-:Y:S02]  /*01a0*/  DSETP.GT.AND P1, PT, R10, RZ, PT ;  /* 0x000000ff0a00722a */ /* 0x000fe40003f24000 */
[----:B-----5:R-:W-:Y:S01]  /*01b0*/  DSETP.GT.AND P0, PT, R16, RZ, PT ;  /* 0x000000ff1000722a */ /* 0x020fe20003f04000 */
[----:B------:R-:W2:Y:S01]  /*01c0*/  LDG.E.128 R8, desc[UR4][R30.64+0x1000] ;  /* 0x001000041e087981 */ /* 0x000ea2000c1e1d00 */
[----:B------:R-:W-:Y:S02]  /*01d0*/  DMUL R26, R6, UR6 ;  /* 0x00000006061a7c28 */ /* 0x000fe40008000000 */
[----:B------:R-:W-:-:S02]  /*01e0*/  FSEL R21, R14, R22, P1 ;  /* 0x000000160e157208 */ /* 0x000fc40000800000 */
[----:B------:R-:W-:Y:S02]  /*01f0*/  FSEL R23, R15, R23, P1 ;  /* 0x000000170f177208 */ /* 0x000fe40000800000 */
[----:B------:R-:W-:Y:S02]  /*0200*/  FSEL R22, R4, R12, P0 ;  /* 0x0000000c04167208 */ /* 0x000fe40000000000 */
[----:B------:R-:W-:Y:S02]  /*0210*/  FSEL R25, R5, R13, P0 ;  /* 0x0000000d05197208 */ /* 0x000fe40000000000 */
[----:B------:R-:W3:Y:S01]  /*0220*/  LDG.E.128 R12, desc[UR4][R28.64+0x1000] ;  /* 0x001000041c0c7981 */ /* 0x000ee2000c1e1d00 */
[----:B------:R-:W-:-:S03]  /*0230*/  DSETP.GT.AND P2, PT, R18, RZ, PT ;  /* 0x000000ff1200722a */ /* 0x000fc60003f44000 */
[----:B------:R0:W4:Y:S03]  /*0240*/  LDG.E.128 R16, desc[UR4][R28.64+0x1800] ;  /* 0x001800041c107981 */ /* 0x000126000c1e1d00 */
[----:B------:R-:W-:Y:S02]  /*0250*/  FSEL R24, R6, R26, P2 ;  /* 0x0000001a06187208 */ /* 0x000fe40001000000 */
[----:B------:R-:W-:Y:S02]  /*0260*/  FSEL R26, R7, R27, P2 ;  /* 0x0000001b071a7208 */ /* 0x000fe40001000000 */
[----:B------:R-:W5:Y:S01]  /*0270*/  LDG.E.128 R4, desc[UR4][R30.64+0x1800] ;  /* 0x001800041e047981 */ /* 0x000f62000c1e1d00 */
[----:B0-----:R-:W0:Y:S02]  /*0280*/  LDC.64 R28, c[0x0][0x228] ;  /* 0x00008a00ff1c7b82 */ /* 0x001e240000000a00 */
[----:B0-----:R-:W-:Y:S01]  /*0290*/  IMAD.WIDE.U32 R28, R3, 0x8, R28 ;  /* 0x00000008031c7825 */ /* 0x001fe200078e001c */
[----:B--2---:R-:W-:-:S02]  /*02a0*/  DSETP.GT.AND P0, PT, R8, RZ, PT ;  /* 0x000000ff0800722a */ /* 0x004fc40003f04000 */
[----:B------:R-:W-:Y:S02]  /*02b0*/  DSETP.GT.AND P1, PT, R10, RZ, PT ;  /* 0x000000ff0a00722a */ /* 0x000fe40003f24000 */
[----:B---3--:R-:W-:Y:S02]  /*02c0*/  DMUL R8, R12, UR6 ;  /* 0x000000060c087c28 */ /* 0x008fe40008000000 */
[----:B------:R-:W-:-:S08]  /*02d0*/  DMUL R10, R14, UR6 ;  /* 0x000000060e0a7c28 */ /* 0x000fd00008000000 */
[----:B------:R-:W-:Y:S01]  /*02e0*/  FSEL R8, R12, R8, P0 ;  /* 0x000000080c087208 */ /* 0x000fe20000000000 */
[----:B-----5:R-:W-:Y:S01]  /*02f0*/  DSETP.GT.AND P2, PT, R4, RZ, PT ;  /* 0x000000ff0400722a */ /* 0x020fe20003f44000 */
[----:B------:R-:W-:Y:S01]  /*0300*/  FSEL R12, R13, R9, P0 ;  /* 0x000000090d0c7208 */ /* 0x000fe20000000000 */
[----:B------:R-:W-:Y:S02]  /*0310*/  DSETP.GT.AND P0, PT, R6, RZ, PT ;  /* 0x000000ff0600722a */ /* 0x000fe40003f04000 */
[----:B----4-:R-:W-:Y:S02]  /*0320*/  DMUL R6, R16, UR6 ;  /* 0x0000000610067c28 */ /* 0x010fe40008000000 */
[----:B------:R-:W-:Y:S01]  /*0330*/  DMUL R4, R18, UR6 ;  /* 0x0000000612047c28 */ /* 0x000fe20008000000 */
[----:B------:R-:W-:Y:S02]  /*0340*/  FSEL R3, R14, R10, P1 ;  /* 0x0000000a0e037208 */ /* 0x000fe40000800000 */
[----:B------:R-:W-:Y:S01]  /*0350*/  FSEL R14, R15, R11, P1 ;  /* 0x0000000b0f0e7208 */ /* 0x000fe20000800000 */
[----:B------:R-:W-:-:S04]  /*0360*/  IMAD.WIDE R10, R0, 0x10, R28 ;  /* 0x00000010000a7825 */ /* 0x000fc800078e021c */
[----:B------:R-:W-:Y:S02]  /*0370*/  FSEL R0, R16, R6, P2 ;  /* 0x0000000610007208 */ /* 0x000fe40001000000 */
[----:B------:R-:W-:Y:S01]  /*0380*/  FSEL R9, R18, R4, P0 ;  /* 0x0000000412097208 */ /* 0x000fe20000000000 */
[----:B------:R-:W-:Y:S01]  /*0390*/  IMAD.MOV.U32 R4, RZ, RZ, R2 ;  /* 0x000000ffff047224 */ /* 0x000fe200078e0002 */
[----:B------:R-:W-:Y:S01]  /*03a0*/  FSEL R16, R17, R7, P2 ;  /* 0x0000000711107208 */ /* 0x000fe20001000000 */
[----:B------:R-:W-:Y:S01]  /*03b0*/  IMAD.MOV.U32 R6, RZ, RZ, R21 ;  /* 0x000000ffff067224 */ /* 0x000fe200078e0015 */
[----:B------:R-:W-:Y:S01]  /*03c0*/  FSEL R18, R19, R5, P0 ;  /* 0x0000000513127208 */ /* 0x000fe20000000000 */
[----:B------:R-:W-:Y:S02]  /*03d0*/  IMAD.MOV.U32 R5, RZ, RZ, R20 ;  /* 0x000000ffff057224 */ /* 0x000fe400078e0014 */
[----:B------:R-:W-:Y:S02]  /*03e0*/  IMAD.MOV.U32 R7, RZ, RZ, R23 ;  /* 0x000000ffff077224 */ /* 0x000fe400078e0017 */
[----:B------:R-:W-:-:S02]  /*03f0*/  IMAD.MOV.U32 R13, RZ, RZ, R12 ;  /* 0x000000ffff0d7224 */ /* 0x000fc400078e000c */
[----:B------:R-:W-:Y:S01]  /*0400*/  IMAD.MOV.U32 R15, RZ, RZ, R14 ;  /* 0x000000ffff0f7224 */ /* 0x000fe200078e000e */
[----:B------:R0:W-:Y:S01]  /*0410*/  STG.E.128 desc[UR4][R10.64], R4 ;  /* 0x000000040a007986 */ /* 0x0001e2000c101d04 */
[----:B------:R-:W-:Y:S01]  /*0420*/  IMAD.MOV.U32 R17, RZ, RZ, R16 ;  /* 0x000000ffff117224 */ /* 0x000fe200078e0010 */
[----:B------:R-:W-:Y:S01]  /*0430*/  MOV R14, R3 ;  /* 0x00000003000e7202 */ /* 0x000fe20000000f00 */
[----:B------:R-:W-:Y:S02]  /*0440*/  IMAD.MOV.U32 R19, RZ, RZ, R18 ;  /* 0x000000ffff137224 */ /* 0x000fe400078e0012 */
[----:B------:R-:W-:Y:S02]  /*0450*/  IMAD.MOV.U32 R12, RZ, RZ, R8 ;  /* 0x000000ffff0c7224 */ /* 0x000fe400078e0008 */
[----:B------:R-:W-:Y:S02]  /*0460*/  IMAD.MOV.U32 R16, RZ, RZ, R0 ;  /* 0x000000ffff107224 */ /* 0x000fe400078e0000 */
[----:B------:R-:W-:Y:S01]  /*0470*/  IMAD.MOV.U32 R18, RZ, RZ, R9 ;  /* 0x000000ffff127224 */ /* 0x000fe200078e0009 */
[----:B------:R-:W-:Y:S01]  /*0480*/  STG.E.128 desc[UR4][R10.64+0x1000], R12 ;  /* 0x0010000c0a007986 */ /* 0x000fe2000c101d04 */
[----:B0-----:R-:W-:Y:S01]  /*0490*/  IMAD.MOV.U32 R4, RZ, RZ, R22 ;  /* 0x000000ffff047224 */ /* 0x001fe200078e0016 */
[----:B------:R-:W-:Y:S01]  /*04a0*/  MOV R5, R25 ;  /* 0x0000001900057202 */ /* 0x000fe20000000f00 */
[----:B------:R-:W-:-:S02]  /*04b0*/  IMAD.MOV.U32 R6, RZ, RZ, R24 ;  /* 0x000000ffff067224 */ /* 0x000fc400078e0018 */
[----:B------:R-:W-:Y:S01]  /*04c0*/  IMAD.MOV.U32 R7, RZ, RZ, R26 ;  /* 0x000000ffff077224 */ /* 0x000fe200078e001a */
[----:B------:R-:W-:Y:S04]  /*04d0*/  STG.E.128 desc[UR4][R10.64+0x1800], R16 ;  /* 0x001800100a007986 */ /* 0x000fe8000c101d04 */
[----:B------:R-:W-:Y:S01]  /*04e0*/  STG.E.128 desc[UR4][R10.64+0x800], R4 ;  /* 0x000800040a007986 */ /* 0x000fe2000c101d04 */
[----:B------:R-:W-:Y:S05]  /*04f0*/  EXIT ;  /* 0x000000000000794d */ /* 0x000fea0003800000 */
.L_x_3320:
[----:B------:R-:W0:Y:S01]  /*0500*/  S2R R24, SR_TID.X ;  /* 0x0000000000187919 */ /* 0x000e220000002100 */
[----:B------:R-:W-:Y:S02]  /*0510*/  CS2R R18, SRZ ;  /* 0x0000000000127805 */ /* 0x000fe4000001ff00 */
[----:B------:R-:W-:Y:S01]  /*0520*/  CS2R R14, SRZ ;  /* 0x00000000000e7805 */ /* 0x000fe2000001ff00 */
[----:B------:R-:W-:Y:S01]  /*0530*/  ULDC.64 UR6, c[0x0][0x218] ;  /* 0x0000860000067ab9 */ /* 0x000fe20000000a00 */
[----:B0-----:R-:W-:Y:S01]  /*0540*/  ISETP.GE.AND P0, PT, R24, R0, PT ;  /* 0x000000001800720c */ /* 0x001fe20003f06270 */
[----:B------:R-:W-:-:S12]  /*0550*/  IMAD.MOV.U32 R5, RZ, RZ, R24 ;  /* 0x000000ffff057224 */ /* 0x000fd800078e0018 */
[----:B------:R-:W0:Y:S01]  /*0560*/  @!P0 LDC.64 R10, c[0x0][0x238] ;  /* 0x00008e00ff0a8b82 */ /* 0x000e220000000a00 */
[----:B------:R-:W-:Y:S01]  /*0570*/  @!P0 IADD3 R7, R3, R5, RZ ;  /* 0x0000000503078210 */ /* 0x000fe20007ffe0ff */
[----:B------:R-:W-:-:S05]  /*0580*/  @!P0 VIADD R5, R5, 0x80 ;  /* 0x0000008005058836 */ /* 0x000fca0000000000 */
[----:B------:R-:W-:Y:S01]  /*0590*/  ISETP.GE.AND P3, PT, R5, R0, PT ;  /* 0x000000000500720c */ /* 0x000fe20003f66270 */
[----:B------:R-:W1:-:S12]  /*05a0*/  @!P0 LDC.64 R8, c[0x0][0x230] ;  /* 0x00008c00ff088b82 */ /* 0x000e580000000a00 */
[----:B------:R-:W2:Y:S01]  /*05b0*/  @!P3 LDC.64 R12, c[0x0][0x230] ;  /* 0x00008c00ff0cbb82 */ /* 0x000ea20000000a00 */
[----:B0-----:R-:W-:-:S07]  /*05c0*/  @!P0 IMAD.WIDE.U32 R10, R7, 0x8, R10 ;  /* 0x00000008070a8825 */ /* 0x001fce00078e000a */
[----:B------:R-:W0:Y:S01]  /*05d0*/  @!P3 LDC.64 R20, c[0x0][0x238] ;  /* 0x00008e00ff14bb82 */ /* 0x000e220000000a00 */
[----:B------:R-:W3:Y:S01]  /*05e0*/  @!P0 LDG.E.64 R18, desc[UR4][R10.64] ;  /* 0x000000040a128981 */ /* 0x000ee2000c1e1b00 */
[----:B-1----:R-:W-:-:S05]  /*05f0*/  @!P0 IMAD.WIDE.U32 R8, R7, 0x8, R8 ;  /* 0x0000000807088825 */ /* 0x002fca00078e0008 */
[----:B------:R-:W4:Y:S01]  /*0600*/  @!P0 LDG.E.64 R14, desc[UR4][R8.64] ;  /* 0x00000004080e8981 */ /* 0x000f22000c1e1b00 */
[----:B------:R-:W-:Y:S01]  /*0610*/  @!P3 IMAD.IADD R22, R3, 0x1, R5 ;  /* 0x000000010316b824 */ /* 0x000fe200078e0205 */
[----:B------:R-:W-:-:S03]  /*0620*/  CS2R R6, SRZ ;  /* 0x0000000000067805 */ /* 0x000fc6000001ff00 */
[----:B--2---:R-:W-:-:S05]  /*0630*/  @!P3 IMAD.WIDE.U32 R12, R22, 0x8, R12 ;  /* 0x00000008160cb825 */ /* 0x004fca00078e000c */
[----:B------:R1:W2:Y:S01]  /*0640*/  @!P3 LDG.E.64 R6, desc[UR4][R12.64] ;  /* 0x000000040c06b981 */ /* 0x0002a2000c1e1b00 */
[----:B------:R-:W-:-:S05]  /*0650*/  @!P3 VIADD R5, R5, 0x80 ;  /* 0x000000800505b836 */ /* 0x000fca0000000000 */
[----:B------:R-:W-:-:S13]  /*0660*/  ISETP.GE.AND P1, PT, R5, R0, PT ;  /* 0x000000000500720c */ /* 0x000fda0003f26270 */
[----:B------:R-:W-:Y:S01]  /*0670*/  @!P1 IMAD.IADD R26, R3, 0x1, R5 ;  /* 0x00000001031a9824 */ /* 0x000fe200078e0205 */
[----:B-1----:R-:W1:Y:S01]  /*0680*/  @!P1 LDC.64 R12, c[0x0][0x230] ;  /* 0x00008c00ff0c9b82 */ /* 0x002e620000000a00 */
[----:B------:R-:W-:-:S05]  /*0690*/  @!P1 VIADD R5, R5, 0x80 ;  /* 0x0000008005059836 */ /* 0x000fca0000000000 */
[----:B------:R-:W-:-:S13]  /*06a0*/  ISETP.GE.AND P6, PT, R5, R0, PT ;  /* 0x000000000500720c */ /* 0x000fda0003fc6270 */
[----:B------:R-:W-:Y:S01]  /*06b0*/  @!P6 IADD3 R4, R3, R5, RZ ;  /* 0x000000050304e210 */ /* 0x000fe20007ffe0ff */
[----:B------:R-:W-:-:S05]  /*06c0*/  @!P6 VIADD R5, R5, 0x80 ;  /* 0x000000800505e836 */ /* 0x000fca0000000000 */
[----:B------:R-:W-:-:S13]  /*06d0*/  ISETP.GE.AND P4, PT, R5, R0, PT ;  /* 0x000000000500720c */ /* 0x000fda0003f86270 */
[----:B------:R-:W5:Y:S01]  /*06e0*/  @!P4 LDC.64 R8, c[0x0][0x230] ;  /* 0x00008c00ff08cb82 */ /* 0x000f620000000a00 */
[----:B------:R-:W-:Y:S02]  /*06f0*/  @!P4 IMAD.IADD R2, R3, 0x1, R5 ;  /* 0x000000010302c824 */ /* 0x000fe400078e0205 */
[----:B------:R-:W-:Y:S02]  /*0700*/  @!P4 VIADD R5, R5, 0x80 ;  /* 0x000000800505c836 */ /* 0x000fe40000000000 */
[----:B-----5:R-:W-:-:S06]  /*0710*/  @!P4 IMAD.WIDE.U32 R8, R2, 0x8, R8 ;  /* 0x000000080208c825 */ /* 0x020fcc00078e0008 */
[----:B------:R-:W5:Y:S01]  /*0720*/  @!P4 LDG.E.64 R8, desc[UR4][R8.64] ;  /* 0x000000040808c981 */ /* 0x000f62000c1e1b00 */
[----:B------:R-:W-:-:S13]  /*0730*/  ISETP.GE.AND P5, PT, R5, R0, PT ;  /* 0x000000000500720c */ /* 0x000fda0003fa6270 */
[----:B------:R-:W0:Y:S01]  /*0740*/  @!P5 LDC.64 R10, c[0x0][0x230] ;  /* 0x00008c00ff0adb82 */ /* 0x000e220000000a00 */
[----:B------:R-:W-:-:S04]  /*0750*/  @!P5 IMAD.IADD R25, R3, 0x1, R5 ;  /* 0x000000010319d824 */ /* 0x000fc800078e0205 */
[----:B0-----:R-:W-:-:S06]  /*0760*/  @!P5 IMAD.WIDE.U32 R10, R25, 0x8, R10 ;  /* 0x00000008190ad825 */ /* 0x001fcc00078e000a */
[----:B------:R-:W5:Y:S01]  /*0770*/  @!P5 LDG.E.64 R10, desc[UR4][R10.64] ;  /* 0x000000040a0ad981 */ /* 0x000f62000c1e1b00 */
[----:B------:R-:W-:Y:S01]  /*0780*/  @!P3 IMAD.WIDE.U32 R20, R22, 0x8, R20 ;  /* 0x000000081614b825 */ /* 0x000fe200078e0014 */
[----:B------:R-:W-:-:S03]  /*0790*/  CS2R R22, SRZ ;  /* 0x0000000000167805 */ /* 0x000fc6000001ff00 */
[----:B------:R-:W-:-:S03]  /*07a0*/  @!P5 VIADD R5, R5, 0x80 ;  /* 0x000000800505d836 */ /* 0x000fc60000000000 */
[----:B------:R0:W5:Y:S01]  /*07b0*/  @!P3 LDG.E.64 R22, desc[UR4][R20.64] ;  /* 0x000000041416b981 */ /* 0x000162000c1e1b00 */
[----:B-1----:R-:W-:Y:S01]  /*07c0*/  @!P1 IMAD.WIDE.U32 R12, R26, 0x8, R12 ;  /* 0x000000081a0c9825 */ /* 0x002fe200078e000c */
[----:B------:R-:W-:Y:S02]  /*07d0*/  ISETP.GE.AND P3, PT, R5, R0, PT ;  /* 0x000000000500720c */ /* 0x000fe40003f66270 */
[----:B0-----:R-:W-:Y:S01]  /*07e0*/  CS2R R20, SRZ ;  /* 0x0000000000147805 */ /* 0x001fe2000001ff00 */
[----:B---3--:R-:W-:Y:S02]  /*07f0*/  DMUL R16, R18, UR6 ;  /* 0x0000000612107c28 */ /* 0x008fe40008000000 */
[----:B----4-:R-:W-:Y:S01]  /*0800*/  DSETP.GT.AND P2, PT, R14, RZ, PT ;  /* 0x000000ff0e00722a */ /* 0x010fe20003f44000 */
[----:B------:R-:W0:Y:S07]  /*0810*/  @!P1 LDC.64 R14, c[0x0][0x238] ;  /* 0x00008e00ff0e9b82 */ /* 0x000e2e0000000a00 */
[----:B------:R-:W-:-:S02]  /*0820*/  FSEL R16, R18, R16, P2 ;  /* 0x0000001012107208 */ /* 0x000fc40001000000 */
[----:B------:R-:W-:Y:S02]  /*0830*/  FSEL R17, R19, R17, P2 ;  /* 0x0000001113117208 */ /* 0x000fe40001000000 */
[----:B------:R-:W1:Y:S01]  /*0840*/  @!P6 LDC.64 R18, c[0x0][0x230] ;  /* 0x00008c00ff12eb82 */ /* 0x000e620000000a00 */
[----:B--2---:R-:W-:Y:S01]  /*0850*/  DSETP.GT.AND P2, PT, R6, RZ, PT ;  /* 0x000000ff0600722a */ /* 0x004fe20003f44000 */
[----:B------:R-:W-:-:S06]  /*0860*/  CS2R R6, SRZ ;  /* 0x0000000000067805 */ /* 0x000fcc000001ff00 */
[----:B------:R2:W3:Y:S02]  /*0870*/  @!P1 LDG.E.64 R6, desc[UR4][R12.64] ;  /* 0x000000040c069981 */ /* 0x0004e4000c1e1b00 */
[----:B--2---:R-:W2:Y:S01]  /*0880*/  @!P6 LDC.64 R12, c[0x0][0x238] ;  /* 0x00008e00ff0ceb82 */ /* 0x004ea20000000a00 */
[----:B-1----:R-:W-:-:S05]  /*0890*/  @!P6 IMAD.WIDE.U32 R18, R4, 0x8, R18 ;  /* 0x000000080412e825 */ /* 0x002fca00078e0012 */
[----:B------:R1:W4:Y:S02]  /*08a0*/  @!P6 LDG.E.64 R20, desc[UR4][R18.64] ;  /* 0x000000041214e981 */ /* 0x000324000c1e1b00 */
[----:B-1----:R-:W1:Y:S01]  /*08b0*/  @!P3 LDC.64 R18, c[0x0][0x230] ;  /* 0x00008c00ff12bb82 */ /* 0x002e620000000a00 */
[----:B0-----:R-:W-:Y:S01]  /*08c0*/  @!P1 IMAD.WIDE.U32 R26, R26, 0x8, R14 ;  /* 0x000000081a1a9825 */ /* 0x001fe200078e000e */
[----:B------:R-:W-:-:S06]  /*08d0*/  CS2R R14, SRZ ;  /* 0x00000000000e7805 */ /* 0x000fcc000001ff00 */
[----:B------:R2:W4:Y:S02]  /*08e0*/  @!P1 LDG.E.64 R14, desc[UR4][R26.64] ;  /* 0x000000041a0e9981 */ /* 0x000524000c1e1b00 */
[----:B--2---:R-:W-:Y:S01]  /*08f0*/  @!P6 IMAD.WIDE.U32 R26, R4, 0x8, R12 ;  /* 0x00000008041ae825 */ /* 0x004fe200078e000c */
[----:B------:R-:W-:-:S05]  /*0900*/  @!P3 IADD3 R4, R3, R5, RZ ;  /* 0x000000050304b210 */ /* 0x000fca0007ffe0ff */
[----:B-1----:R-:W-:-:S06]  /*0910*/  @!P3 IMAD.WIDE.U32 R18, R4, 0x8, R18 ;  /* 0x000000080412b825 */ /* 0x002fcc00078e0012 */
[----:B------:R-:W2:Y:S01]  /*0920*/  @!P3 LDG.E.64 R18, desc[UR4][R18.64] ;  /* 0x000000041212b981 */ /* 0x000ea2000c1e1b00 */
[----:B------:R-:W-:Y:S02]  /*0930*/  PLOP3.LUT P1, PT, PT, PT, PT, 0x8, 0x0 ;  /* 0x000000000000781c */ /* 0x000fe40003f2e170 */
[----:B------:R-:W-:-:S06]  /*0940*/  CS2R R12, SRZ ;  /* 0x00000000000c7805 */ /* 0x000fcc000001ff00 */
[----:B------:R0:W3:Y:S01]  /*0950*/  @!P6 LDG.E.64 R12, desc[UR4][R26.64] ;  /* 0x000000041a0ce981 */ /* 0x0000e2000c1e1b00 */
[----:B-----5:R-:W-:Y:S01]  /*0960*/  @!P4 DSETP.GT.AND P1, PT, R8, RZ, PT ;  /* 0x000000ff0800c22a */ /* 0x020fe20003f24000 */
[----:B------:R-:W1:Y:S01]  /*0970*/  @!P4 LDC.64 R8, c[0x0][0x238] ;  /* 0x00008e00ff08cb82 */ /* 0x000e620000000a00 */
[----:B0-----:R-:W-:Y:S01]  /*0980*/  CS2R R26, SRZ ;  /* 0x00000000001a7805 */ /* 0x001fe2000001ff00 */
[----:B-1----:R-:W-:-:S05]  /*0990*/  @!P4 IMAD.WIDE.U32 R8, R2, 0x8, R8 ;  /* 0x000000080208c825 */ /* 0x002fca00078e0008 */
[----:B------:R0:W5:Y:S02]  /*09a0*/  @!P4 LDG.E.64 R26, desc[UR4][R8.64] ;  /* 0x00000004081ac981 */ /* 0x000164000c1e1b00 */
[----:B0-----:R-:W0:Y:S01]  /*09b0*/  @!P5 LDC.64 R8, c[0x0][0x238] ;  /* 0x00008e00ff08db82 */ /* 0x001e220000000a00 */
[----:B------:R-:W-:-:S07]  /*09c0*/  PLOP3.LUT P4, PT, PT, PT, PT, 0x8, 0x0 ;  /* 0x000000000000781c */ /* 0x000fce0003f8e170 */
[----:B------:R-:W-:Y:S01]  /*09d0*/  @!P5 DSETP.GT.AND P4, PT, R10, RZ, PT ;  /* 0x000000ff0a00d22a */ /* 0x000fe20003f84000 */
[----:B0-----:R-:W-:Y:S01]  /*09e0*/  @!P5 IMAD.WIDE.U32 R10, R25, 0x8, R8 ;  /* 0x00000008190ad825 */ /* 0x001fe200078e0008 */
[----:B------:R-:W-:-:S06]  /*09f0*/  CS2R R8, SRZ ;  /* 0x0000000000087805 */ /* 0x000fcc000001ff00 */
[----:B------:R0:W5:Y:S02]  /*0a00*/  @!P5 LDG.E.64 R8, desc[UR4][R10.64] ;  /* 0x000000040a08d981 */ /* 0x000164000c1e1b00 */
[----:B0-----:R-:W0:Y:S01]  /*0a10*/  @!P3 LDC.64 R10, c[0x0][0x238] ;  /* 0x00008e00ff0abb82 */ /* 0x001e220000000a00 */
[----:B------:R-:W-:-:S05]  /*0a20*/  @!P3 VIADD R5, R5, 0x80 ;  /* 0x000000800505b836 */ /* 0x000fca0000000000 */
[----:B------:R-:W-:Y:S02]  /*0a30*/  ISETP.GE.AND P6, PT, R5, R0, PT ;  /* 0x000000000500720c */ /* 0x000fe40003fc6270 */
[----:B------:R-:W-:Y:S01]  /*0a40*/  CS2R R28, SRZ ;  /* 0x00000000001c7805 */ /* 0x000fe2000001ff00 */
[----:B0-----:R-:W-:-:S05]  /*0a50*/  @!P3 IMAD.WIDE.U32 R10, R4, 0x8, R10 ;  /* 0x00000008040ab825 */ /* 0x001fca00078e000a */
[----:B------:R0:W5:Y:S05]  /*0a60*/  @!P3 LDG.E.64 R28, desc[UR4][R10.64] ;  /* 0x000000040a1cb981 */ /* 0x00016a000c1e1b00 */
[----:B0-----:R-:W0:Y:S01]  /*0a70*/  @!P6 LDC.64 R10, c[0x0][0x230] ;  /* 0x00008c00ff0aeb82 */ /* 0x001e220000000a00 */
[----:B------:R-:W-:-:S04]  /*0a80*/  @!P6 IMAD.IADD R2, R3, 0x1, R5 ;  /* 0x000000010302e824 */ /* 0x000fc800078e0205 */
[----:B0-----:R-:W-:-:S03]  /*0a90*/  @!P6 IMAD.WIDE.U32 R4, R2, 0x8, R10 ;  /* 0x000000080204e825 */ /* 0x001fc600078e000a */
[----:B------:R-:W0:Y:S03]  /*0aa0*/  @!P6 LDC.64 R10, c[0x0][0x238] ;  /* 0x00008e00ff0aeb82 */ /* 0x000e260000000a00 */
[----:B------:R-:W4:Y:S01]  /*0ab0*/  @!P6 LDG.E.64 R4, desc[UR4][R4.64] ;  /* 0x000000040404e981 */ /* 0x000f22000c1e1b00 */
[----:B------:R-:W-:Y:S01]  /*0ac0*/  PLOP3.LUT P5, PT, PT, PT, PT, 0x8, 0x0 ;  /* 0x000000000000781c */ /* 0x000fe20003fae170 */
[----:B0-----:R-:W-:-:S06]  /*0ad0*/  @!P6 IMAD.WIDE.U32 R10, R2, 0x8, R10 ;  /* 0x00000008020ae825 */ /* 0x001fcc00078e000a */
[----:B--2---:R-:W-:Y:S01]  /*0ae0*/  @!P3 DSETP.GT.AND P5, PT, R18, RZ, PT ;  /* 0x000000ff1200b22a */ /* 0x004fe20003fa4000 */
[----:B------:R-:W-:-:S06]  /*0af0*/  CS2R R18, SRZ ;  /* 0x0000000000127805 */ /* 0x000fcc000001ff00 */
[----:B------:R3:W2:Y:S01]  /*0b00*/  @!P6 LDG.E.64 R18, desc[UR4][R10.64] ;  /* 0x000000040a12e981 */ /* 0x0006a2000c1e1b00 */
[----:B------:R-:W-:Y:S01]  /*0b10*/  DMUL R30, R22, UR6 ;  /* 0x00000006161e7c28 */ /* 0x000fe20008000000 */
[----:B------:R-:W-:Y:S01]  /*0b20*/  PLOP3.LUT P3, PT, PT, PT, PT, 0x8, 0x0 ;  /* 0x000000000000781c */ /* 0x000fe20003f6e170 */
[----:B---3--:R-:W-:Y:S01]  /*0b30*/  DMUL R10, R12, UR6 ;  /* 0x000000060c0a7c28 */ /* 0x008fe20008000000 */
[----:B------:R-:W-:Y:S01]  /*0b40*/  VIADD R2, R24, 0x80 ;  /* 0x0000008018027836 */ /* 0x000fe20000000000 */
[----:B------:R-:W-:Y:S04]  /*0b50*/  BSSY B0, `(.L_x_3321) ;  /* 0x0000048000007945 */ /* 0x000fe80003800000 */
[----:B------:R-:W-:Y:S01]  /*0b60*/  BSSY B1, `(.L_x_3322) ;  /* 0x0000040000017945 */ /* 0x000fe20003800000 */
[----:B----4-:R-:W-:-:S02]  /*0b70*/  @!P6 DSETP.GT.AND P3, PT, R4, RZ, PT ;  /* 0x000000ff0400e22a */ /* 0x010fc40003f64000 */
[----:B------:R-:W-:Y:S01]  /*0b80*/  DSETP.GT.AND P6, PT, R6, RZ, PT ;  /* 0x000000ff0600722a */ /* 0x000fe20003fc4000 */
[----:B------:R-:W-:Y:S02]  /*0b90*/  FSEL R6, R22, R30, P2 ;  /* 0x0000001e16067208 */ /* 0x000fe40001000000 */
[----:B------:R-:W-:Y:S02]  /*0ba0*/  FSEL R7, R23, R31, P2 ;  /* 0x0000001f17077208 */ /* 0x000fe40001000000 */
[----:B------:R-:W0:Y:S01]  /*0bb0*/  @!P0 LDC.64 R22, c[0x0][0x228] ;  /* 0x00008a00ff168b82 */ /* 0x000e220000000a00 */
[----:B------:R-:W-:Y:S02]  /*0bc0*/  DMUL R4, R14, UR6 ;  /* 0x000000060e047c28 */ /* 0x000fe40008000000 */
[----:B------:R-:W-:-:S08]  /*0bd0*/  DSETP.GT.AND P2, PT, R20, RZ, PT ;  /* 0x000000ff1400722a */ /* 0x000fd00003f44000 */
[----:B------:R-:W-:Y:S02]  /*0be0*/  FSEL R4, R14, R4, P6 ;  /* 0x000000040e047208 */ /* 0x000fe40003000000 */
[----:B------:R-:W-:Y:S01]  /*0bf0*/  FSEL R5, R15, R5, P6 ;  /* 0x000000050f057208 */ /* 0x000fe20003000000 */
[----:B-----5:R-:W-:Y:S01]  /*0c00*/  DMUL R14, R26, UR6 ;  /* 0x000000061a0e7c28 */ /* 0x020fe20008000000 */
[----:B------:R-:W-:Y:S01]  /*0c10*/  @!P0 IMAD.IADD R21, R3, 0x1, R24 ;  /* 0x0000000103158824 */ /* 0x000fe200078e0218 */
[----:B------:R-:W-:Y:S02]  /*0c20*/  FSEL R10, R12, R10, P2 ;  /* 0x0000000a0c0a7208 */ /* 0x000fe40001000000 */
[----:B------:R-:W-:Y:S02]  /*0c30*/  FSEL R11, R13, R11, P2 ;  /* 0x0000000b0d0b7208 */ /* 0x000fe40001000000 */
[----:B------:R-:W-:-:S04]  /*0c40*/  @!P0 MOV R24, R2 ;  /* 0x0000000200188202 */ /* 0x000fc80000000f00 */
[----:B------:R-:W-:Y:S01]  /*0c50*/  FSEL R12, R26, R14, P1 ;  /* 0x0000000e1a0c7208 */ /* 0x000fe20000800000 */
[----:B0-----:R-:W-:Y:S01]  /*0c60*/  @!P0 IMAD.WIDE.U32 R22, R21, 0x8, R22 ;  /* 0x0000000815168825 */ /* 0x001fe200078e0016 */
[----:B------:R-:W-:Y:S01]  /*0c70*/  FSEL R13, R27, R15, P1 ;  /* 0x0000000f1b0d7208 */ /* 0x000fe20000800000 */
[----:B------:R-:W-:-:S03]  /*0c80*/  DMUL R14, R8, UR6 ;  /* 0x00000006080e7c28 */ /* 0x000fc60008000000 */
[----:B------:R0:W-:Y:S01]  /*0c90*/  @!P0 STG.E.64 desc[UR4][R22.64], R16 ;  /* 0x0000001016008986 */ /* 0x0001e2000c101b04 */
[----:B------:R-:W-:-:S06]  /*0ca0*/  ISETP.GE.AND P0, PT, R24, R0, PT ;  /* 0x000000001800720c */ /* 0x000fcc0003f06270 */
[----:B------:R-:W-:Y:S02]  /*0cb0*/  FSEL R8, R8, R14, P4 ;  /* 0x0000000e08087208 */ /* 0x000fe40002000000 */
[----:B------:R-:W-:Y:S01]  /*0cc0*/  FSEL R9, R9, R15, P4 ;  /* 0x0000000f09097208 */ /* 0x000fe20002000000 */
[----:B------:R-:W-:-:S10]  /*0cd0*/  DMUL R14, R28, UR6 ;  /* 0x000000061c0e7c28 */ /* 0x000fd40008000000 */
[----:B------:R-:W-:Y:S02]  /*0ce0*/  FSEL R14, R28, R14, P5 ;  /* 0x0000000e1c0e7208 */ /* 0x000fe40002800000 */
[----:B------:R-:W-:Y:S01]  /*0cf0*/  FSEL R15, R29, R15, P5 ;  /* 0x0000000f1d0f7208 */ /* 0x000fe20002800000 */
[----:B--2---:R-:W-:-:S10]  /*0d00*/  DMUL R20, R18, UR6 ;  /* 0x0000000612147c28 */ /* 0x004fd40008000000 */
[----:B0-----:R-:W-:Y:S02]  /*0d10*/  FSEL R16, R18, R20, P3 ;  /* 0x0000001412107208 */ /* 0x001fe40001800000 */
[----:B------:R-:W-:Y:S01]  /*0d20*/  FSEL R17, R19, R21, P3 ;  /* 0x0000001513117208 */ /* 0x000fe20001800000 */
[----:B------:R-:W-:Y:S06]  /*0d30*/  @P0 BRA `(.L_x_3323) ;  /* 0x0000000000300947 */ /* 0x000fec0003800000 */
[----:B------:R-:W0:Y:S01]  /*0d40*/  LDC.64 R18, c[0x0][0x228] ;  /* 0x00008a00ff127b82 */ /* 0x000e220000000a00 */
[----:B------:R-:W-:Y:S02]  /*0d50*/  IMAD.IADD R21, R3, 0x1, R24 ;  /* 0x0000000103157824 */ /* 0x000fe400078e0218 */
[----:B------:R-:W-:-:S05]  /*0d60*/  VIADD R24, R24, 0x80 ;  /* 0x0000008018187836 */ /* 0x000fca0000000000 */
[----:B------:R-:W-:Y:S01]  /*0d70*/  ISETP.GE.AND P0, PT, R24, R0, PT ;  /* 0x000000001800720c */ /* 0x000fe20003f06270 */
[----:B0-----:R-:W-:-:S05]  /*0d80*/  IMAD.WIDE.U32 R18, R21, 0x8, R18 ;  /* 0x0000000815127825 */ /* 0x001fca00078e0012 */
[----:B------:R0:W-:Y:S07]  /*0d90*/  STG.E.64 desc[UR4][R18.64], R6 ;  /* 0x0000000612007986 */ /* 0x0001ee000c101b04 */
[----:B------:R-:W-:Y:S05]  /*0da0*/  @P0 BRA `(.L_x_3324) ;  /* 0x0000000000300947 */ /* 0x000fea0003800000 */
[----:B0-----:R-:W0:Y:S01]  /*0db0*/  LDC.64 R6, c[0x0][0x228] ;  /* 0x00008a00ff067b82 */ /* 0x001e220000000a00 */
[----:B------:R-:W-:Y:S02]  /*0dc0*/  IMAD.IADD R19, R3, 0x1, R24 ;  /* 0x0000000103137824 */ /* 0x000fe400078e0218 */
[----:B------:R-:W-:Y:S02]  /*0dd0*/  VIADD R24, R24, 0x80 ;  /* 0x0000008018187836 */ /* 0x000fe40000000000 */
[----:B0-----:R-:W-:-:S05]  /*0de0*/  IMAD.WIDE.U32 R6, R19, 0x8, R6 ;  /* 0x0000000813067825 */ /* 0x001fca00078e0006 */
[----:B------:R0:W-:Y:S02]  /*0df0*/  STG.E.64 desc[UR4][R6.64], R4 ;  /* 0x0000000406007986 */ /* 0x0001e4000c101b04 */
.L_x_3323:
[----:B------:R-:W-:-:S13]  /*0e00*/  ISETP.GE.AND P0, PT, R24, R0, PT ;  /* 0x000000001800720c */ /* 0x000fda0003f06270 */
[----:B------:R-:W-:Y:S05]  /*0e10*/  @P0 BRA `(.L_x_3325) ;  /* 0x0000000000300947 */ /* 0x000fea0003800000 */
[----:B0-----:R-:W0:Y:S01]  /*0e20*/  LDC.64 R4, c[0x0][0x228] ;  /* 0x00008a00ff047b82 */ /* 0x001e220000000a00 */
[----:B------:R-:W-:Y:S01]  /*0e30*/  IADD3 R7, R3, R24, RZ ;  /* 0x0000001803077210 */ /* 0x000fe20007ffe0ff */
[----:B------:R-:W-:-:S04]  /*0e40*/  VIADD R24, R24, 0x80 ;  /* 0x0000008018187836 */ /* 0x000fc80000000000 */
[----:B0-----:R-:W-:-:S05]  /*0e50*/  IMAD.WIDE.U32 R4, R7, 0x8, R4 ;  /* 0x0000000807047825 */ /* 0x001fca00078e0004 */
[----:B------:R1:W-:Y:S02]  /*0e60*/  STG.E.64 desc[UR4][R4.64], R10 ;  /* 0x0000000a04007986 */ /* 0x0003e4000c101b04 */
.L_x_3324:
[----:B------:R-:W-:-:S13]  /*0e70*/  ISETP.GE.AND P0, PT, R24, R0, PT ;  /* 0x000000001800720c */ /* 0x000fda0003f06270 */
[----:B------:R-:W-:Y:S05]  /*0e80*/  @P0 BRA `(.L_x_3326) ;  /* 0x0000000000340947 */ /* 0x000fea0003800000 */
[----:B-1----:R-:W1:Y:S01]  /*0e90*/  LDC.64 R4, c[0x0][0x228] ;  /* 0x00008a00ff047b82 */ /* 0x002e620000000a00 */
[----:B0-----:R-:W-:Y:S02]  /*0ea0*/  IMAD.IADD R7, R3, 0x1, R24 ;  /* 0x0000000103077824 */ /* 0x001fe400078e0218 */
[----:B------:R-:W-:Y:S02]  /*0eb0*/  VIADD R24, R24, 0x80 ;  /* 0x0000008018187836 */ /* 0x000fe40000000000 */
[----:B-1----:R-:W-:-:S05]  /*0ec0*/  IMAD.WIDE.U32 R4, R7, 0x8, R4 ;  /* 0x0000000807047825 */ /* 0x002fca00078e0004 */
[----:B------:R1:W-:Y:S02]  /*0ed0*/  STG.E.64 desc[UR4][R4.64], R12 ;  /* 0x0000000c04007986 */ /* 0x0003e4000c101b04 */
.L_x_3325:
[----:B------:R-:W-:-:S13]  /*0ee0*/  ISETP.GE.AND P0, PT, R24, R0, PT ;  /* 0x000000001800720c */ /* 0x000fda0003f06270 */
[----:B------:R-:W-:Y:S05]  /*0ef0*/  @P0 BREAK B1 ;  /* 0x0000000000010942 */ /* 0x000fea0003800000 */
[----:B------:R-:W-:Y:S05]  /*0f00*/  @P0 BRA `(.L_x_3327) ;  /* 0x0000000000300947 */ /* 0x000fea0003800000 */
[----:B01----:R-:W0:Y:S01]  /*0f10*/  LDC.64 R4, c[0x0][0x228] ;  /* 0x00008a00ff047b82 */ /* 0x003e220000000a00 */
[----:B------:R-:W-:Y:S01]  /*0f20*/  IMAD.IADD R7, R3, 0x1, R24 ;  /* 0x0000000103077824 */ /* 0x000fe200078e0218 */
[----:B------:R-:W-:-:S03]  /*0f30*/  IADD3 R24, R24, 0x80, RZ ;  /* 0x0000008018187810 */ /* 0x000fc60007ffe0ff */
[----:B0-----:R-:W-:-:S05]  /*0f40*/  IMAD.WIDE.U32 R4, R7, 0x8, R4 ;  /* 0x0000000807047825 */ /* 0x001fca00078e0004 */
[----:B------:R2:W-:Y:S02]  /*0f50*/  STG.E.64 desc[UR4][R4.64], R8 ;  /* 0x0000000804007986 */ /* 0x0005e4000c101b04 */
.L_x_3326:
[----:B------:R-:W-:Y:S05]  /*0f60*/  BSYNC B1 ;  /* 0x0000000000017941 */ /* 0x000fea0003800000 */
.L_x_3322:
[----:B------:R-:W-:-:S13]  /*0f70*/  ISETP.GE.AND P0, PT, R24, R0, PT ;  /* 0x000000001800720c */ /* 0x000fda0003f06270 */
[----:B-12---:R-:W1:Y:S01]  /*0f80*/  @!P0 LDC.64 R4, c[0x0][0x228] ;  /* 0x00008a00ff048b82 */ /* 0x006e620000000a00 */
[----:B0-----:R-:W-:Y:S02]  /*0f90*/  @!P0 IMAD.IADD R7, R3, 0x1, R24 ;  /* 0x0000000103078824 */ /* 0x001fe400078e0218 */
[----:B------:R-:W-:Y:S02]  /*0fa0*/  @!P0 VIADD R24, R24, 0x80 ;  /* 0x0000008018188836 */ /* 0x000fe40000000000 */
[----:B-1----:R-:W-:-:S05]  /*0fb0*/  @!P0 IMAD.WIDE.U32 R4, R7, 0x8, R4 ;  /* 0x0000000807048825 */ /* 0x002fca00078e0004 */
[----:B------:R2:W-:Y:S02]  /*0fc0*/  @!P0 STG.E.64 desc[UR4][R4.64], R14 ;  /* 0x0000000e04008986 */ /* 0x0005e4000c101b04 */
.L_x_3327:
[----:B------:R-:W-:Y:S05]  /*0fd0*/  BSYNC B0 ;  /* 0x0000000000007941 */ /* 0x000fea0003800000 */
.L_x_3321:
[----:B------:R-:W-:Y:S05]  /*0fe0*/  WARPSYNC.ALL ;  /* 0x0000000000007948 */ /* 0x000fea0003800000 */
[----:B------:R-:W-:-:S13]  /*0ff0*/  ISETP.GE.AND P0, PT, R24, R0, PT ;  /* 0x000000001800720c */ /* 0x000fda0003f06270 */
[----:B------:R-:W-:Y:S05]  /*1000*/  @P0 EXIT ;  /* 0x000000000000094d */ /* 0x000fea0003800000 */
[----:B012---:R-:W0:Y:S01]  /*1010*/  LDC.64 R4, c[0x0][0x228] ;  /* 0x00008a00ff047b82 */ /* 0x007e220000000a00 */
[----:B------:R-:W-:-:S04]  /*1020*/  IMAD.IADD R3, R3, 0x1, R24 ;  /* 0x0000000103037824 */ /* 0x000fc800078e0218 */
[----:B0-----:R-:W-:-:S05]  /*1030*/  IMAD.WIDE.U32 R2, R3, 0x8, R4 ;  /* 0x0000000803027825 */ /* 0x001fca00078e0004 */
[----:B------:R-:W-:Y:S01]  /*1040*/  STG.E.64 desc[UR4][R2.64], R16 ;  /* 0x0000001002007986 */ /* 0x000fe2000c101b04 */
[----:B------:R-:W-:Y:S05]  /*1050*/  EXIT ;  /* 0x000000000000794d */ /* 0x000fea0003800000 */
.L_x_3328:
        /* <DEDUP_REMOVED lines=10> */
.L_x_5703:


//--------------------- .text._ZN2at6native29vectorized_elementwise_kernelILi4EZZZNS0_66_GLOBAL__N__d53a5ca4_28_ActivationLeakyReluKernel_cu_9e10b42f_310426leaky_relu_backward_kernelERNS_18TensorIteratorBaseERKN3c106ScalarEENKUlvE_clEvENKUlvE_clEvEUlddE_St5arrayIPcLm3EEEEviT0_T1_ --------------------------
	.section	.text._ZN2at6native29vectorized_elementwise_kernelILi4EZZZNS0_66_GLOBAL__N__d53a5ca4_28_ActivationLeakyReluKernel_cu_9e10b42f_310426leaky_relu_backward_kernelERNS_18TensorIteratorBaseERKN3c106ScalarEENKUlvE_clEvENKUlvE_clEvEUlddE_St5arrayIPcLm3EEEEviT0_T1_,"ax",@progbits
	.align	128
        .global         _ZN2at6native29vectorized_elementwise_kernelILi4EZZZNS0_66_GLOBAL__N__d53a5ca4_28_ActivationLeakyReluKernel_cu_9e10b42f_310426leaky_relu_backward_kernelERNS_18TensorIteratorBaseERKN3c106ScalarEENKUlvE_clEvENKUlvE_clEvEUlddE_St5arrayIPcLm3EEEEviT0_T1_
        .type           _ZN2at6native29vectorized_elementwise_kernelILi4EZZZNS0_66_GLOBAL__N__d53a5ca4_28_ActivationLeakyReluKernel_cu_9e10b42f_310426leaky_relu_backward_kernelERNS_18TensorIteratorBaseERKN3c106ScalarEENKUlvE_clEvENKUlvE_clEvEUlddE_St5arrayIPcLm3EEEEviT0_T1_,@function
        .size           _ZN2at6native29vectorized_elementwise_kernelILi4EZZZNS0_66_GLOBAL__N__d53a5ca4_28_ActivationLeakyReluKernel_cu_9e10b42f_310426leaky_relu_backward_kernelERNS_18TensorIteratorBaseERKN3c106ScalarEENKUlvE_clEvENKUlvE_clEvEUlddE_St5arrayIPcLm3EEEEviT0_T1_,(.L_x_5704 - _ZN2at6native29vectorized_elementwise_kernelILi4EZZZNS0_66_GLOBAL__N__d53a5ca4_28_ActivationLeakyReluKernel_cu_9e10b42f_310426leaky_relu_backward_kernelERNS_18TensorIteratorBaseERKN3c106ScalarEENKUlvE_clEvENKUlvE_clEvEUlddE_St5arrayIPcLm3EEEEviT0_T1_)
        .other          _ZN2at6native29vectorized_elementwise_kernelILi4EZZZNS0_66_GLOBAL__N__d53a5ca4_28_ActivationLeakyReluKernel_cu_9e10b42f_310426leaky_relu_backward_kernelERNS_18TensorIteratorBaseERKN3c106ScalarEENKUlvE_clEvENKUlvE_clEvEUlddE_St5arrayIPcLm3EEEEviT0_T1_,@"STO_CUDA_ENTRY STV_DEFAULT"
_ZN2at6native29vectorized_elementwise_kernelILi4EZZZNS0_66_GLOBAL__N__d53a5ca4_28_ActivationLeakyReluKernel_cu_9e10b42f_310426leaky_relu_backward_kernelERNS_18TensorIteratorBaseERKN3c106ScalarEENKUlvE_clEvENKUlvE_clEvEUlddE_St5arrayIPcLm3EEEEviT0_T1_:
.text._ZN2at6native29vectorized_elementwise_kernelILi4EZZZNS0_66_GLOBAL__N__d53a5ca4_28_ActivationLeakyReluKernel_cu_9e10b42f_310426leaky_relu_backward_kernelERNS_18TensorIteratorBaseERKN3c106ScalarEENKUlvE_clEvENKUlvE_clEvEUlddE_St5arrayIPcLm3EEEEviT0_T1_:
        /* <DEDUP_REMOVED lines=80> */
.L_x_3329:
        /* <DEDUP_REMOVED lines=144> */
.L_x_3332:
[----:B------:R-:W-:-:S13]  /*0e00*/  ISETP.GE.AND P0, PT, R24, R0, PT ;  /* 0x000000001800720c */ /* 0x000fda0003f06270 */
[----:B------:R-:W-:Y:S05]  /*0e10*/  @P0 BRA `(.L_x_3334) ;  /* 0x0000000000300947 */ /* 0x000fea0003800000 */
[----:B0-----:R-:W0:Y:S01]  /*0e20*/  LDC.64 R4, c[0x0][0x228] ;  /* 0x00008a00ff047b82 */ /* 0x001e220000000a00 */
[----:B------:R-:W-:Y:S01]  /*0e30*/  IADD3 R7, R3, R24, RZ ;  /* 0x0000001803077210 */ /* 0x000fe20007ffe0ff */
[----:B------:R-:W-:-:S04]  /*0e40*/  VIADD R24, R24, 0x80 ;  /* 0x0000008018187836 */ /* 0x000fc80000000000 */
[----:B0-----:R-:W-:-:S05]  /*0e50*/  IMAD.WIDE.U32 R4, R7, 0x8, R4 ;  /* 0x0000000807047825 */ /* 0x001fca00078e0004 */
[----:B------:R1:W-:Y:S02]  /*0e60*/  STG.E.64 desc[UR4][R4.64], R10 ;  /* 0x0000000a04007986 */ /* 0x0003e4000c101b04 */
.L_x_3333:
[----:B------:R-:W-:-:S13]  /*0e70*/  ISETP.GE.AND P0, PT, R24, R0, PT ;  /* 0x000000001800720c */ /* 0x000fda0003f06270 */
[----:B------:R-:W-:Y:S05]  /*0e80*/  @P0 BRA `(.L_x_3335) ;  /* 0x0000000000340947 */ /* 0x000fea0003800000 */
[----:B-1----:R-:W1:Y:S01]  /*0e90*/  LDC.64 R4, c[0x0][0x228] ;  /* 0x00008a00ff047b82 */ /* 0x002e620000000a00 */
[----:B0-----:R-:W-:Y:S02]  /*0ea0*/  IMAD.IADD R7, R3, 0x1, R24 ;  /* 0x0000000103077824 */ /* 0x001fe400078e0218 */
[----:B------:R-:W-:Y:S02]  /*0eb0*/  VIADD R24, R24, 0x80 ;  /* 0x0000008018187836 */ /* 0x000fe40000000000 */
[----:B-1----:R-:W-:-:S05]  /*0ec0*/  IMAD.WIDE.U32 R4, R7, 0x8, R4 ;  /* 0x0000000807047825 */ /* 0x002fca00078e0004 */
[----:B------:R1:W-:Y:S02]  /*0ed0*/  STG.E.64 desc[UR4][R4.64], R12 ;  /* 0x0000000c04007986 */ /* 0x0003e4000c101b04 */
.L_x_3334:
        /* <DEDUP_REMOVED lines=8> */
.L_x_3335:
[----:B------:R-:W-:Y:S05]  /*0f60*/  BSYNC B1 ;  /* 0x0000000000017941 */ /* 0x000fea0003800000 */
.L_x_3331:
[----:B------:R-:W-:-:S13]  /*0f70*/  ISETP.GE.AND P0, PT, R24, R0, PT ;  /* 0x000000001800720c */ /* 0x000fda0003f06270 */
[----:B-12---:R-:W1:Y:S01]  /*0f80*/  @!P0 LDC.64 R4, c[0x0][0x228] ;  /* 0x00008a00ff048b82 */ /* 0x006e620000000a00 */
[----:B0-----:R-:W-:Y:S02]  /*0f90*/  @!P0 IMAD.IADD R7, R3, 0x1, R24 ;  /* 0x0000000103078824 */ /* 0x001fe400078e0218 */
[----:B------:R-:W-:Y:S02]  /*0fa0*/  @!P0 VIADD R24, R24, 0x80 ;  /* 0x0000008018188836 */ /* 0x000fe40000000000 */
[----:B-1----:R-:W-:-:S05]  /*0fb0*/  @!P0 IMAD.WIDE.U32 R4, R7, 0x8, R4 ;  /* 0x0000000807048825 */ /* 0x002fca00078e0004 */
[----:B------:R2:W-:Y:S02]  /*0fc0*/  @!P0 STG.E.64 desc[UR4][R4.64], R14 ;  /* 0x0000000e04008986 */ /* 0x0005e4000c101b04 */
.L_x_3336:
[----:B------:R-:W-:Y:S05]  /*0fd0*/  BSYNC B0 ;  /* 0x0000000000007941 */ /* 0x000fea0003800000 */
.L_x_3330:
        /* <DEDUP_REMOVED lines=8> */
.L_x_3337:
        /* <DEDUP_REMOVED lines=10> */
.L_x_5704:


//--------------------- .text._ZN2at6native29vectorized_elementwise_kernelILi8EZZZNS0_66_GLOBAL__N__d53a5ca4_28_ActivationLeakyReluKernel_cu_9e10b42f_310426leaky_relu_backward_kernelERNS_18TensorIteratorBaseERKN3c106ScalarEENKUlvE_clEvENKUlvE_clEvEUlddE_St5arrayIPcLm3EEEEviT0_T1_ --------------------------
	.section	.text._ZN2at6native29vectorized_elementwise_kernelILi8EZZZNS0_66_GLOBAL__N__d53a5ca4_28_ActivationLeakyReluKernel_cu_9e10b42f_310426leaky_relu_backward_kernelERNS_18TensorIteratorBaseERKN3c106ScalarEENKUlvE_clEvENKUlvE_clEvEUlddE_St5arrayIPcLm3EEEEviT0_T1_,"ax",@progbits
	.align	128
        .global         _ZN2at6native29vectorized_elementwise_kernelILi8EZZZNS0_66_GLOBAL__N__d53a5ca4_28_ActivationLeakyReluKernel_cu_9e10b42f_310426leaky_relu_backward_kernelERNS_18TensorIteratorBaseERKN3c106ScalarEENKUlvE_clEvENKUlvE_clEvEUlddE_St5arrayIPcLm3EEEEviT0_T1_
        .type           _ZN2at6native29vectorized_elementwise_kernelILi8EZZZNS0_66_GLOBAL__N__d53a5ca4_28_ActivationLeakyReluKernel_cu_9e10b42f_310426leaky_relu_backward_kernelERNS_18TensorIteratorBaseERKN3c106ScalarEENKUlvE_clEvENKUlvE_clEvEUlddE_St5arrayIPcLm3EEEEviT0_T1_,@function
        .size           _ZN2at6native29vectorized_elementwise_kernelILi8EZZZNS0_66_GLOBAL__N__d53a5ca4_28_ActivationLeakyReluKernel_cu_9e10b42f_310426leaky_relu_backward_kernelERNS_18TensorIteratorBaseERKN3c106ScalarEENKUlvE_clEvENKUlvE_clEvEUlddE_St5arrayIPcLm3EEEEviT0_T1_,(.L_x_5705 - _ZN2at6native29vectorized_elementwise_kernelILi8EZZZNS0_66_GLOBAL__N__d53a5ca4_28_ActivationLeakyReluKernel_cu_9e10b42f_310426leaky_relu_backward_kernelERNS_18TensorIteratorBaseERKN3c106ScalarEENKUlvE_clEvENKUlvE_clEvEUlddE_St5arrayIPcLm3EEEEviT0_T1_)
        .other          _ZN2at6native29vectorized_elementwise_kernelILi8EZZZNS0_66_GLOBAL__N__d53a5ca4_28_ActivationLeakyReluKernel_cu_9e10b42f_310426leaky_relu_backward_kernelERNS_18TensorIteratorBaseERKN3c106ScalarEENKUlvE_clEvENKUlvE_clEvEUlddE_St5arrayIPcLm3EEEEviT0_T1_,@"STO_CUDA_ENTRY STV_DEFAULT"
_ZN2at6native29vectorized_elementwise_kernelILi8EZZZNS0_66_GLOBAL__N__d53a5ca4_28_ActivationLeakyReluKernel_cu_9e10b42f_310426leaky_relu_backward_kernelERNS_18TensorIteratorBaseERKN3c106ScalarEENKUlvE_clEvENKUlvE_clEvEUlddE_St5arrayIPcLm3EEEEviT0_T1_:
.text._ZN2at6native29vectorized_elementwise_kernelILi8EZZZNS0_66_GLOBAL__N__d53a5ca4_28_ActivationLeakyReluKernel_cu_9e10b42f_310426leaky_relu_backward_kernelERNS_18TensorIteratorBaseERKN3c106ScalarEENKUlvE_clEvENKUlvE_clEvEUlddE_St5arrayIPcLm3EEEEviT0_T1_:
        /* <DEDUP_REMOVED lines=80> */
.L_x_3338:
        /* <DEDUP_REMOVED lines=144> */
.L_x_3341:
[----:B------:R-:W-:-:S13]  /*0e00*/  ISETP.GE.AND P0, PT, R24, R0, PT ;  /* 0x000000001800720c */ /* 0x000fda0003f06270 */
[----:B------:R-:W-:Y:S05]  /*0e10*/  @P0 BRA `(.L_x_3343) ;  /* 0x0000000000300947 */ /* 0x000fea0003800000 */
[----:B0-----:R-:W0:Y:S01]  /*0e20*/  LDC.64 R4, c[0x0][0x228] ;  /* 0x00008a00ff047b82 */ /* 0x001e220000000a00 */
[----:B------:R-:W-:Y:S01]  /*0e30*/  IADD3 R7, R3, R24, RZ ;  /* 0x0000001803077210 */ /* 0x000fe20007ffe0ff */
[----:B------:R-:W-:-:S04]  /*0e40*/  VIADD R24, R24, 0x80 ;  /* 0x0000008018187836 */ /* 0x000fc80000000000 */
[----:B0-----:R-:W-:-:S05]  /*0e50*/  IMAD.WIDE.U32 R4, R7, 0x8, R4 ;  /* 0x0000000807047825 */ /* 0x001fca00078e0004 */
[----:B------:R1:W-:Y:S02]  /*0e60*/  STG.E.64 desc[UR4][R4.64], R10 ;  /* 0x0000000a04007986 */ /* 0x0003e4000c101b04 */
.L_x_3342:
[----:B------:R-:W-:-:S13]  /*0e70*/  ISETP.GE.AND P0, PT, R24, R0, PT ;  /* 0x000000001800720c */ /* 0x000fda0003f06270 */
[----:B------:R-:W-:Y:S05]  /*0e80*/  @P0 BRA `(.L_x_3344) ;  /* 0x0000000000340947 */ /* 0x000fea0003800000 */
[----:B-1----:R-:W1:Y:S01]  /*0e90*/  LDC.64 R4, c[0x0][0x228] ;  /* 0x00008a00ff047b82 */ /* 0x002e620000000a00 */
[----:B0-----:R-:W-:Y:S02]  /*0ea0*/  IMAD.IADD R7, R3, 0x1, R24 ;  /* 0x0000000103077824 */ /* 0x001fe400078e0218 */
[----:B------:R-:W-:Y:S02]  /*0eb0*/  VIADD R24, R24, 0x80 ;  /* 0x0000008018187836 */ /* 0x000fe40000000000 */
[----:B-1----:R-:W-:-:S05]  /*0ec0*/  IMAD.WIDE.U32 R4, R7, 0x8, R4 ;  /* 0x0000000807047825 */ /* 0x002fca00078e0004 */
[----:B------:R1:W-:Y:S02]  /*0ed0*/  STG.E.64 desc[UR4][R4.64], R12 ;  /* 0x0000000c04007986 */ /* 0x0003e4000c101b04 */
.L_x_3343:
        /* <DEDUP_REMOVED lines=8> */
.L_x_3344:
[----:B------:R-:W-:Y:S05]  /*0f60*/  BSYNC B1 ;  /* 0x0000000000017941 */ /* 0x000fea0003800000 */
.L_x_3340:
[----:B------:R-:W-:-:S13]  /*0f70*/  ISETP.GE.AND P0, PT, R24, R0, PT ;  /* 0x000000001800720c */ /* 0x000fda0003f06270 */
[----:B-12---:R-:W1:Y:S01]  /*0f80*/  @!P0 LDC.64 R4, c[0x0][0x228] ;  /* 0x00008a00ff048b82 */ /* 0x006e620000000a00 */
[----:B0-----:R-:W-:Y:S02]  /*0f90*/  @!P0 IMAD.IADD R7, R3, 0x1, R24 ;  /* 0x0000000103078824 */ /* 0x001fe400078e0218 */
[----:B------:R-:W-:Y:S02]  /*0fa0*/  @!P0 VIADD R24, R24, 0x80 ;  /* 0x0000008018188836 */ /* 0x000fe40000000000 */
[----:B-1----:R-:W-:-:S05]  /*0fb0*/  @!P0 IMAD.WIDE.U32 R4, R7, 0x8, R4 ;  /* 0x0000000807048825 */ /* 0x002fca00078e0004 */
[----:B------:R2:W-:Y:S02]  /*0fc0*/  @!P0 STG.E.64 desc[UR4][R4.64], R14 ;  /* 0x0000000e04008986 */ /* 0x0005e4000c101b04 */
.L_x_3345:
[----:B------:R-:W-:Y:S05]  /*0fd0*/  BSYNC B0 ;  /* 0x0000000000007941 */ /* 0x000fea0003800000 */
.L_x_3339:
        /* <DEDUP_REMOVED lines=8> */
.L_x_3346:
        /* <DEDUP_REMOVED lines=10> */
.L_x_5705:


//--------------------- .text._ZN2at6native18elementwise_kernelILi128ELi4EZNS0_15gpu_kernel_implIZZZNS0_66_GLOBAL__N__d53a5ca4_28_ActivationLeakyReluKernel_cu_9e10b42f_310417leaky_relu_kernelERNS_18TensorIteratorBaseERKN3c106ScalarEENKUlvE_clEvENKUlvE2_clEvEUlNS6_8BFloat16EE_EEvS5_RKT_EUliE_EEviT1_ --------------------------
	.section	.text._ZN2at6native18elementwise_kernelILi128ELi4EZNS0_15gpu_kernel_implIZZZNS0_66_GLOBAL__N__d53a5ca4_28_ActivationLeakyReluKernel_cu_9e10b42f_310417leaky_relu_kernelERNS_18TensorIteratorBaseERKN3c106ScalarEENKUlvE_clEvENKUlvE2_clEvEUlNS6_8BFloat16EE_EEvS5_RKT_EUliE_EEviT1_,"ax",@progbits
	.align	128
        .global         _ZN2at6native18elementwise_kernelILi128ELi4EZNS0_15gpu_kernel_implIZZZNS0_66_GLOBAL__N__d53a5ca4_28_ActivationLeakyReluKernel_cu_9e10b42f_310417leaky_relu_kernelERNS_18TensorIteratorBaseERKN3c106ScalarEENKUlvE_clEvENKUlvE2_clEvEUlNS6_8BFloat16EE_EEvS5_RKT_EUliE_EEviT1_
        .type           _ZN2at6native18elementwise_kernelILi128ELi4EZNS0_15gpu_kernel_implIZZZNS0_66_GLOBAL__N__d53a5ca4_28_ActivationLeakyReluKernel_cu_9e10b42f_310417leaky_relu_kernelERNS_18TensorIteratorBaseERKN3c106ScalarEENKUlvE_clEvENKUlvE2_clEvEUlNS6_8BFloat16EE_EEvS5_RKT_EUliE_EEviT1_,@function
        .size           _ZN2at6native18elementwise_kernelILi128ELi4EZNS0_15gpu_kernel_implIZZZNS0_66_GLOBAL__N__d53a5ca4_28_ActivationLeakyReluKernel_cu_9e10b42f_310417leaky_relu_kernelERNS_18TensorIteratorBaseERKN3c106ScalarEENKUlvE_clEvENKUlvE2_clEvEUlNS6_8BFloat16EE_EEvS5_RKT_EUliE_EEviT1_,(.L_x_5706 - _ZN2at6native18elementwise_kernelILi128ELi4EZNS0_15gpu_kernel_implIZZZNS0_66_GLOBAL__N__d53a5ca4_28_ActivationLeakyReluKernel_cu_9e10b42f_310417leaky_relu_kernelERNS_18TensorIteratorBaseERKN3c106ScalarEENKUlvE_clEvENKUlvE2_clEvEUlNS6_8BFloat16EE_EEvS5_RKT_EUliE_EEviT1_)
        .other          _ZN2at6native18elementwise_kernelILi128ELi4EZNS0_15gpu_kernel_implIZZZNS0_66_GLOBAL__N__d53a5ca4_28_ActivationLeakyReluKernel_cu_9e10b42f_310417leaky_relu_kernelERNS_18TensorIteratorBaseERKN3c106ScalarEENKUlvE_clEvENKUlvE2_clEvEUlNS6_8BFloat16EE_EEvS5_RKT_EUliE_EEviT1_,@"STO_CUDA_ENTRY STV_DEFAULT"
_ZN2at6native18elementwise_kernelILi128ELi4EZNS0_15gpu_kernel_implIZZZNS0_66_GLOBAL__N__d53a5ca4_28_ActivationLeakyReluKernel_cu_9e10b42f_310417leaky_relu_kernelERNS_18TensorIteratorBaseERKN3c106ScalarEENKUlvE_clEvENKUlvE2_clEvEUlNS6_8BFloat16EE_EEvS5_RKT_EUliE_EEviT1_:
.text._ZN2at6native18elementwise_kernelILi128ELi4EZNS0_15gpu_kernel_implIZZZNS0_66_GLOBAL__N__d53a5ca4_28_ActivationLeakyReluKernel_cu_9e10b42f_310417leaky_relu_kernelERNS_18TensorIteratorBaseERKN3c106ScalarEENKUlvE_clEvENKUlvE2_clEvEUlNS6_8BFloat16EE_EEvS5_RKT_EUliE_EEviT1_:
        /* <DEDUP_REMOVED lines=18> */
[----:B------:R-:W-:Y:S01]  /*0120*/  IMAD.HI.U32 R2, R19, UR4, R2 ;  /* 0x0000000413027c27 */ /* 0x000fe2000f8e0002 */
[----:B------:R-:W-:-:S04]  /*0130*/  ULDC UR4, c[0x0][0x21c] ;  /* 0x0000870000047ab9 */ /* 0x000fc80000000800 */
[----:B------:R-:W-:-:S05]  /*0140*/  SHF.R.U32.HI R3, RZ, UR5, R2 ;  /* 0x00000005ff037c19 */ /* 0x000fca0008011602 */
[----:B------:R-:W-:-:S04]  /*0150*/  IMAD.MOV R0, RZ, RZ, -R3 ;  /* 0x000000ffff007224 */ /* 0x000fc800078e0a03 */
[----:B------:R-:W-:Y:S01]  /*0160*/  IMAD R19, R0, UR4, R19 ;  /* 0x0000000400137c24 */ /* 0x000fe2000f8e0213 */
[----:B------:R-:W-:-:S03]  /*0170*/  ULDC.64 UR4, c[0x0][0x348] ;  /* 0x0000d20000047ab9 */ /* 0x000fc60000000a00 */
        /* <DEDUP_REMOVED lines=8> */
[----:B------:R-:W-:-:S05]  /*0200*/  SHF.R.U32.HI R5, RZ, UR5, R4 ;  /* 0x00000005ff057c19 */ /* 0x000fca0008011604 */
[----:B------:R-:W-:-:S04]  /*0210*/  IMAD.MOV R2, RZ, RZ, -R5 ;  /* 0x000000ffff027224 */ /* 0x000fc800078e0a05 */
[----:B------:R-:W-:Y:S01]  /*0220*/  IMAD R3, R2, UR6, R3 ;  /* 0x0000000602037c24 */ /* 0x000fe2000f8e0203 */
[----:B------:R-:W-:-:S03]  /*0230*/  ULDC.64 UR6, c[0x0][0x350] ;  /* 0x0000d40000067ab9 */ /* 0x000fc60000000a00 */
[C---:B------:R-:W-:Y:S02]  /*0240*/  IMAD R16, R3.reuse, UR6, RZ ;  /* 0x0000000603107c24 */ /* 0x040fe4000f8e02ff */
[----:B------:R-:W-:Y:S02]  /*0250*/  IMAD R0, R3, UR7, R0 ;  /* 0x0000000703007c24 */ /* 0x000fe4000f8e0200 */
[----:B------:R-:W-:Y:S01]  /*0260*/  IMAD R16, R19, UR4, R16 ;  /* 0x0000000413107c24 */ /* 0x000fe2000f8e0210 */
[----:B------:R-:W-:Y:S06]  /*0270*/  @!P0 BRA `(.L_x_3349) ;  /* 0x0000001000488947 */ /* 0x000fec0003800000 */
[----:B------:R-:W-:Y:S01]  /*0280*/  IMAD.MOV.U32 R4, RZ, RZ, RZ ;  /* 0x000000ffff047224 */ /* 0x000fe200078e00ff */
[----:B------:R-:W-:Y:S01]  /*0290*/  ULDC.64 UR4, c[0x0][0x238] ;  /* 0x00008e0000047ab9 */ /* 0x000fe20000000a00 */
[----:B------:R-:W-:Y:S02]  /*02a0*/  ISETP.NE.AND P0, PT, R6, 0x3, PT ;  /* 0x000000030600780c */ /* 0x000fe40003f05270 */
[----:B------:R-:W-:Y:S01]  /*02b0*/  IMAD.HI.U32 R2, R5, UR4, R4 ;  /* 0x0000000405027c27 */ /* 0x000fe2000f8e0004 */
[----:B------:R-:W-:-:S04]  /*02c0*/  ULDC UR4, c[0x0][0x234] ;  /* 0x00008d0000047ab9 */ /* 0x000fc80000000800 */
[----:B------:R-:W-:-:S05]  /*02d0*/  SHF.R.U32.HI R3, RZ, UR5, R2 ;  /* 0x00000005ff037c19 */ /* 0x000fca0008011602 */
[----:B------:R-:W-:-:S04]  /*02e0*/  IMAD.MOV R4, RZ, RZ, -R3 ;  /* 0x000000ffff047224 */ /* 0x000fc800078e0a03 */
[----:B------:R-:W-:Y:S01]  /*02f0*/  IMAD R5, R4, UR4, R5 ;  /* 0x0000000404057c24 */ /* 0x000fe2000f8e0205 */
[----:B------:R-:W-:-:S03]  /*0300*/  ULDC.64 UR4, c[0x0][0x358] ;  /* 0x0000d60000047ab9 */ /* 0x000fc60000000a00 */
        /* <DEDUP_REMOVED lines=9> */
[----:B------:R-:W-:-:S04]  /*03a0*/  ULDC.64 UR4, c[0x0][0x360] ;  /* 0x0000d80000047ab9 */ /* 0x000fc80000000a00 */
[----:B------:R-:W-:-:S04]  /*03b0*/  IMAD.MOV R2, RZ, RZ, -R5 ;  /* 0x000000ffff027224 */ /* 0x000fc800078e0a05 */
[----:B------:R-:W-:-:S04]  /*03c0*/  IMAD R3, R2, UR6, R3 ;  /* 0x0000000602037c24 */ /* 0x000fc8000f8e0203 */
[C---:B------:R-:W-:Y:S02]  /*03d0*/  IMAD R16, R3.reuse, UR4, R16 ;  /* 0x0000000403107c24 */ /* 0x040fe4000f8e0210 */
        /* <DEDUP_REMOVED lines=243> */
[----:B------:R-:W-:-:S03]  /*1310*/  ULDC.64 UR4, c[0x0][0x340] ;  /* 0x0000d00000047ab9 */ /* 0x000fc60000000a00 */
[----:B------:R-:W-:Y:S01]  /*1320*/  IMAD.HI.U32 R2, R5, UR4, R4 ;  /* 0x0000000405027c27 */ /* 0x000fe2000f8e0004 */
[----:B------:R-:W-:-:S04]  /*1330*/  ULDC UR4, c[0x0][0x33c] ;  /* 0x0000cf0000047ab9 */ /* 0x000fc80000000800 */
[----:B------:R-:W-:-:S05]  /*1340*/  SHF.R.U32.HI R2, RZ, UR5, R2 ;  /* 0x00000005ff027c19 */ /* 0x000fca0008011602 */
[----:B------:R-:W-:-:S04]  /*1350*/  IMAD.MOV R3, RZ, RZ, -R2 ;  /* 0x000000ffff037224 */ /* 0x000fc800078e0a02 */
[----:B------:R-:W-:Y:S01]  /*1360*/  IMAD R5, R3, UR4, R5 ;  /* 0x0000000403057c24 */ /* 0x000fe2000f8e0205 */
[----:B------:R-:W-:-:S03]  /*1370*/  ULDC.64 UR4, c[0x0][0x408] ;  /* 0x0001020000047ab9 */ /* 0x000fc60000000a00 */
[C---:B------:R-:W-:Y:S02]  /*1380*/  IMAD R16, R5.reuse, UR4, R16 ;  /* 0x0000000405107c24 */ /* 0x040fe4000f8e0210 */
[----:B------:R-:W-:-:S07]  /*1390*/  IMAD R0, R5, UR5, R0 ;  /* 0x0000000505007c24 */ /* 0x000fce000f8e0200 */
.L_x_3349:
        /* <DEDUP_REMOVED lines=22> */
.L_x_3353:
[----:B------:R-:W2:Y:S02]  /*1500*/  LDG.E.U8 R2, desc[UR36][R2.64] ;  /* 0x0000002402027981 */ /* 0x000ea4000c1e1100 */
[----:B--2---:R-:W-:-:S04]  /*1510*/  I2FP.F32.U32 R0, R2 ;  /* 0x0000000200007245 */ /* 0x004fc80000201000 */
[----:B------:R-:W-:Y:S01]  /*1520*/  F2FP.BF16.F32.PACK_AB R0, RZ, R0 ;  /* 0x00000000ff00723e */ /* 0x000fe200000010ff */
[----:B------:R-:W-:Y:S06]  /*1530*/  BRA `(.L_x_3355) ;  /* 0x0000000c00907947 */ /* 0x000fec0003800000 */
.L_x_3352:
        /* <DEDUP_REMOVED lines=10> */
.L_x_3357:
[----:B------:R-:W2:Y:S02]  /*15e0*/  LDG.E R2, desc[UR36][R2.64] ;  /* 0x0000002402027981 */ /* 0x000ea4000c1e1900 */
[----:B--2---:R-:W-:-:S04]  /*15f0*/  I2FP.F32.S32 R0, R2 ;  /* 0x0000000200007245 */ /* 0x004fc80000201400 */
[----:B------:R-:W-:Y:S01]  /*1600*/  F2FP.BF16.F32.PACK_AB R0, RZ, R0 ;  /* 0x00000000ff00723e */ /* 0x000fe200000010ff */
[----:B------:R-:W-:Y:S06]  /*1610*/  BRA `(.L_x_3355) ;  /* 0x0000000c00587947 */ /* 0x000fec0003800000 */
.L_x_3356:
[----:B------:R-:W2:Y:S02]  /*1620*/  LDG.E.U16 R2, desc[UR36][R2.64] ;  /* 0x0000002402027981 */ /* 0x000ea4000c1e1500 */
[----:B--2---:R-:W0:Y:S02]  /*1630*/  I2F.S16 R0, R2 ;  /* 0x0000000200007306 */ /* 0x004e240000101400 */
[----:B0-----:R-:W-:Y:S01]  /*1640*/  F2FP.BF16.F32.PACK_AB R0, RZ, R0 ;  /* 0x00000000ff00723e */ /* 0x001fe200000010ff */
[----:B------:R-:W-:Y:S06]  /*1650*/  BRA `(.L_x_3355) ;  /* 0x0000000c00487947 */ /* 0x000fec0003800000 */
.L_x_3351:
        /* <DEDUP_REMOVED lines=9> */
.L_x_3359:
[----:B------:R-:W2:Y:S02]  /*16f0*/  LDG.E.U16 R0, desc[UR36][R2.64] ;  /* 0x0000002402007981 */ /* 0x000ea4000c1e1500 */
[----:B--2---:R-:W-:-:S05]  /*1700*/  HADD2.F32 R0, -RZ, R0.H0_H0 ;  /* 0x20000000ff007230 */ /* 0x004fca0000004100 */
[----:B------:R-:W-:Y:S01]  /*1710*/  F2FP.BF16.F32.PACK_AB R0, RZ, R0 ;  /* 0x00000000ff00723e */ /* 0x000fe200000010ff */
[----:B------:R-:W-:Y:S06]  /*1720*/  BRA `(.L_x_3355) ;  /* 0x0000000c00147947 */ /* 0x000fec0003800000 */
.L_x_3358:
        /* <DEDUP_REMOVED lines=9> */
.L_x_3361:
[----:B------:R-:W2:Y:S02]  /*17c0*/  LDG.E.U16 R2, desc[UR36][R2.64] ;  /* 0x0000002402027981 */ /* 0x000ea4000c1e1500 */
[----:B--2---:R-:W-:-:S05]  /*17d0*/  HADD2.F32 R0, -RZ, R2.H0_H0 ;  /* 0x20000002ff007230 */ /* 0x004fca0000004100 */
[----:B------:R-:W-:Y:S01]  /*17e0*/  F2FP.BF16.F32.PACK_AB R0, RZ, R0 ;  /* 0x00000000ff00723e */ /* 0x000fe200000010ff */
[----:B------:R-:W-:Y:S06]  /*17f0*/  BRA `(.L_x_3355) ;  /* 0x0000000800e07947 */ /* 0x000fec0003800000 */
.L_x_3360:
        /* <DEDUP_REMOVED lines=8> */
.L_x_3350:
        /* <DEDUP_REMOVED lines=13> */
.L_x_3364:
        /* <DEDUP_REMOVED lines=8> */
.L_x_3363:
        /* <DEDUP_REMOVED lines=28> */
.L_x_3366:
        /* <DEDUP_REMOVED lines=15> */
.L_x_3365:
[----:B------:R0:W5:Y:S01]  /*1c80*/  LDG.E.U16 R0, desc[UR36][R2.64] ;  /* 0x0000002402007981 */ /* 0x000162000c1e1500 */
[----:B------:R-:W-:Y:S05]  /*1c90*/  BRA `(.L_x_3355) ;  /* 0x0000000400b87947 */ /* 0x000fea0003800000 */
.L_x_3362:
        /* <DEDUP_REMOVED lines=12> */
.L_x_3369:
        /* <DEDUP_REMOVED lines=21> */
.L_x_3373:
[----:B------:R-:W-:Y:S05]  /*1eb0*/  BSYNC B1 ;  /* 0x0000000000017941 */ /* 0x000fea0003800000 */
.L_x_3372:
[----:B------:R-:W-:Y:S01]  /*1ec0*/  LEA R3, R0, 0x3b800000, 0x17 ;  /* 0x3b80000000037811 */ /* 0x000fe200078eb8ff */
[----:B------:R-:W-:-:S05]  /*1ed0*/  IMAD.SHL.U32 R0, R2, 0x100000, RZ ;  /* 0x0010000002007824 */ /* 0x000fca00078e00ff */
[----:B------:R-:W-:-:S07]  /*1ee0*/  LOP3.LUT R0, R3, R0, R4, 0xfe, !PT ;  /* 0x0000000003007212 */ /* 0x000fce00078efe04 */
.L_x_3371:
[----:B------:R-:W-:Y:S05]  /*1ef0*/  BSYNC B0 ;  /* 0x0000000000007941 */ /* 0x000fea0003800000 */
.L_x_3370:
[----:B------:R-:W-:Y:S01]  /*1f00*/  F2FP.BF16.F32.PACK_AB R0, RZ, R0 ;  /* 0x00000000ff00723e */ /* 0x000fe200000010ff */
[----:B------:R-:W-:Y:S06]  /*1f10*/  BRA `(.L_x_3355) ;  /* 0x0000000400187947 */ /* 0x000fec0003800000 */
.L_x_3368:
        /* <DEDUP_REMOVED lines=21> */
.L_x_3377:
[----:B------:R-:W-:Y:S05]  /*2070*/  BSYNC B1 ;  /* 0x0000000000017941 */ /* 0x000fea0003800000 */
.L_x_3376:
[----:B------:R-:W-:Y:S01]  /*2080*/  LEA R3, R0, 0x37800000, 0x17 ;  /* 0x3780000000037811 */ /* 0x000fe200078eb8ff */
[----:B------:R-:W-:-:S05]  /*2090*/  IMAD.SHL.U32 R0, R2, 0x200000, RZ ;  /* 0x0020000002007824 */ /* 0x000fca00078e00ff */
[----:B------:R-:W-:-:S07]  /*20a0*/  LOP3.LUT R0, R3, R0, R4, 0xfe, !PT ;  /* 0x0000000003007212 */ /* 0x000fce00078efe04 */
.L_x_3375:
[----:B------:R-:W-:Y:S05]  /*20b0*/  BSYNC B0 ;  /* 0x0000000000007941 */ /* 0x000fea0003800000 */
.L_x_3374:
[----:B------:R-:W-:Y:S01]  /*20c0*/  F2FP.BF16.F32.PACK_AB R0, RZ, R0 ;  /* 0x00000000ff00723e */ /* 0x000fe200000010ff */
[----:B------:R-:W-:Y:S06]  /*20d0*/  BRA `(.L_x_3355) ;  /* 0x0000000000a87947 */ /* 0x000fec0003800000 */
.L_x_3367:
        /* <DEDUP_REMOVED lines=14> */
.L_x_3381:
[----:B------:R-:W-:Y:S05]  /*21c0*/  BSYNC B0 ;  /* 0x0000000000007941 */ /* 0x000fea0003800000 */
.L_x_3380:
[----:B------:R-:W-:Y:S01]  /*21d0*/  F2FP.BF16.F32.PACK_AB R0, RZ, R0 ;  /* 0x00000000ff00723e */ /* 0x000fe200000010ff */
[----:B------:R-:W-:Y:S06]  /*21e0*/  BRA `(.L_x_3355) ;  /* 0x0000000000647947 */ /* 0x000fec0003800000 */
.L_x_3354:
        /* <DEDUP_REMOVED lines=16> */
.L_x_3382:
[----:B------:R-:W-:Y:S01]  /*22f0*/  PRMT R0, RZ, 0x7610, R0 ;  /* 0x00007610ff007816 */ /* 0x000fe20000000000 */
[----:B------:R-:W-:Y:S06]  /*2300*/  BRA `(.L_x_3355) ;  /* 0x00000000001c7947 */ /* 0x000fec0003800000 */
.L_x_3379:
[----:B------:R-:W2:Y:S02]  /*2310*/  LDG.E.64 R2, desc[UR36][R2.64] ;  /* 0x0000002402027981 */ /* 0x000ea4000c1e1b00 */
[----:B--2---:R-:W0:Y:S02]  /*2320*/  I2F.U64 R0, R2 ;  /* 0x0000000200007312 */ /* 0x004e240000301000 */
[----:B0-----:R-:W-:Y:S01]  /*2330*/  F2FP.BF16.F32.PACK_AB R0, RZ, R0 ;  /* 0x00000000ff00723e */ /* 0x001fe200000010ff */
[----:B------:R-:W-:Y:S06]  /*2340*/  BRA `(.L_x_3355) ;  /* 0x00000000000c7947 */ /* 0x000fec0003800000 */
.L_x_3378:
[----:B------:R-:W2:Y:S02]  /*2350*/  LDG.E R2, desc[UR36][R2.64] ;  /* 0x0000002402027981 */ /* 0x000ea4000c1e1900 */
[----:B--2---:R-:W-:-:S04]  /*2360*/  I2FP.F32.U32 R0, R2 ;  /* 0x0000000200007245 */ /* 0x004fc80000201000 */
[----:B------:R-:W-:-:S07]  /*2370*/  F2FP.BF16.F32.PACK_AB R0, RZ, R0 ;  /* 0x00000000ff00723e */ /* 0x000fce00000010ff */
.L_x_3355:
[----:B------:R-:W1:Y:S01]  /*2380*/  LDC.U8 R4, c[0x0][0x430] ;  /* 0x00010c00ff047b82 */ /* 0x000e620000000000 */
[----:B-----5:R-:W-:Y:S01]  /*2390*/  IMAD.U32 R0, R0, 0x10000, RZ ;  /* 0x0001000000007824 */ /* 0x020fe200078e00ff */
[----:B------:R-:W-:-:S04]  /*23a0*/  ULDC UR4, c[0x0][0x420] ;  /* 0x0001080000047ab9 */ /* 0x000fc80000000800 */
        /* <DEDUP_REMOVED lines=18> */
.L_x_3386:
[----:B------:R-:W-:-:S06]  /*24d0*/  IMAD.U32 R3, R3, 0x10000, RZ ;  /* 0x0001000003037824 */ /* 0x000fcc00078e00ff */
[----:B------:R-:W0:Y:S02]  /*24e0*/  F2I.S64.TRUNC R2, R3 ;  /* 0x0000000300027311 */ /* 0x000e24000020d900 */
[----:B0-----:R3:W-:Y:S01]  /*24f0*/  STG.E.U8 desc[UR36][R16.64], R2 ;  /* 0x0000000210007986 */ /* 0x0017e2000c101124 */
[----:B------:R-:W-:Y:S05]  /*2500*/  BRA `(.L_x_3388) ;  /* 0x0000000c00847947 */ /* 0x000fea0003800000 */
.L_x_3385:
        /* <DEDUP_REMOVED lines=10> */
.L_x_3390:
[----:B------:R-:W-:-:S06]  /*25b0*/  IMAD.U32 R3, R3, 0x10000, RZ ;  /* 0x0001000003037824 */ /* 0x000fcc00078e00ff */
[----:B------:R-:W0:Y:S02]  /*25c0*/  F2I.FTZ.TRUNC.NTZ R3, R3 ;  /* 0x0000000300037305 */ /* 0x000e24000021f100 */
[----:B0-----:R1:W-:Y:S01]  /*25d0*/  STG.E desc[UR36][R16.64], R3 ;  /* 0x0000000310007986 */ /* 0x0013e2000c101924 */
[----:B------:R-:W-:Y:S05]  /*25e0*/  BRA `(.L_x_3388) ;  /* 0x0000000c004c7947 */ /* 0x000fea0003800000 */
.L_x_3389:
[----:B------:R-:W-:-:S06]  /*25f0*/  IMAD.U32 R3, R3, 0x10000, RZ ;  /* 0x0001000003037824 */ /* 0x000fcc00078e00ff */
[----:B------:R-:W0:Y:S02]  /*2600*/  F2I.FTZ.TRUNC.NTZ R3, R3 ;  /* 0x0000000300037305 */ /* 0x000e24000021f100 */
[----:B0-----:R2:W-:Y:S01]  /*2610*/  STG.E.U16 desc[UR36][R16.64], R3 ;  /* 0x0000000310007986 */ /* 0x0015e2000c101524 */
[----:B------:R-:W-:Y:S05]  /*2620*/  BRA `(.L_x_3388) ;  /* 0x0000000c003c7947 */ /* 0x000fea0003800000 */
.L_x_3384:
        /* <DEDUP_REMOVED lines=9> */
.L_x_3392:
[----:B------:R-:W-:-:S05]  /*26c0*/  IMAD.U32 R0, R3, 0x10000, RZ ;  /* 0x0001000003007824 */ /* 0x000fca00078e00ff */
[----:B------:R-:W-:-:S05]  /*26d0*/  F2FP.F16.F32.PACK_AB R0, RZ, R0 ;  /* 0x00000000ff00723e */ /* 0x000fca00000000ff */
[----:B------:R0:W-:Y:S01]  /*26e0*/  STG.E.U16 desc[UR36][R16.64], R0 ;  /* 0x0000000010007986 */ /* 0x0001e2000c101524 */
[----:B------:R-:W-:Y:S05]  /*26f0*/  BRA `(.L_x_3388) ;  /* 0x0000000c00087947 */ /* 0x000fea0003800000 */
.L_x_3391:
        /* <DEDUP_REMOVED lines=10> */
.L_x_3394:
[----:B------:R-:W-:-:S05]  /*27a0*/  IMAD.U32 R3, R3, 0x10000, RZ ;  /* 0x0001000003037824 */ /* 0x000fca00078e00ff */
[----:B------:R-:W-:-:S04]  /*27b0*/  F2FP.F16.F32.PACK_AB R3, RZ, R3 ;  /* 0x00000003ff03723e */ /* 0x000fc800000000ff */
[----:B------:R-:W-:-:S05]  /*27c0*/  PRMT R3, R3, 0x5410, RZ ;  /* 0x0000541003037816 */ /* 0x000fca00000000ff */
[----:B------:R0:W-:Y:S01]  /*27d0*/  STG.E desc[UR36][R16.64], R3 ;  /* 0x0000000310007986 */ /* 0x0001e2000c101924 */
[----:B------:R-:W-:Y:S05]  /*27e0*/  BRA `(.L_x_3388) ;  /* 0x0000000800cc7947 */ /* 0x000fea0003800000 */
.L_x_3393:
[----:B------:R-:W-:-:S04]  /*27f0*/  IMAD.U32 R2, R3, 0x10000, RZ ;  /* 0x0001000003027824 */ /* 0x000fc800078e00ff */
[----:B------:R-:W-:-:S06]  /*2800*/  FMUL.FTZ R2, R2, 1 ;  /* 0x3f80000002027820 */ /* 0x000fcc0000410000 */
[----:B------:R-:W0:Y:S02]  /*2810*/  F2F.F64.F32 R2, R2 ;  /* 0x0000000200027310 */ /* 0x000e240000201800 */
[----:B0-----:R0:W-:Y:S01]  /*2820*/  STG.E.64 desc[UR36][R16.64], R2 ;  /* 0x0000000210007986 */ /* 0x0011e2000c101b24 */
[----:B------:R-:W-:Y:S05]  /*2830*/  BRA `(.L_x_3388) ;  /* 0x0000000800b87947 */ /* 0x000fea0003800000 */
.L_x_3383:
        /* <DEDUP_REMOVED lines=13> */
.L_x_3397:
[----:B------:R-:W-:Y:S01]  /*2910*/  IMAD.U32 R3, R3, 0x10000, RZ ;  /* 0x0001000003037824 */ /* 0x000fe200078e00ff */
[----:B------:R-:W-:-:S03]  /*2920*/  CS2R R6, SRZ ;  /* 0x0000000000067805 */ /* 0x000fc6000001ff00 */
[----:B------:R-:W-:-:S04]  /*2930*/  FMUL.FTZ R3, R3, 1 ;  /* 0x3f80000003037820 */ /* 0x000fc80000410000 */
[----:B------:R-:W0:Y:S02]  /*2940*/  F2F.F64.F32 R4, R3 ;  /* 0x0000000300047310 */ /* 0x000e240000201800 */
[----:B0-----:R0:W-:Y:S01]  /*2950*/  STG.E.128 desc[UR36][R16.64], R4 ;  /* 0x0000000410007986 */ /* 0x0011e2000c101d24 */
[----:B------:R-:W-:Y:S05]  /*2960*/  BRA `(.L_x_3388) ;  /* 0x00000008006c7947 */ /* 0x000fea0003800000 */
.L_x_3396:
        /* <DEDUP_REMOVED lines=21> */
.L_x_3401:
[----:B------:R-:W-:Y:S05]  /*2ac0*/  BSYNC B0 ;  /* 0x0000000000007941 */ /* 0x000fea0003800000 */
.L_x_3400:
[----:B------:R-:W-:-:S05]  /*2ad0*/  LOP3.LUT R3, R0, R3, RZ, 0xfc, !PT ;  /* 0x0000000300037212 */ /* 0x000fca00078efcff */
[----:B------:R0:W-:Y:S01]  /*2ae0*/  STG.E.U8 desc[UR36][R16.64], R3 ;  /* 0x0000000310007986 */ /* 0x0001e2000c101124 */
[----:B------:R-:W-:Y:S05]  /*2af0*/  BRA `(.L_x_3388) ;  /* 0x0000000800087947 */ /* 0x000fea0003800000 */
.L_x_3399:
        /* <DEDUP_REMOVED lines=13> */
.L_x_3403:
[----:B------:R-:W-:Y:S01]  /*2bd0*/  IMAD.MOV.U32 R0, RZ, RZ, 0x7f ;  /* 0x0000007fff007424 */ /* 0x000fe200078e00ff */
[----:B------:R-:W-:-:S04]  /*2be0*/  ISETP.GT.U32.AND P0, PT, R2, 0x7f800000, PT ;  /* 0x7f8000000200780c */ /* 0x000fc80003f04070 */
[----:B------:R-:W-:-:S09]  /*2bf0*/  SEL R0, R0, 0x7c, P0 ;  /* 0x0000007c00007807 */ /* 0x000fd20000000000 */
.L_x_3404:
[----:B------:R-:W-:Y:S05]  /*2c00*/  BSYNC B0 ;  /* 0x0000000000007941 */ /* 0x000fea0003800000 */
.L_x_3402:
[----:B------:R-:W-:-:S04]  /*2c10*/  LOP3.LUT R2, R3, 0x80000000, RZ, 0xc0, !PT ;  /* 0x8000000003027812 */ /* 0x000fc800078ec0ff */
[----:B------:R-:W-:-:S04]  /*2c20*/  SHF.R.U32.HI R3, RZ, 0x18, R2 ;  /* 0x00000018ff037819 */ /* 0x000fc80000011602 */
[----:B------:R-:W-:-:S05]  /*2c30*/  LOP3.LUT R3, R0, R3, RZ, 0xfc, !PT ;  /* 0x0000000300037212 */ /* 0x000fca00078efcff */
[----:B------:R0:W-:Y:S01]  /*2c40*/  STG.E.U8 desc[UR36][R16.64], R3 ;  /* 0x0000000310007986 */ /* 0x0001e2000c101124 */
[----:B------:R-:W-:Y:S05]  /*2c50*/  BRA `(.L_x_3388) ;  /* 0x0000000400b07947 */ /* 0x000fea0003800000 */
.L_x_3398:
[----:B------:R0:W-:Y:S01]  /*2c60*/  STG.E.U16 desc[UR36][R16.64], R3 ;  /* 0x0000000310007986 */ /* 0x0001e2000c101524 */
[----:B------:R-:W-:Y:S05]  /*2c70*/  BRA `(.L_x_3388) ;  /* 0x0000000400a87947 */ /* 0x000fea0003800000 */
.L_x_3395:
        /* <DEDUP_REMOVED lines=12> */
.L_x_3407:
        /* <DEDUP_REMOVED lines=17> */
.L_x_3410:
[----:B------:R-:W-:-:S04]  /*2e50*/  LOP3.LUT R2, R3, 0x80000000, RZ, 0xc0, !PT ;  /* 0x8000000003027812 */ /* 0x000fc800078ec0ff */
[----:B------:R-:W-:-:S04]  /*2e60*/  SHF.R.U32.HI R3, RZ, 0x18, R2 ;  /* 0x00000018ff037819 */ /* 0x000fc80000011602 */
[----:B------:R-:W-:-:S04]  /*2e70*/  LOP3.LUT R0, R0, R3, RZ, 0xfc, !PT ;  /* 0x0000000300007212 */ /* 0x000fc800078efcff */
[----:B------:R-:W-:-:S07]  /*2e80*/  PRMT R8, R0, 0x7610, R8 ;  /* 0x0000761000087816 */ /* 0x000fce0000000008 */
.L_x_3409:
[----:B------:R-:W-:Y:S05]  /*2e90*/  BSYNC B0 ;  /* 0x0000000000007941 */ /* 0x000fea0003800000 */
.L_x_3408:
[----:B------:R0:W-:Y:S01]  /*2ea0*/  STG.E.U8 desc[UR36][R16.64], R8 ;  /* 0x0000000810007986 */ /* 0x0001e2000c101124 */
[----:B------:R-:W-:Y:S05]  /*2eb0*/  BRA `(.L_x_3388) ;  /* 0x0000000400187947 */ /* 0x000fea0003800000 */
.L_x_3406:
        /* <DEDUP_REMOVED lines=17> */
.L_x_3413:
[----:B------:R-:W-:-:S04]  /*2fd0*/  LOP3.LUT R2, R3, 0x80000000, RZ, 0xc0, !PT ;  /* 0x8000000003027812 */ /* 0x000fc800078ec0ff */
[----:B------:R-:W-:-:S04]  /*2fe0*/  SHF.R.U32.HI R3, RZ, 0x18, R2 ;  /* 0x00000018ff037819 */ /* 0x000fc80000011602 */
[----:B------:R-:W-:-:S04]  /*2ff0*/  LOP3.LUT R0, R0, R3, RZ, 0xfc, !PT ;  /* 0x0000000300007212 */ /* 0x000fc800078efcff */
[----:B------:R-:W-:-:S07]  /*3000*/  PRMT R8, R0, 0x7610, R8 ;  /* 0x0000761000087816 */ /* 0x000fce0000000008 */
.L_x_3412:
[----:B------:R-:W-:Y:S05]  /*3010*/  BSYNC B0 ;  /* 0x0000000000007941 */ /* 0x000fea0003800000 */
.L_x_3411:
[----:B------:R0:W-:Y:S01]  /*3020*/  STG.E.U8 desc[UR36][R16.64], R8 ;  /* 0x0000000810007986 */ /* 0x0001e2000c101124 */
[----:B------:R-:W-:Y:S05]  /*3030*/  BRA `(.L_x_3388) ;  /* 0x0000000000b87947 */ /* 0x000fea0003800000 */
.L_x_3405:
        /* <DEDUP_REMOVED lines=22> */
.L_x_3387:
        /* <DEDUP_REMOVED lines=16> */
.L_x_3416:
[----:B------:R-:W-:Y:S05]  /*32a0*/  BRA `(.L_x_3388) ;  /* 0x00000000001c7947 */ /* 0x000fea0003800000 */
.L_x_3415:
[----:B------:R-:W-:-:S06]  /*32b0*/  IMAD.U32 R3, R3, 0x10000, RZ ;  /* 0x0001000003037824 */ /* 0x000fcc00078e00ff */
[----:B------:R-:W0:Y:S02]  /*32c0*/  F2I.U64.TRUNC R2, R3 ;  /* 0x0000000300027311 */ /* 0x000e24000020d800 */
[----:B0-----:R0:W-:Y:S01]  /*32d0*/  STG.E.64 desc[UR36][R16.64], R2 ;  /* 0x0000000210007986 */ /* 0x0011e2000c101b24 */
[----:B------:R-:W-:Y:S05]  /*32e0*/  BRA `(.L_x_3388) ;  /* 0x00000000000c7947 */ /* 0x000fea0003800000 */
.L_x_3414:
[----:B------:R-:W-:-:S06]  /*32f0*/  IMAD.U32 R3, R3, 0x10000, RZ ;  /* 0x0001000003037824 */ /* 0x000fcc00078e00ff */
[----:B------:R-:W0:Y:S02]  /*3300*/  F2I.FTZ.U32.TRUNC.NTZ R3, R3 ;  /* 0x0000000300037305 */ /* 0x000e24000021f000 */
[----:B0-----:R0:W-:Y:S02]  /*3310*/  STG.E desc[UR36][R16.64], R3 ;  /* 0x0000000310007986 */ /* 0x0011e4000c101924 */
.L_x_3388:
[----:B------:R-:W-:-:S04]  /*3320*/  IMAD R18, R23, 0x200, R18 ;  /* 0x0000020017127824 */ /* 0x000fc800078e0212 */
[----:B------:R-:W-:-:S07]  /*3330*/  VIADD R19, R18, 0x80 ;  /* 0x0000008012137836 */ /* 0x000fce0000000000 */
.L_x_3348:
[----:B------:R-:W-:Y:S05]  /*3340*/  BSYNC B6 ;  /* 0x0000000000067941 */ /* 0x000fea0003800000 */
.L_x_3347:
[----:B------:R-:W-:Y:S01]  /*3350*/  ULDC UR4, c[0x0][0x210] ;  /* 0x0000840000047ab9 */ /* 0x000fe20000000800 */
[----:B------:R-:W-:Y:S01]  /*3360*/  BSSY B6, `(.L_x_3417) ;  /* 0x000032b000067945 */ /* 0x000fe20003800000 */
[----:B------:R-:W-:-:S13]  /*3370*/  ISETP.GE.AND P0, PT, R19, UR4, PT ;  /* 0x0000000413007c0c */ /* 0x000fda000bf06270 */
[----:B------:R-:W-:Y:S05]  /*3380*/  @P0 BRA `(.L_x_3418) ;  /* 0x0000003000a00947 */ /* 0x000fea0003800000 */
[----:B0-----:R-:W0:Y:S01]  /*3390*/  LDC R6, c[0x0][0x218] ;  /* 0x00008600ff067b82 */ /* 0x001e220000000800 */
[----:B------:R-:W-:Y:S02]  /*33a0*/  IMAD.MOV.U32 R0, RZ, RZ, RZ ;  /* 0x000000ffff007224 */ /* 0x000fe400078e00ff */
[----:B-1234-:R-:W-:Y:S01]  /*33b0*/  IMAD.MOV.U32 R16, RZ, RZ, RZ ;  /* 0x000000ffff107224 */ /* 0x01efe200078e00ff */
[----:B0-----:R-:W-:-:S13]  /*33c0*/  ISETP.NE.AND P0, PT, R6, RZ, PT ;  /* 0x000000ff0600720c */ /* 0x001fda0003f05270 */
[----:B------:R-:W-:Y:S05]  /*33d0*/  @!P0 BRA `(.L_x_3419) ;  /* 0x0000001000a88947 */ /* 0x000fea0003800000 */
        /* <DEDUP_REMOVED lines=298> */
.L_x_3419:
        /* <DEDUP_REMOVED lines=22> */
.L_x_3423:
[----:B------:R-:W2:Y:S02]  /*47e0*/  LDG.E.U8 R2, desc[UR36][R2.64] ;  /* 0x0000002402027981 */ /* 0x000ea4000c1e1100 */
[----:B--2---:R-:W-:-:S04]  /*47f0*/  I2FP.F32.U32 R0, R2 ;  /* 0x0000000200007245 */ /* 0x004fc80000201000 */
[----:B------:R-:W-:Y:S01]  /*4800*/  F2FP.BF16.F32.PACK_AB R0, RZ, R0 ;  /* 0x00000000ff00723e */ /* 0x000fe200000010ff */
[----:B------:R-:W-:Y:S06]  /*4810*/  BRA `(.L_x_3425) ;  /* 0x0000000c00907947 */ /* 0x000fec0003800000 */
.L_x_3422:
        /* <DEDUP_REMOVED lines=10> */
.L_x_3427:
[----:B------:R-:W2:Y:S02]  /*48c0*/  LDG.E R2, desc[UR36][R2.64] ;  /* 0x0000002402027981 */ /* 0x000ea4000c1e1900 */
[----:B--2---:R-:W-:-:S04]  /*48d0*/  I2FP.F32.S32 R0, R2 ;  /* 0x0000000200007245 */ /* 0x004fc80000201400 */
[----:B------:R-:W-:Y:S01]  /*48e0*/  F2FP.BF16.F32.PACK_AB R0, RZ, R0 ;  /* 0x00000000ff00723e */ /* 0x000fe200000010ff */
[----:B------:R-:W-:Y:S06]  /*48f0*/  BRA `(.L_x_3425) ;  /* 0x0000000c00587947 */ /* 0x000fec0003800000 */
.L_x_3426:
[----:B------:R-:W2:Y:S02]  /*4900*/  LDG.E.U16 R2, desc[UR36][R2.64] ;  /* 0x0000002402027981 */ /* 0x000ea4000c1e1500 */
[----:B--2---:R-:W0:Y:S02]  /*4910*/  I2F.S16 R0, R2 ;  /* 0x0000000200007306 */ /* 0x004e240000101400 */
[----:B0-----:R-:W-:Y:S01]  /*4920*/  F2FP.BF16.F32.PACK_AB R0, RZ, R0 ;  /* 0x00000000ff00723e */ /* 0x001fe200000010ff */
[----:B------:R-:W-:Y:S06]  /*4930*/  BRA `(.L_x_3425) ;  /* 0x0000000c00487947 */ /* 0x000fec0003800000 */
.L_x_3421:
        /* <DEDUP_REMOVED lines=9> */
.L_x_3429:
[----:B------:R-:W2:Y:S02]  /*49d0*/  LDG.E.U16 R0, desc[UR36][R2.64] ;  /* 0x0000002402007981 */ /* 0x000ea4000c1e1500 */
[----:B--2---:R-:W-:-:S05]  /*49e0*/  HADD2.F32 R0, -RZ, R0.H0_H0 ;  /* 0x20000000ff007230 */ /* 0x004fca0000004100 */
[----:B------:R-:W-:Y:S01]  /*49f0*/  F2FP.BF16.F32.PACK_AB R0, RZ, R0 ;  /* 0x00000000ff00723e */ /* 0x000fe200000010ff */
[----:B------:R-:W-:Y:S06]  /*4a00*/  BRA `(.L_x_3425) ;  /* 0x0000000c00147947 */ /* 0x000fec0003800000 */
.L_x_3428:
        /* <DEDUP_REMOVED lines=9> */
.L_x_3431:
[----:B------:R-:W2:Y:S02]  /*4aa0*/  LDG.E.U16 R2, desc[UR36][R2.64] ;  /* 0x0000002402027981 */ /* 0x000ea4000c1e1500 */
[----:B--2---:R-:W-:-:S05]  /*4ab0*/  HADD2.F32 R0, -RZ, R2.H0_H0 ;  /* 0x20000002ff007230 */ /* 0x004fca0000004100 */
[----:B------:R-:W-:Y:S01]  /*4ac0*/  F2FP.BF16.F32.PACK_AB R0, RZ, R0 ;  /* 0x00000000ff00723e */ /* 0x000fe200000010ff */
[----:B------:R-:W-:Y:S06]  /*4ad0*/  BRA `(.L_x_3425) ;  /* 0x0000000800e07947 */ /* 0x000fec0003800000 */
.L_x_3430:
        /* <DEDUP_REMOVED lines=8> */
.L_x_3420:
        /* <DEDUP_REMOVED lines=13> */
.L_x_3434:
        /* <DEDUP_REMOVED lines=8> */
.L_x_3433:
        /* <DEDUP_REMOVED lines=28> */
.L_x_3436:
        /* <DEDUP_REMOVED lines=15> */
.L_x_3435:
[----:B------:R0:W5:Y:S01]  /*4f60*/  LDG.E.U16 R0, desc[UR36][R2.64] ;  /* 0x0000002402007981 */ /* 0x000162000c1e1500 */
[----:B------:R-:W-:Y:S05]  /*4f70*/  BRA `(.L_x_3425) ;  /* 0x0000000400b87947 */ /* 0x000fea0003800000 */
.L_x_3432:
        /* <DEDUP_REMOVED lines=12> */
.L_x_3439:
        /* <DEDUP_REMOVED lines=21> */
.L_x_3443:
[----:B------:R-:W-:Y:S05]  /*5190*/  BSYNC B1 ;  /* 0x0000000000017941 */ /* 0x000fea0003800000 */
.L_x_3442:
[----:B------:R-:W-:Y:S01]  /*51a0*/  LEA R3, R0, 0x3b800000, 0x17 ;  /* 0x3b80000000037811 */ /* 0x000fe200078eb8ff */
[----:B------:R-:W-:-:S05]  /*51b0*/  IMAD.SHL.U32 R0, R2, 0x100000, RZ ;  /* 0x0010000002007824 */ /* 0x000fca00078e00ff */
[----:B------:R-:W-:-:S07]  /*51c0*/  LOP3.LUT R0, R3, R0, R4, 0xfe, !PT ;  /* 0x0000000003007212 */ /* 0x000fce00078efe04 */
.L_x_3441:
[----:B------:R-:W-:Y:S05]  /*51d0*/  BSYNC B0 ;  /* 0x0000000000007941 */ /* 0x000fea0003800000 */
.L_x_3440:
[----:B------:R-:W-:Y:S01]  /*51e0*/  F2FP.BF16.F32.PACK_AB R0, RZ, R0 ;  /* 0x00000000ff00723e */ /* 0x000fe200000010ff */
[----:B------:R-:W-:Y:S06]  /*51f0*/  BRA `(.L_x_3425) ;  /* 0x0000000400187947 */ /* 0x000fec0003800000 */
.L_x_3438:
        /* <DEDUP_REMOVED lines=21> */
.L_x_3447:
[----:B------:R-:W-:Y:S05]  /*5350*/  BSYNC B1 ;  /* 0x0000000000017941 */ /* 0x000fea0003800000 */
.L_x_3446:
[----:B------:R-:W-:Y:S01]  /*5360*/  LEA R3, R0, 0x37800000, 0x17 ;  /* 0x3780000000037811 */ /* 0x000fe200078eb8ff */
[----:B------:R-:W-:-:S05]  /*5370*/  IMAD.SHL.U32 R0, R2, 0x200000, RZ ;  /* 0x0020000002007824 */ /* 0x000fca00078e00ff */
[----:B------:R-:W-:-:S07]  /*5380*/  LOP3.LUT R0, R3, R0, R4, 0xfe, !PT ;  /* 0x0000000003007212 */ /* 0x000fce00078efe04 */
.L_x_3445:
[----:B------:R-:W-:Y:S05]  /*5390*/  BSYNC B0 ;  /* 0x0000000000007941 */ /* 0x000fea0003800000 */
.L_x_3444:
[----:B------:R-:W-:Y:S01]  /*53a0*/  F2FP.BF16.F32.PACK_AB R0, RZ, R0 ;  /* 0x00000000ff00723e */ /* 0x000fe200000010ff */
[----:B------:R-:W-:Y:S06]  /*53b0*/  BRA `(.L_x_3425) ;  /* 0x0000000000a87947 */ /* 0x000fec0003800000 */
.L_x_3437:
        /* <DEDUP_REMOVED lines=14> */
.L_x_3451:
[----:B------:R-:W-:Y:S05]  /*54a0*/  BSYNC B0 ;  /* 0x0000000000007941 */ /* 0x000fea0003800000 */
.L_x_3450:
[----:B------:R-:W-:Y:S01]  /*54b0*/  F2FP.BF16.F32.PACK_AB R0, RZ, R0 ;  /* 0x00000000ff00723e */ /* 0x000fe200000010ff */
[----:B------:R-:W-:Y:S06]  /*54c0*/  BRA `(.L_x_3425) ;  /* 0x0000000000647947 */ /* 0x000fec0003800000 */
.L_x_3424:
        /* <DEDUP_REMOVED lines=16> */
.L_x_3452:
[----:B------:R-:W-:Y:S01]  /*55d0*/  PRMT R0, RZ, 0x7610, R0 ;  /* 0x00007610ff007816 */ /* 0x000fe20000000000 */
[----:B------:R-:W-:Y:S06]  /*55e0*/  BRA `(.L_x_3425) ;  /* 0x00000000001c7947 */ /* 0x000fec0003800000 */
.L_x_3449:
[----:B------:R-:W2:Y:S02]  /*55f0*/  LDG.E.64 R2, desc[UR36][R2.64] ;  /* 0x0000002402027981 */ /* 0x000ea4000c1e1b00 */
[----:B--2---:R-:W0:Y:S02]  /*5600*/  I2F.U64 R0, R2 ;  /* 0x0000000200007312 */ /* 0x004e240000301000 */
[----:B0-----:R-:W-:Y:S01]  /*5610*/  F2FP.BF16.F32.PACK_AB R0, RZ, R0 ;  /* 0x00000000ff00723e */ /* 0x001fe200000010ff */
[----:B------:R-:W-:Y:S06]  /*5620*/  BRA `(.L_x_3425) ;  /* 0x00000000000c7947 */ /* 0x000fec0003800000 */
.L_x_3448:
[----:B------:R-:W2:Y:S02]  /*5630*/  LDG.E R2, desc[UR36][R2.64] ;  /* 0x0000002402027981 */ /* 0x000ea4000c1e1900 */
[----:B--2---:R-:W-:-:S04]  /*5640*/  I2FP.F32.U32 R0, R2 ;  /* 0x0000000200007245 */ /* 0x004fc80000201000 */
[----:B------:R-:W-:-:S07]  /*5650*/  F2FP.BF16.F32.PACK_AB R0, RZ, R0 ;  /* 0x00000000ff00723e */ /* 0x000fce00000010ff */
.L_x_3425:
        /* <DEDUP_REMOVED lines=21> */
.L_x_3456:
[----:B------:R-:W-:-:S06]  /*57b0*/  IMAD.U32 R3, R3, 0x10000, RZ ;  /* 0x0001000003037824 */ /* 0x000fcc00078e00ff */
[----:B------:R-:W0:Y:S02]  /*57c0*/  F2I.S64.TRUNC R2, R3 ;  /* 0x0000000300027311 */ /* 0x000e24000020d900 */
[----:B0-----:R0:W-:Y:S01]  /*57d0*/  STG.E.U8 desc[UR36][R16.64], R2 ;  /* 0x0000000210007986 */ /* 0x0011e2000c101124 */
[----:B------:R-:W-:Y:S05]  /*57e0*/  BRA `(.L_x_3458) ;  /* 0x0000000c00847947 */ /* 0x000fea0003800000 */
.L_x_3455:
        /* <DEDUP_REMOVED lines=10> */
.L_x_3460:
[----:B------:R-:W-:-:S06]  /*5890*/  IMAD.U32 R3, R3, 0x10000, RZ ;  /* 0x0001000003037824 */ /* 0x000fcc00078e00ff */
[----:B------:R-:W0:Y:S02]  /*58a0*/  F2I.FTZ.TRUNC.NTZ R3, R3 ;  /* 0x0000000300037305 */ /* 0x000e24000021f100 */
[----:B0-----:R0:W-:Y:S01]  /*58b0*/  STG.E desc[UR36][R16.64], R3 ;  /* 0x0000000310007986 */ /* 0x0011e2000c101924 */
[----:B------:R-:W-:Y:S05]  /*58c0*/  BRA `(.L_x_3458) ;  /* 0x0000000c004c7947 */ /* 0x000fea0003800000 */
.L_x_3459:
[----:B------:R-:W-:-:S06]  /*58d0*/  IMAD.U32 R3, R3, 0x10000, RZ ;  /* 0x0001000003037824 */ /* 0x000fcc00078e00ff */
[----:B------:R-:W0:Y:S02]  /*58e0*/  F2I.FTZ.TRUNC.NTZ R3, R3 ;  /* 0x0000000300037305 */ /* 0x000e24000021f100 */
[----:B0-----:R0:W-:Y:S01]  /*58f0*/  STG.E.U16 desc[UR36][R16.64], R3 ;  /* 0x0000000310007986 */ /* 0x0011e2000c101524 */
[----:B------:R-:W-:Y:S05]  /*5900*/  BRA `(.L_x_3458) ;  /* 0x0000000c003c7947 */ /* 0x000fea0003800000 */
.L_x_3454:
        /* <DEDUP_REMOVED lines=9> */
.L_x_3462:
[----:B------:R-:W-:-:S05]  /*59a0*/  IMAD.U32 R0, R3, 0x10000, RZ ;  /* 0x0001000003007824 */ /* 0x000fca00078e00ff */
[----:B------:R-:W-:-:S05]  /*59b0*/  F2FP.F16.F32.PACK_AB R0, RZ, R0 ;  /* 0x00000000ff00723e */ /* 0x000fca00000000ff */
[----:B------:R0:W-:Y:S01]  /*59c0*/  STG.E.U16 desc[UR36][R16.64], R0 ;  /* 0x0000000010007986 */ /* 0x0001e2000c101524 */
[----:B------:R-:W-:Y:S05]  /*59d0*/  BRA `(.L_x_3458) ;  /* 0x0000000c00087947 */ /* 0x000fea0003800000 */
.L_x_3461:
        /* <DEDUP_REMOVED lines=10> */
.L_x_3464:
[----:B------:R-:W-:-:S05]  /*5a80*/  IMAD.U32 R3, R3, 0x10000, RZ ;  /* 0x0001000003037824 */ /* 0x000fca00078e00ff */
[----:B------:R-:W-:-:S04]  /*5a90*/  F2FP.F16.F32.PACK_AB R3, RZ, R3 ;  /* 0x00000003ff03723e */ /* 0x000fc800000000ff */
[----:B------:R-:W-:-:S05]  /*5aa0*/  PRMT R3, R3, 0x5410, RZ ;  /* 0x0000541003037816 */ /* 0x000fca00000000ff */
[----:B------:R0:W-:Y:S01]  /*5ab0*/  STG.E desc[UR36][R16.64], R3 ;  /* 0x0000000310007986 */ /* 0x0001e2000c101924 */
[----:B------:R-:W-:Y:S05]  /*5ac0*/  BRA `(.L_x_3458) ;  /* 0x0000000800cc7947 */ /* 0x000fea0003800000 */
.L_x_3463:
[----:B------:R-:W-:-:S04]  /*5ad0*/  IMAD.U32 R2, R3, 0x10000, RZ ;  /* 0x0001000003027824 */ /* 0x000fc800078e00ff */
[----:B------:R-:W-:-:S06]  /*5ae0*/  FMUL.FTZ R2, R2, 1 ;  /* 0x3f80000002027820 */ /* 0x000fcc0000410000 */
[----:B------:R-:W0:Y:S02]  /*5af0*/  F2F.F64.F32 R2, R2 ;  /* 0x0000000200027310 */ /* 0x000e240000201800 */
[----:B0-----:R0:W-:Y:S01]  /*5b00*/  STG.E.64 desc[UR36][R16.64], R2 ;  /* 0x0000000210007986 */ /* 0x0011e2000c101b24 */
[----:B------:R-:W-:Y:S05]  /*5b10*/  BRA `(.L_x_3458) ;  /* 0x0000000800b87947 */ /* 0x000fea0003800000 */
.L_x_3453:
        /* <DEDUP_REMOVED lines=13> */
.L_x_3467:
[----:B------:R-:W-:Y:S01]  /*5bf0*/  IMAD.U32 R3, R3, 0x10000, RZ ;  /* 0x0001000003037824 */ /* 0x000fe200078e00ff */
[----:B------:R-:W-:-:S03]  /*5c00*/  CS2R R6, SRZ ;  /* 0x0000000000067805 */ /* 0x000fc6000001ff00 */
[----:B------:R-:W-:-:S04]  /*5c10*/  FMUL.FTZ R3, R3, 1 ;  /* 0x3f80000003037820 */ /* 0x000fc80000410000 */
[----:B------:R-:W0:Y:S02]  /*5c20*/  F2F.F64.F32 R4, R3 ;  /* 0x0000000300047310 */ /* 0x000e240000201800 */
[----:B0-----:R0:W-:Y:S01]  /*5c30*/  STG.E.128 desc[UR36][R16.64], R4 ;  /* 0x0000000410007986 */ /* 0x0011e2000c101d24 */
[----:B------:R-:W-:Y:S05]  /*5c40*/  BRA `(.L_x_3458) ;  /* 0x00000008006c7947 */ /* 0x000fea0003800000 */
.L_x_3466:
        /* <DEDUP_REMOVED lines=21> */
.L_x_3471:
[----:B------:R-:W-:Y:S05]  /*5da0*/  BSYNC B0 ;  /* 0x0000000000007941 */ /* 0x000fea0003800000 */
.L_x_3470:
[----:B------:R-:W-:-:S05]  /*5db0*/  LOP3.LUT R3, R0, R3, RZ, 0xfc, !PT ;  /* 0x0000000300037212 */ /* 0x000fca00078efcff */
[----:B------:R0:W-:Y:S01]  /*5dc0*/  STG.E.U8 desc[UR36][R16.64], R3 ;  /* 0x0000000310007986 */ /* 0x0001e2000c101124 */
[----:B------:R-:W-:Y:S05]  /*5dd0*/  BRA `(.L_x_3458) ;  /* 0x0000000800087947 */ /* 0x000fea0003800000 */
.L_x_3469:
        /* <DEDUP_REMOVED lines=13> */
.L_x_3473:
[----:B------:R-:W-:Y:S01]  /*5eb0*/  IMAD.MOV.U32 R0, RZ, RZ, 0x7f ;  /* 0x0000007fff007424 */ /* 0x000fe200078e00ff */
[----:B------:R-:W-:-:S04]  /*5ec0*/  ISETP.GT.U32.AND P0, PT, R2, 0x7f800000, PT ;  /* 0x7f8000000200780c */ /* 0x000fc80003f04070 */
[----:B------:R-:W-:-:S09]  /*5ed0*/  SEL R0, R0, 0x7c, P0 ;  /* 0x0000007c00007807 */ /* 0x000fd20000000000 */
.L_x_3474:
[----:B------:R-:W-:Y:S05]  /*5ee0*/  BSYNC B0 ;  /* 0x0000000000007941 */ /* 0x000fea0003800000 */
.L_x_3472:
[----:B------:R-:W-:-:S04]  /*5ef0*/  LOP3.LUT R2, R3, 0x80000000, RZ, 0xc0, !PT ;  /* 0x8000000003027812 */ /* 0x000fc800078ec0ff */
[----:B------:R-:W-:-:S04]  /*5f00*/  SHF.R.U32.HI R3, RZ, 0x18, R2 ;  /* 0x00000018ff037819 */ /* 0x000fc80000011602 */
[----:B------:R-:W-:-:S05]  /*5f10*/  LOP3.LUT R3, R0, R3, RZ, 0xfc, !PT ;  /* 0x0000000300037212 */ /* 0x000fca00078efcff */
[----:B------:R0:W-:Y:S01]  /*5f20*/  STG.E.U8 desc[UR36][R16.64], R3 ;  /* 0x0000000310007986 */ /* 0x0001e2000c101124 */
[----:B------:R-:W-:Y:S05]  /*5f30*/  BRA `(.L_x_3458) ;  /* 0x0000000400b07947 */ /* 0x000fea0003800000 */
.L_x_3468:
[----:B------:R0:W-:Y:S01]  /*5f40*/  STG.E.U16 desc[UR36][R16.64], R3 ;  /* 0x0000000310007986 */ /* 0x0001e2000c101524 */
[----:B------:R-:W-:Y:S05]  /*5f50*/  BRA `(.L_x_3458) ;  /* 0x0000000400a87947 */ /* 0x000fea0003800000 */
.L_x_3465:
        /* <DEDUP_REMOVED lines=12> */
.L_x_3477:
        /* <DEDUP_REMOVED lines=17> */
.L_x_3480:
[----:B------:R-:W-:-:S04]  /*6130*/  LOP3.LUT R2, R3, 0x80000000, RZ, 0xc0, !PT ;  /* 0x8000000003027812 */ /* 0x000fc800078ec0ff */
[----:B------:R-:W-:-:S04]  /*6140*/  SHF.R.U32.HI R3, RZ, 0x18, R2 ;  /* 0x00000018ff037819 */ /* 0x000fc80000011602 */
[----:B------:R-:W-:-:S04]  /*6150*/  LOP3.LUT R0, R0, R3, RZ, 0xfc, !PT ;  /* 0x0000000300007212 */ /* 0x000fc800078efcff */
[----:B------:R-:W-:-:S07]  /*6160*/  PRMT R8, R0, 0x7610, R8 ;  /* 0x0000761000087816 */ /* 0x000fce0000000008 */
.L_x_3479:
[----:B------:R-:W-:Y:S05]  /*6170*/  BSYNC B0 ;  /* 0x0000000000007941 */ /* 0x000fea0003800000 */
.L_x_3478:
[----:B------:R3:W-:Y:S01]  /*6180*/  STG.E.U8 desc[UR36][R16.64], R8 ;  /* 0x0000000810007986 */ /* 0x0007e2000c101124 */
[----:B------:R-:W-:Y:S05]  /*6190*/  BRA `(.L_x_3458) ;  /* 0x0000000400187947 */ /* 0x000fea0003800000 */
.L_x_3476:
        /* <DEDUP_REMOVED lines=17> */
.L_x_3483:
[----:B------:R-:W-:-:S04]  /*62b0*/  LOP3.LUT R2, R3, 0x80000000, RZ, 0xc0, !PT ;  /* 0x8000000003027812 */ /* 0x000fc800078ec0ff */
[----:B------:R-:W-:-:S04]  /*62c0*/  SHF.R.U32.HI R3, RZ, 0x18, R2 ;  /* 0x00000018ff037819 */ /* 0x000fc80000011602 */
[----:B------:R-:W-:-:S04]  /*62d0*/  LOP3.LUT R0, R0, R3, RZ, 0xfc, !PT ;  /* 0x0000000300007212 */ /* 0x000fc800078efcff */
[----:B------:R-:W-:-:S07]  /*62e0*/  PRMT R8, R0, 0x7610, R8 ;  /* 0x0000761000087816 */ /* 0x000fce0000000008 */
.L_x_3482:
[----:B------:R-:W-:Y:S05]  /*62f0*/  BSYNC B0 ;  /* 0x0000000000007941 */ /* 0x000fea0003800000 */
.L_x_3481:
[----:B------:R0:W-:Y:S01]  /*6300*/  STG.E.U8 desc[UR36][R16.64], R8 ;  /* 0x0000000810007986 */ /* 0x0001e2000c101124 */
[----:B------:R-:W-:Y:S05]  /*6310*/  BRA `(.L_x_3458) ;  /* 0x0000000000b87947 */ /* 0x000fea0003800000 */
.L_x_3475:
        /* <DEDUP_REMOVED lines=22> */
.L_x_3457:
        /* <DEDUP_REMOVED lines=16> */
.L_x_3486:
[----:B------:R-:W-:Y:S05]  /*6580*/  BRA `(.L_x_3458) ;  /* 0x00000000001c7947 */ /* 0x000fea0003800000 */
.L_x_3485:
[----:B------:R-:W-:-:S06]  /*6590*/  IMAD.U32 R3, R3, 0x10000, RZ ;  /* 0x0001000003037824 */ /* 0x000fcc00078e00ff */
[----:B------:R-:W0:Y:S02]  /*65a0*/  F2I.U64.TRUNC R2, R3 ;  /* 0x0000000300027311 */ /* 0x000e24000020d800 */
[----:B0-----:R2:W-:Y:S01]  /*65b0*/  STG.E.64 desc[UR36][R16.64], R2 ;  /* 0x0000000210007986 */ /* 0x0015e2000c101b24 */
[----:B------:R-:W-:Y:S05]  /*65c0*/  BRA `(.L_x_3458) ;  /* 0x00000000000c7947 */ /* 0x000fea0003800000 */
.L_x_3484:
[----:B------:R-:W-:-:S06]  /*65d0*/  IMAD.U32 R3, R3, 0x10000, RZ ;  /* 0x0001000003037824 */ /* 0x000fcc00078e00ff */
[----:B------:R-:W0:Y:S02]  /*65e0*/  F2I.FTZ.U32.TRUNC.NTZ R3, R3 ;  /* 0x0000000300037305 */ /* 0x000e24000021f000 */
[----:B0-----:R0:W-:Y:S02]  /*65f0*/  STG.E desc[UR36][R16.64], R3 ;  /* 0x0000000310007986 */ /* 0x0011e4000c101924 */
.L_x_3458:
[----:B------:R-:W-:-:S07]  /*6600*/  VIADD R19, R19, 0x80 ;  /* 0x0000008013137836 */ /* 0x000fce0000000000 */
.L_x_3418:
[----:B------:R-:W-:Y:S05]  /*6610*/  BSYNC B6 ;  /* 0x0000000000067941 */ /* 0x000fea0003800000 */
.L_x_3417:
        /* <DEDUP_REMOVED lines=307> */
.L_x_3489:
        /* <DEDUP_REMOVED lines=22> */
.L_x_3493:
[----:B------:R-:W2:Y:S02]  /*7ab0*/  LDG.E.U8 R2, desc[UR36][R2.64] ;  /* 0x0000002402027981 */ /* 0x000ea4000c1e1100 */
[----:B--2---:R-:W-:-:S04]  /*7ac0*/  I2FP.F32.U32 R0, R2 ;  /* 0x0000000200007245 */ /* 0x004fc80000201000 */
[----:B------:R-:W-:Y:S01]  /*7ad0*/  F2FP.BF16.F32.PACK_AB R0, RZ, R0 ;  /* 0x00000000ff00723e */ /* 0x000fe200000010ff */
[----:B------:R-:W-:Y:S06]  /*7ae0*/  BRA `(.L_x_3495) ;  /* 0x0000000c00907947 */ /* 0x000fec0003800000 */
.L_x_3492:
        /* <DEDUP_REMOVED lines=10> */
.L_x_3497:
[----:B------:R-:W2:Y:S02]  /*7b90*/  LDG.E R2, desc[UR36][R2.64] ;  /* 0x0000002402027981 */ /* 0x000ea4000c1e1900 */
[----:B--2---:R-:W-:-:S04]  /*7ba0*/  I2FP.F32.S32 R0, R2 ;  /* 0x0000000200007245 */ /* 0x004fc80000201400 */
[----:B------:R-:W-:Y:S01]  /*7bb0*/  F2FP.BF16.F32.PACK_AB R0, RZ, R0 ;  /* 0x00000000ff00723e */ /* 0x000fe200000010ff */
[----:B------:R-:W-:Y:S06]  /*7bc0*/  BRA `(.L_x_3495) ;  /* 0x0000000c00587947 */ /* 0x000fec0003800000 */
.L_x_3496:
[----:B------:R-:W2:Y:S02]  /*7bd0*/  LDG.E.U16 R2, desc[UR36][R2.64] ;  /* 0x0000002402027981 */ /* 0x000ea4000c1e1500 */
[----:B--2---:R-:W0:Y:S02]  /*7be0*/  I2F.S16 R0, R2 ;  /* 0x0000000200007306 */ /* 0x004e240000101400 */
[----:B0-----:R-:W-:Y:S01]  /*7bf0*/  F2FP.BF16.F32.PACK_AB R0, RZ, R0 ;  /* 0x00000000ff00723e */ /* 0x001fe200000010ff */
[----:B------:R-:W-:Y:S06]  /*7c00*/  BRA `(.L_x_3495) ;  /* 0x0000000c00487947 */ /* 0x000fec0003800000 */
.L_x_3491:
        /* <DEDUP_REMOVED lines=9> */
.L_x_3499:
[----:B------:R-:W2:Y:S02]  /*7ca0*/  LDG.E.U16 R0, desc[UR36][R2.64] ;  /* 0x0000002402007981 */ /* 0x000ea4000c1e1500 */
[----:B--2---:R-:W-:-:S05]  /*7cb0*/  HADD2.F32 R0, -RZ, R0.H0_H0 ;  /* 0x20000000ff007230 */ /* 0x004fca0000004100 */
[----:B------:R-:W-:Y:S01]  /*7cc0*/  F2FP.BF16.F32.PACK_AB R0, RZ, R0 ;  /* 0x00000000ff00723e */ /* 0x000fe200000010ff */
[----:B------:R-:W-:Y:S06]  /*7cd0*/  BRA `(.L_x_3495) ;  /* 0x0000000c00147947 */ /* 0x000fec0003800000 */
.L_x_3498:
        /* <DEDUP_REMOVED lines=9> */
.L_x_3501:
[----:B------:R-:W2:Y:S02]  /*7d70*/  LDG.E.U16 R2, desc[UR36][R2.64] ;  /* 0x0000002402027981 */ /* 0x000ea4000c1e1500 */
[----:B--2---:R-:W-:-:S05]  /*7d80*/  HADD2.F32 R0, -RZ, R2.H0_H0 ;  /* 0x20000002ff007230 */ /* 0x004fca0000004100 */
[----:B------:R-:W-:Y:S01]  /*7d90*/  F2FP.BF16.F32.PACK_AB R0, RZ, R0 ;  /* 0x00000000ff00723e */ /* 0x000fe200000010ff */
[----:B------:R-:W-:Y:S06]  /*7da0*/  BRA `(.L_x_3495) ;  /* 0x0000000800e07947 */ /* 0x000fec0003800000 */
.L_x_3500:
        /* <DEDUP_REMOVED lines=8> */
.L_x_3490:
        /* <DEDUP_REMOVED lines=13> */
.L_x_3504:
        /* <DEDUP_REMOVED lines=8> */
.L_x_3503:
        /* <DEDUP_REMOVED lines=28> */
.L_x_3506:
        /* <DEDUP_REMOVED lines=15> */
.L_x_3505:
[----:B------:R0:W5:Y:S01]  /*8230*/  LDG.E.U16 R0, desc[UR36][R2.64] ;  /* 0x0000002402007981 */ /* 0x000162000c1e1500 */
[----:B------:R-:W-:Y:S05]  /*8240*/  BRA `(.L_x_3495) ;  /* 0x0000000400b87947 */ /* 0x000fea0003800000 */
.L_x_3502:
        /* <DEDUP_REMOVED lines=12> */
.L_x_3509:
        /* <DEDUP_REMOVED lines=21> */
.L_x_3513:
[----:B------:R-:W-:Y:S05]  /*8460*/  BSYNC B1 ;  /* 0x0000000000017941 */ /* 0x000fea0003800000 */
.L_x_3512:
[----:B------:R-:W-:Y:S01]  /*8470*/  LEA R3, R0, 0x3b800000, 0x17 ;  /* 0x3b80000000037811 */ /* 0x000fe200078eb8ff */
[----:B------:R-:W-:-:S05]  /*8480*/  IMAD.SHL.U32 R0, R2, 0x100000, RZ ;  /* 0x0010000002007824 */ /* 0x000fca00078e00ff */
[----:B------:R-:W-:-:S07]  /*8490*/  LOP3.LUT R0, R3, R0, R4, 0xfe, !PT ;  /* 0x0000000003007212 */ /* 0x000fce00078efe04 */
.L_x_3511:
[----:B------:R-:W-:Y:S05]  /*84a0*/  BSYNC B0 ;  /* 0x0000000000007941 */ /* 0x000fea0003800000 */
.L_x_3510:
[----:B------:R-:W-:Y:S01]  /*84b0*/  F2FP.BF16.F32.PACK_AB R0, RZ, R0 ;  /* 0x00000000ff00723e */ /* 0x000fe200000010ff */
[----:B------:R-:W-:Y:S06]  /*84c0*/  BRA `(.L_x_3495) ;  /* 0x0000000400187947 */ /* 0x000fec0003800000 */
.L_x_3508:
        /* <DEDUP_REMOVED lines=21> */
.L_x_3517:
[----:B------:R-:W-:Y:S05]  /*8620*/  BSYNC B1 ;  /* 0x0000000000017941 */ /* 0x000fea0003800000 */
.L_x_3516:
[----:B------:R-:W-:Y:S01]  /*8630*/  LEA R3, R0, 0x37800000, 0x17 ;  /* 0x3780000000037811 */ /* 0x000fe200078eb8ff */
[----:B------:R-:W-:-:S05]  /*8640*/  IMAD.SHL.U32 R0, R2, 0x200000, RZ ;  /* 0x0020000002007824 */ /* 0x000fca00078e00ff */
[----:B------:R-:W-:-:S07]  /*8650*/  LOP3.LUT R0, R3, R0, R4, 0xfe, !PT ;  /* 0x0000000003007212 */ /* 0x000fce00078efe04 */
.L_x_3515:
[----:B------:R-:W-:Y:S05]  /*8660*/  BSYNC B0 ;  /* 0x0000000000007941 */ /* 0x000fea0003800000 */
.L_x_3514:
[----:B------:R-:W-:Y:S01]  /*8670*/  F2FP.BF16.F32.PACK_AB R0, RZ, R0 ;  /* 0x00000000ff00723e */ /* 0x000fe200000010ff */
[----:B------:R-:W-:Y:S06]  /*8680*/  BRA `(.L_x_3495) ;  /* 0x0000000000a87947 */ /* 0x000fec0003800000 */
.L_x_3507:
        /* <DEDUP_REMOVED lines=14> */
.L_x_3521:
[----:B------:R-:W-:Y:S05]  /*8770*/  BSYNC B0 ;  /* 0x0000000000007941 */ /* 0x000fea0003800000 */
.L_x_3520:
[----:B------:R-:W-:Y:S01]  /*8780*/  F2FP.BF16.F32.PACK_AB R0, RZ, R0 ;  /* 0x00000000ff00723e */ /* 0x000fe200000010ff */
[----:B------:R-:W-:Y:S06]  /*8790*/  BRA `(.L_x_3495) ;  /* 0x0000000000647947 */ /* 0x000fec0003800000 */
.L_x_3494:
        /* <DEDUP_REMOVED lines=16> */
.L_x_3522:
[----:B------:R-:W-:Y:S01]  /*88a0*/  PRMT R0, RZ, 0x7610, R0 ;  /* 0x00007610ff007816 */ /* 0x000fe20000000000 */
[----:B------:R-:W-:Y:S06]  /*88b0*/  BRA `(.L_x_3495) ;  /* 0x00000000001c7947 */ /* 0x000fec0003800000 */
.L_x_3519:
[----:B------:R-:W2:Y:S02]  /*88c0*/  LDG.E.64 R2, desc[UR36][R2.64] ;  /* 0x0000002402027981 */ /* 0x000ea4000c1e1b00 */
[----:B--2---:R-:W0:Y:S02]  /*88d0*/  I2F.U64 R0, R2 ;  /* 0x0000000200007312 */ /* 0x004e240000301000 */
[----:B0-----:R-:W-:Y:S01]  /*88e0*/  F2FP.BF16.F32.PACK_AB R0, RZ, R0 ;  /* 0x00000000ff00723e */ /* 0x001fe200000010ff */
[----:B------:R-:W-:Y:S06]  /*88f0*/  BRA `(.L_x_3495) ;  /* 0x00000000000c7947 */ /* 0x000fec0003800000 */
.L_x_3518:
[----:B------:R-:W2:Y:S02]  /*8900*/  LDG.E R2, desc[UR36][R2.64] ;  /* 0x0000002402027981 */ /* 0x000ea4000c1e1900 */
[----:B--2---:R-:W-:-:S04]  /*8910*/  I2FP.F32.U32 R0, R2 ;  /* 0x0000000200007245 */ /* 0x004fc80000201000 */
[----:B------:R-:W-:-:S07]  /*8920*/  F2FP.BF16.F32.PACK_AB R0, RZ, R0 ;  /* 0x00000000ff00723e */ /* 0x000fce00000010ff */
.L_x_3495:
        /* <DEDUP_REMOVED lines=21> */
.L_x_3526:
[----:B------:R-:W-:-:S06]  /*8a80*/  IMAD.U32 R3, R3, 0x10000, RZ ;  /* 0x0001000003037824 */ /* 0x000fcc00078e00ff */
[----:B------:R-:W0:Y:S02]  /*8a90*/  F2I.S64.TRUNC R2, R3 ;  /* 0x0000000300027311 */ /* 0x000e24000020d900 */
[----:B0-----:R3:W-:Y:S01]  /*8aa0*/  STG.E.U8 desc[UR36][R16.64], R2 ;  /* 0x0000000210007986 */ /* 0x0017e2000c101124 */
[----:B------:R-:W-:Y:S05]  /*8ab0*/  BRA `(.L_x_3528) ;  /* 0x0000000c00847947 */ /* 0x000fea0003800000 */
.L_x_3525:
        /* <DEDUP_REMOVED lines=10> */
.L_x_3530:
[----:B------:R-:W-:-:S06]  /*8b60*/  IMAD.U32 R3, R3, 0x10000, RZ ;  /* 0x0001000003037824 */ /* 0x000fcc00078e00ff */
[----:B------:R-:W0:Y:S02]  /*8b70*/  F2I.FTZ.TRUNC.NTZ R3, R3 ;  /* 0x0000000300037305 */ /* 0x000e24000021f100 */
[----:B0-----:R2:W-:Y:S01]  /*8b80*/  STG.E desc[UR36][R16.64], R3 ;  /* 0x0000000310007986 */ /* 0x0015e2000c101924 */
[----:B------:R-:W-:Y:S05]  /*8b90*/  BRA `(.L_x_3528) ;  /* 0x0000000c004c7947 */ /* 0x000fea0003800000 */
.L_x_3529:
[----:B------:R-:W-:-:S06]  /*8ba0*/  IMAD.U32 R3, R3, 0x10000, RZ ;  /* 0x0001000003037824 */ /* 0x000fcc00078e00ff */
[----:B------:R-:W0:Y:S02]  /*8bb0*/  F2I.FTZ.TRUNC.NTZ R3, R3 ;  /* 0x0000000300037305 */ /* 0x000e24000021f100 */
[----:B0-----:R0:W-:Y:S01]  /*8bc0*/  STG.E.U16 desc[UR36][R16.64], R3 ;  /* 0x0000000310007986 */ /* 0x0011e2000c101524 */
[----:B------:R-:W-:Y:S05]  /*8bd0*/  BRA `(.L_x_3528) ;  /* 0x0000000c003c7947 */ /* 0x000fea0003800000 */
.L_x_3524:
        /* <DEDUP_REMOVED lines=9> */
.L_x_3532:
[----:B------:R-:W-:-:S05]  /*8c70*/  IMAD.U32 R0, R3, 0x10000, RZ ;  /* 0x0001000003007824 */ /* 0x000fca00078e00ff */
[----:B------:R-:W-:-:S05]  /*8c80*/  F2FP.F16.F32.PACK_AB R0, RZ, R0 ;  /* 0x00000000ff00723e */ /* 0x000fca00000000ff */
[----:B------:R0:W-:Y:S01]  /*8c90*/  STG.E.U16 desc[UR36][R16.64], R0 ;  /* 0x0000000010007986 */ /* 0x0001e2000c101524 */
[----:B------:R-:W-:Y:S05]  /*8ca0*/  BRA `(.L_x_3528) ;  /* 0x0000000c00087947 */ /* 0x000fea0003800000 */
.L_x_3531:
        /* <DEDUP_REMOVED lines=10> */
.L_x_3534:
[----:B------:R-:W-:-:S05]  /*8d50*/  IMAD.U32 R3, R3, 0x10000, RZ ;  /* 0x0001000003037824 */ /* 0x000fca00078e00ff */
[----:B------:R-:W-:-:S04]  /*8d60*/  F2FP.F16.F32.PACK_AB R3, RZ, R3 ;  /* 0x00000003ff03723e */ /* 0x000fc800000000ff */
[----:B------:R-:W-:-:S05]  /*8d70*/  PRMT R3, R3, 0x5410, RZ ;  /* 0x0000541003037816 */ /* 0x000fca00000000ff */
[----:B------:R0:W-:Y:S01]  /*8d80*/  STG.E desc[UR36][R16.64], R3 ;  /* 0x0000000310007986 */ /* 0x0001e2000c101924 */
[----:B------:R-:W-:Y:S05]  /*8d90*/  BRA `(.L_x_3528) ;  /* 0x0000000800cc7947 */ /* 0x000fea0003800000 */
.L_x_3533:
[----:B------:R-:W-:-:S04]  /*8da0*/  IMAD.U32 R2, R3, 0x10000, RZ ;  /* 0x0001000003027824 */ /* 0x000fc800078e00ff */
[----:B------:R-:W-:-:S06]  /*8db0*/  FMUL.FTZ R2, R2, 1 ;  /* 0x3f80000002027820 */ /* 0x000fcc0000410000 */
[----:B------:R-:W0:Y:S02]  /*8dc0*/  F2F.F64.F32 R2, R2 ;  /* 0x0000000200027310 */ /* 0x000e240000201800 */
[----:B0-----:R0:W-:Y:S01]  /*8dd0*/  STG.E.64 desc[UR36][R16.64], R2 ;  /* 0x0000000210007986 */ /* 0x0011e2000c101b24 */
[----:B------:R-:W-:Y:S05]  /*8de0*/  BRA `(.L_x_3528) ;  /* 0x0000000800b87947 */ /* 0x000fea0003800000 */
.L_x_3523:
        /* <DEDUP_REMOVED lines=13> */
.L_x_3537:
[----:B------:R-:W-:Y:S01]  /*8ec0*/  IMAD.U32 R3, R3, 0x10000, RZ ;  /* 0x0001000003037824 */ /* 0x000fe200078e00ff */
[----:B------:R-:W-:-:S03]  /*8ed0*/  CS2R R6, SRZ ;  /* 0x0000000000067805 */ /* 0x000fc6000001ff00 */
[----:B------:R-:W-:-:S04]  /*8ee0*/  FMUL.FTZ R3, R3, 1 ;  /* 0x3f80000003037820 */ /* 0x000fc80000410000 */
[----:B------:R-:W0:Y:S02]  /*8ef0*/  F2F.F64.F32 R4, R3 ;  /* 0x0000000300047310 */ /* 0x000e240000201800 */
[----:B0-----:R0:W-:Y:S01]  /*8f00*/  STG.E.128 desc[UR36][R16.64], R4 ;  /* 0x0000000410007986 */ /* 0x0011e2000c101d24 */
[----:B------:R-:W-:Y:S05]  /*8f10*/  BRA `(.L_x_3528) ;  /* 0x00000008006c7947 */ /* 0x000fea0003800000 */
.L_x_3536:
        /* <DEDUP_REMOVED lines=21> */
.L_x_3541:
[----:B------:R-:W-:Y:S05]  /*9070*/  BSYNC B0 ;  /* 0x0000000000007941 */ /* 0x000fea0003800000 */
.L_x_3540:
[----:B------:R-:W-:-:S05]  /*9080*/  LOP3.LUT R3, R0, R3, RZ, 0xfc, !PT ;  /* 0x0000000300037212 */ /* 0x000fca00078efcff */
[----:B------:R0:W-:Y:S01]  /*9090*/  STG.E.U8 desc[UR36][R16.64], R3 ;  /* 0x0000000310007986 */ /* 0x0001e2000c101124 */
[----:B------:R-:W-:Y:S05]  /*90a0*/  BRA `(.L_x_3528) ;  /* 0x0000000800087947 */ /* 0x000fea0003800000 */
.L_x_3539:
        /* <DEDUP_REMOVED lines=13> */
.L_x_3543:
[----:B------:R-:W-:Y:S01]  /*9180*/  IMAD.MOV.U32 R0, RZ, RZ, 0x7f ;  /* 0x0000007fff007424 */ /* 0x000fe200078e00ff */
[----:B------:R-:W-:-:S04]  /*9190*/  ISETP.GT.U32.AND P0, PT, R2, 0x7f800000, PT ;  /* 0x7f8000000200780c */ /* 0x000fc80003f04070 */
[----:B------:R-:W-:-:S09]  /*91a0*/  SEL R0, R0, 0x7c, P0 ;  /* 0x0000007c00007807 */ /* 0x000fd20000000000 */
.L_x_3544:
[----:B------:R-:W-:Y:S05]  /*91b0*/  BSYNC B0 ;  /* 0x0000000000007941 */ /* 0x000fea0003800000 */
.L_x_3542:
[----:B------:R-:W-:-:S04]  /*91c0*/  LOP3.LUT R2, R3, 0x80000000, RZ, 0xc0, !PT ;  /* 0x8000000003027812 */ /* 0x000fc800078ec0ff */
[----:B------:R-:W-:-:S04]  /*91d0*/  SHF.R.U32.HI R3, RZ, 0x18, R2 ;  /* 0x00000018ff037819 */ /* 0x000fc80000011602 */
[----:B------:R-:W-:-:S05]  /*91e0*/  LOP3.LUT R3, R0, R3, RZ, 0xfc, !PT ;  /* 0x0000000300037212 */ /* 0x000fca00078efcff */
[----:B------:R0:W-:Y:S01]  /*91f0*/  STG.E.U8 desc[UR36][R16.64], R3 ;  /* 0x0000000310007986 */ /* 0x0001e2000c101124 */
[----:B------:R-:W-:Y:S05]  /*9200*/  BRA `(.L_x_3528) ;  /* 0x0000000400b07947 */ /* 0x000fea0003800000 */
.L_x_3538:
[----:B------:R0:W-:Y:S01]  /*9210*/  STG.E.U16 desc[UR36][R16.64], R3 ;  /* 0x0000000310007986 */ /* 0x0001e2000c101524 */
[----:B------:R-:W-:Y:S05]  /*9220*/  BRA `(.L_x_3528) ;  /* 0x0000000400a87947 */ /* 0x000fea0003800000 */
.L_x_3535:
        /* <DEDUP_REMOVED lines=12> */
.L_x_3547:
        /* <DEDUP_REMOVED lines=17> */
.L_x_3550:
[----:B------:R-:W-:-:S04]  /*9400*/  LOP3.LUT R2, R3, 0x80000000, RZ, 0xc0, !PT ;  /* 0x8000000003027812 */ /* 0x000fc800078ec0ff */
[----:B------:R-:W-:-:S04]  /*9410*/  SHF.R.U32.HI R3, RZ, 0x18, R2 ;  /* 0x00000018ff037819 */ /* 0x000fc80000011602 */
[----:B------:R-:W-:-:S04]  /*9420*/  LOP3.LUT R0, R0, R3, RZ, 0xfc, !PT ;  /* 0x0000000300007212 */ /* 0x000fc800078efcff */
[----:B------:R-:W-:-:S07]  /*9430*/  PRMT R8, R0, 0x7610, R8 ;  /* 0x0000761000087816 */ /* 0x000fce0000000008 */
.L_x_3549:
[----:B------:R-:W-:Y:S05]  /*9440*/  BSYNC B0 ;  /* 0x0000000000007941 */ /* 0x000fea0003800000 */
.L_x_3548:
[----:B------:R0:W-:Y:S01]  /*9450*/  STG.E.U8 desc[UR36][R16.64], R8 ;  /* 0x0000000810007986 */ /* 0x0001e2000c101124 */
[----:B------:R-:W-:Y:S05]  /*9460*/  BRA `(.L_x_3528) ;  /* 0x0000000400187947 */ /* 0x000fea0003800000 */
.L_x_3546:
        /* <DEDUP_REMOVED lines=17> */
.L_x_3553:
[----:B------:R-:W-:-:S04]  /*9580*/  LOP3.LUT R2, R3, 0x80000000, RZ, 0xc0, !PT ;  /* 0x8000000003027812 */ /* 0x000fc800078ec0ff */
[----:B------:R-:W-:-:S04]  /*9590*/  SHF.R.U32.HI R3, RZ, 0x18, R2 ;  /* 0x00000018ff037819 */ /* 0x000fc80000011602 */
[----:B------:R-:W-:-:S04]  /*95a0*/  LOP3.LUT R0, R0, R3, RZ, 0xfc, !PT ;  /* 0x0000000300007212 */ /* 0x000fc800078efcff */
[----:B------:R-:W-:-:S07]  /*95b0*/  PRMT R8, R0, 0x7610, R8 ;  /* 0x0000761000087816 */ /* 0x000fce0000000008 */
.L_x_3552:
[----:B------:R-:W-:Y:S05]  /*95c0*/  BSYNC B0 ;  /* 0x0000000000007941 */ /* 0x000fea0003800000 */
.L_x_3551:
[----:B------:R0:W-:Y:S01]  /*95d0*/  STG.E.U8 desc[UR36][R16.64], R8 ;  /* 0x0000000810007986 */ /* 0x0001e2000c101124 */
[----:B------:R-:W-:Y:S05]  /*95e0*/  BRA `(.L_x_3528) ;  /* 0x0000000000b87947 */ /* 0x000fea0003800000 */
.L_x_3545:
        /* <DEDUP_REMOVED lines=22> */
.L_x_3527:
        /* <DEDUP_REMOVED lines=16> */
.L_x_3556:
[----:B------:R-:W-:Y:S05]  /*9850*/  BRA `(.L_x_3528) ;  /* 0x00000000001c7947 */ /* 0x000fea0003800000 */
.L_x_3555:
[----:B------:R-:W-:-:S06]  /*9860*/  IMAD.U32 R3, R3, 0x10000, RZ ;  /* 0x0001000003037824 */ /* 0x000fcc00078e00ff */
[----:B------:R-:W0:Y:S02]  /*9870*/  F2I.U64.TRUNC R2, R3 ;  /* 0x0000000300027311 */ /* 0x000e24000020d800 */
[----:B0-----:R0:W-:Y:S01]  /*9880*/  STG.E.64 desc[UR36][R16.64], R2 ;  /* 0x0000000210007986 */ /* 0x0011e2000c101b24 */
[----:B------:R-:W-:Y:S05]  /*9890*/  BRA `(.L_x_3528) ;  /* 0x00000000000c7947 */ /* 0x000fea0003800000 */
.L_x_3554:
[----:B------:R-:W-:-:S06]  /*98a0*/  IMAD.U32 R3, R3, 0x10000, RZ ;  /* 0x0001000003037824 */ /* 0x000fcc00078e00ff */
[----:B------:R-:W0:Y:S02]  /*98b0*/  F2I.FTZ.U32.TRUNC.NTZ R3, R3 ;  /* 0x0000000300037305 */ /* 0x000e24000021f000 */
[----:B0-----:R0:W-:Y:S02]  /*98c0*/  STG.E desc[UR36][R16.64], R3 ;  /* 0x0000000310007986 */ /* 0x0011e4000c101924 */
.L_x_3528:
[----:B------:R-:W-:-:S07]  /*98d0*/  VIADD R19, R19, 0x80 ;  /* 0x0000008013137836 */ /* 0x000fce0000000000 */
.L_x_3488:
[----:B------:R-:W-:Y:S05]  /*98e0*/  BSYNC B6 ;  /* 0x0000000000067941 */ /* 0x000fea0003800000 */
.L_x_3487:
[----:B------:R-:W-:Y:S02]  /*98f0*/  ULDC UR4, c[0x0][0x210] ;  /* 0x0000840000047ab9 */ /* 0x000fe40000000800 */
[----:B------:R-:W-:-:S13]  /*9900*/  ISETP.GE.AND P0, PT, R19, UR4, PT ;  /* 0x0000000413007c0c */ /* 0x000fda000bf06270 */
[----:B------:R-:W-:Y:S05]  /*9910*/  @P0 EXIT ;  /* 0x000000000000094d */ /* 0x000fea0003800000 */
        /* <DEDUP_REMOVED lines=303> */
.L_x_3557:
        /* <DEDUP_REMOVED lines=22> */
.L_x_3561:
[----:B------:R-:W2:Y:S02]  /*ad70*/  LDG.E.U8 R2, desc[UR36][R2.64] ;  /* 0x0000002402027981 */ /* 0x000ea4000c1e1100 */
[----:B--2---:R-:W-:-:S04]  /*ad80*/  I2FP.F32.U32 R0, R2 ;  /* 0x0000000200007245 */ /* 0x004fc80000201000 */
[----:B------:R-:W-:Y:S01]  /*ad90*/  F2FP.BF16.F32.PACK_AB R0, RZ, R0 ;  /* 0x00000000ff00723e */ /* 0x000fe200000010ff */
[----:B------:R-:W-:Y:S06]  /*ada0*/  BRA `(.L_x_3563) ;  /* 0x0000000c00907947 */ /* 0x000fec0003800000 */
.L_x_3560:
        /* <DEDUP_REMOVED lines=10> */
.L_x_3565:
[----:B------:R-:W2:Y:S02]  /*ae50*/  LDG.E R2, desc[UR36][R2.64] ;  /* 0x0000002402027981 */ /* 0x000ea4000c1e1900 */
[----:B--2---:R-:W-:-:S04]  /*ae60*/  I2FP.F32.S32 R0, R2 ;  /* 0x0000000200007245 */ /* 0x004fc80000201400 */
[----:B------:R-:W-:Y:S01]  /*ae70*/  F2FP.BF16.F32.PACK_AB R0, RZ, R0 ;  /* 0x00000000ff00723e */ /* 0x000fe200000010ff */
[----:B------:R-:W-:Y:S06]  /*ae80*/  BRA `(.L_x_3563) ;  /* 0x0000000c00587947 */ /* 0x000fec0003800000 */
.L_x_3564:
[----:B------:R-:W2:Y:S02]  /*ae90*/  LDG.E.U16 R2, desc[UR36][R2.64] ;  /* 0x0000002402027981 */ /* 0x000ea4000c1e1500 */
[----:B--2---:R-:W0:Y:S02]  /*aea0*/  I2F.S16 R0, R2 ;  /* 0x0000000200007306 */ /* 0x004e240000101400 */
[----:B0-----:R-:W-:Y:S01]  /*aeb0*/  F2FP.BF16.F32.PACK_AB R0, RZ, R0 ;  /* 0x00000000ff00723e */ /* 0x001fe200000010ff */
[----:B------:R-:W-:Y:S06]  /*aec0*/  BRA `(.L_x_3563) ;  /* 0x0000000c00487947 */ /* 0x000fec0003800000 */
.L_x_3559:
        /* <DEDUP_REMOVED lines=9> */
.L_x_3567:
[----:B------:R-:W2:Y:S02]  /*af60*/  LDG.E.U16 R0, desc[UR36][R2.64] ;  /* 0x0000002402007981 */ /* 0x000ea4000c1e1500 */
[----:B--2---:R-:W-:-:S05]  /*af70*/  HADD2.F32 R0, -RZ, R0.H0_H0 ;  /* 0x20000000ff007230 */ /* 0x004fca0000004100 */
[----:B------:R-:W-:Y:S01]  /*af80*/  F2FP.BF16.F32.PACK_AB R0, RZ, R0 ;  /* 0x00000000ff00723e */ /* 0x000fe200000010ff */
[----:B------:R-:W-:Y:S06]  /*af90*/  BRA `(.L_x_3563) ;  /* 0x0000000c00147947 */ /* 0x000fec0003800000 */
.L_x_3566:
        /* <DEDUP_REMOVED lines=9> */
.L_x_3569:
[----:B------:R-:W2:Y:S02]  /*b030*/  LDG.E.U16 R2, desc[UR36][R2.64] ;  /* 0x0000002402027981 */ /* 0x000ea4000c1e1500 */
[----:B--2---:R-:W-:-:S05]  /*b040*/  HADD2.F32 R0, -RZ, R2.H0_H0 ;  /* 0x20000002ff007230 */ /* 0x004fca0000004100 */
[----:B------:R-:W-:Y:S01]  /*b050*/  F2FP.BF16.F32.PACK_AB R0, RZ, R0 ;  /* 0x00000000ff00723e */ /* 0x000fe200000010ff */
[----:B------:R-:W-:Y:S06]  /*b060*/  BRA `(.L_x_3563) ;  /* 0x0000000800e07947 */ /* 0x000fec0003800000 */
.L_x_3568:
        /* <DEDUP_REMOVED lines=8> */
.L_x_3558:
        /* <DEDUP_REMOVED lines=13> */
.L_x_3572:
        /* <DEDUP_REMOVED lines=8> */
.L_x_3571:
        /* <DEDUP_REMOVED lines=28> */
.L_x_3574:
        /* <DEDUP_REMOVED lines=15> */
.L_x_3573:
[----:B------:R0:W5:Y:S01]  /*b4f0*/  LDG.E.U16 R0, desc[UR36][R2.64] ;  /* 0x0000002402007981 */ /* 0x000162000c1e1500 */
[----:B------:R-:W-:Y:S05]  /*b500*/  BRA `(.L_x_3563) ;  /* 0x0000000400b87947 */ /* 0x000fea0003800000 */
.L_x_3570:
        /* <DEDUP_REMOVED lines=12> */
.L_x_3577:
        /* <DEDUP_REMOVED lines=21> */
.L_x_3581:
[----:B------:R-:W-:Y:S05]  /*b720*/  BSYNC B1 ;  /* 0x0000000000017941 */ /* 0x000fea0003800000 */
.L_x_3580:
[----:B------:R-:W-:Y:S01]  /*b730*/  LEA R3, R0, 0x3b800000, 0x17 ;  /* 0x3b80000000037811 */ /* 0x000fe200078eb8ff */
[----:B------:R-:W-:-:S05]  /*b740*/  IMAD.SHL.U32 R0, R2, 0x100000, RZ ;  /* 0x0010000002007824 */ /* 0x000fca00078e00ff */
[----:B------:R-:W-:-:S07]  /*b750*/  LOP3.LUT R0, R3, R0, R4, 0xfe, !PT ;  /* 0x0000000003007212 */ /* 0x000fce00078efe04 */
.L_x_3579:
[----:B------:R-:W-:Y:S05]  /*b760*/  BSYNC B0 ;  /* 0x0000000000007941 */ /* 0x000fea0003800000 */
.L_x_3578:
[----:B------:R-:W-:Y:S01]  /*b770*/  F2FP.BF16.F32.PACK_AB R0, RZ, R0 ;  /* 0x00000000ff00723e */ /* 0x000fe200000010ff */
[----:B------:R-:W-:Y:S06]  /*b780*/  BRA `(.L_x_3563) ;  /* 0x0000000400187947 */ /* 0x000fec0003800000 */
.L_x_3576:
        /* <DEDUP_REMOVED lines=21> */
.L_x_3585:
[----:B------:R-:W-:Y:S05]  /*b8e0*/  BSYNC B1 ;  /* 0x0000000000017941 */ /* 0x000fea0003800000 */
.L_x_3584:
[----:B------:R-:W-:Y:S01]  /*b8f0*/  LEA R3, R0, 0x37800000, 0x17 ;  /* 0x3780000000037811 */ /* 0x000fe200078eb8ff */
[----:B------:R-:W-:-:S05]  /*b900*/  IMAD.SHL.U32 R0, R2, 0x200000, RZ ;  /* 0x0020000002007824 */ /* 0x000fca00078e00ff */
[----:B------:R-:W-:-:S07]  /*b910*/  LOP3.LUT R0, R3, R0, R4, 0xfe, !PT ;  /* 0x0000000003007212 */ /* 0x000fce00078efe04 */
.L_x_3583:
[----:B------:R-:W-:Y:S05]  /*b920*/  BSYNC B0 ;  /* 0x0000000000007941 */ /* 0x000fea0003800000 */
.L_x_3582:
[----:B------:R-:W-:Y:S01]  /*b930*/  F2FP.BF16.F32.PACK_AB R0, RZ, R0 ;  /* 0x00000000ff00723e */ /* 0x000fe200000010ff */
[----:B------:R-:W-:Y:S06]  /*b940*/  BRA `(.L_x_3563) ;  /* 0x0000000000a87947 */ /* 0x000fec0003800000 */
.L_x_3575:
        /* <DEDUP_REMOVED lines=14> */
.L_x_3589:
[----:B------:R-:W-:Y:S05]  /*ba30*/  BSYNC B0 ;  /* 0x0000000000007941 */ /* 0x000fea0003800000 */
.L_x_3588:
[----:B------:R-:W-:Y:S01]  /*ba40*/  F2FP.BF16.F32.PACK_AB R0, RZ, R0 ;  /* 0x00000000ff00723e */ /* 0x000fe200000010ff */
[----:B------:R-:W-:Y:S06]  /*ba50*/  BRA `(.L_x_3563) ;  /* 0x0000000000647947 */ /* 0x000fec0003800000 */
.L_x_3562:
        /* <DEDUP_REMOVED lines=16> */
.L_x_3590:
[----:B------:R-:W-:Y:S01]  /*bb60*/  PRMT R0, RZ, 0x7610, R0 ;  /* 0x00007610ff007816 */ /* 0x000fe20000000000 */
[----:B------:R-:W-:Y:S06]  /*bb70*/  BRA `(.L_x_3563) ;  /* 0x00000000001c7947 */ /* 0x000fec0003800000 */
.L_x_3587:
[----:B------:R-:W2:Y:S02]  /*bb80*/  LDG.E.64 R2, desc[UR36][R2.64] ;  /* 0x0000002402027981 */ /* 0x000ea4000c1e1b00 */
[----:B--2---:R-:W0:Y:S02]  /*bb90*/  I2F.U64 R0, R2 ;  /* 0x0000000200007312 */ /* 0x004e240000301000 */
[----:B0-----:R-:W-:Y:S01]  /*bba0*/  F2FP.BF16.F32.PACK_AB R0, RZ, R0 ;  /* 0x00000000ff00723e */ /* 0x001fe200000010ff */
[----:B------:R-:W-:Y:S06]  /*bbb0*/  BRA `(.L_x_3563) ;  /* 0x00000000000c7947 */ /* 0x000fec0003800000 */
.L_x_3586:
[----:B------:R-:W2:Y:S02]  /*bbc0*/  LDG.E R2, desc[UR36][R2.64] ;  /* 0x0000002402027981 */ /* 0x000ea4000c1e1900 */
[----:B--2---:R-:W-:-:S04]  /*bbd0*/  I2FP.F32.U32 R0, R2 ;  /* 0x0000000200007245 */ /* 0x004fc80000201000 */
[----:B------:R-:W-:-:S07]  /*bbe0*/  F2FP.BF16.F32.PACK_AB R0, RZ, R0 ;  /* 0x00000000ff00723e */ /* 0x000fce00000010ff */
.L_x_3563:
        /* <DEDUP_REMOVED lines=21> */
.L_x_3594:
[----:B------:R-:W-:-:S06]  /*bd40*/  IMAD.U32 R3, R3, 0x10000, RZ ;  /* 0x0001000003037824 */ /* 0x000fcc00078e00ff */
[----:B------:R-:W0:Y:S02]  /*bd50*/  F2I.S64.TRUNC R2, R3 ;  /* 0x0000000300027311 */ /* 0x000e24000020d900 */
[----:B0-----:R-:W-:Y:S01]  /*bd60*/  STG.E.U8 desc[UR36][R16.64], R2 ;  /* 0x0000000210007986 */ /* 0x001fe2000c101124 */
[----:B------:R-:W-:Y:S05]  /*bd70*/  EXIT ;  /* 0x000000000000794d */ /* 0x000fea0003800000 */
.L_x_3593:
        /* <DEDUP_REMOVED lines=10> */
.L_x_3597:
[----:B------:R-:W-:-:S06]  /*be20*/  IMAD.U32 R3, R3, 0x10000, RZ ;  /* 0x0001000003037824 */ /* 0x000fcc00078e00ff */
[----:B------:R-:W0:Y:S02]  /*be30*/  F2I.FTZ.TRUNC.NTZ R3, R3 ;  /* 0x0000000300037305 */ /* 0x000e24000021f100 */
[----:B0-----:R-:W-:Y:S01]  /*be40*/  STG.E desc[UR36][R16.64], R3 ;  /* 0x0000000310007986 */ /* 0x001fe2000c101924 */
[----:B------:R-:W-:Y:S05]  /*be50*/  EXIT ;  /* 0x000000000000794d */ /* 0x000fea0003800000 */
.L_x_3596:
[----:B------:R-:W-:-:S06]  /*be60*/  IMAD.U32 R3, R3, 0x10000, RZ ;  /* 0x0001000003037824 */ /* 0x000fcc00078e00ff */
[----:B------:R-:W0:Y:S02]  /*be70*/  F2I.FTZ.TRUNC.NTZ R3, R3 ;  /* 0x0000000300037305 */ /* 0x000e24000021f100 */
[----:B0-----:R-:W-:Y:S01]  /*be80*/  STG.E.U16 desc[UR36][R16.64], R3 ;  /* 0x0000000310007986 */ /* 0x001fe2000c101524 */
[----:B------:R-:W-:Y:S05]  /*be90*/  EXIT ;  /* 0x000000000000794d */ /* 0x000fea0003800000 */
.L_x_3592:
        /* <DEDUP_REMOVED lines=9> */
.L_x_3599:
[----:B------:R-:W-:-:S05]  /*bf30*/  IMAD.U32 R0, R3, 0x10000, RZ ;  /* 0x0001000003007824 */ /* 0x000fca00078e00ff */
[----:B------:R-:W-:-:S05]  /*bf40*/  F2FP.F16.F32.PACK_AB R0, RZ, R0 ;  /* 0x00000000ff00723e */ /* 0x000fca00000000ff */
[----:B------:R-:W-:Y:S01]  /*bf50*/  STG.E.U16 desc[UR36][R16.64], R0 ;  /* 0x0000000010007986 */ /* 0x000fe2000c101524 */
[----:B------:R-:W-:Y:S05]  /*bf60*/  EXIT ;  /* 0x000000000000794d */ /* 0x000fea0003800000 */
.L_x_3598:
        /* <DEDUP_REMOVED lines=10> */
.L_x_3601:
[----:B------:R-:W-:-:S05]  /*c010*/  IMAD.U32 R3, R3, 0x10000, RZ ;  /* 0x0001000003037824 */ /* 0x000fca00078e00ff */
[----:B------:R-:W-:-:S04]  /*c020*/  F2FP.F16.F32.PACK_AB R3, RZ, R3 ;  /* 0x00000003ff03723e */ /* 0x000fc800000000ff */
[----:B------:R-:W-:-:S05]  /*c030*/  PRMT R3, R3, 0x5410, RZ ;  /* 0x0000541003037816 */ /* 0x000fca00000000ff */
[----:B------:R-:W-:Y:S01]  /*c040*/  STG.E desc[UR36][R16.64], R3 ;  /* 0x0000000310007986 */ /* 0x000fe2000c101924 */
[----:B------:R-:W-:Y:S05]  /*c050*/  EXIT ;  /* 0x000000000000794d */ /* 0x000fea0003800000 */
.L_x_3600:
[----:B------:R-:W-:-:S04]  /*c060*/  IMAD.U32 R2, R3, 0x10000, RZ ;  /* 0x0001000003027824 */ /* 0x000fc800078e00ff */
[----:B------:R-:W-:-:S06]  /*c070*/  FMUL.FTZ R2, R2, 1 ;  /* 0x3f80000002027820 */ /* 0x000fcc0000410000 */
[----:B------:R-:W0:Y:S02]  /*c080*/  F2F.F64.F32 R2, R2 ;  /* 0x0000000200027310 */ /* 0x000e240000201800 */
[----:B0-----:R-:W-:Y:S01]  /*c090*/  STG.E.64 desc[UR36][R16.64], R2 ;  /* 0x0000000210007986 */ /* 0x001fe2000c101b24 */
[----:B------:R-:W-:Y:S05]  /*c0a0*/  EXIT ;  /* 0x000000000000794d */ /* 0x000fea0003800000 */
.L_x_3591:
        /* <DEDUP_REMOVED lines=13> */
.L_x_3604:
[----:B------:R-:W-:Y:S01]  /*c180*/  IMAD.U32 R3, R3, 0x10000, RZ ;  /* 0x0001000003037824 */ /* 0x000fe200078e00ff */
[----:B------:R-:W-:-:S03]  /*c190*/  CS2R R6, SRZ ;  /* 0x0000000000067805 */ /* 0x000fc6000001ff00 */
[----:B------:R-:W-:-:S04]  /*c1a0*/  FMUL.FTZ R3, R3, 1 ;  /* 0x3f80000003037820 */ /* 0x000fc80000410000 */
[----:B------:R-:W0:Y:S02]  /*c1b0*/  F2F.F64.F32 R4, R3 ;  /* 0x0000000300047310 */ /* 0x000e240000201800 */
[----:B0-----:R-:W-:Y:S01]  /*c1c0*/  STG.E.128 desc[UR36][R16.64], R4 ;  /* 0x0000000410007986 */ /* 0x001fe2000c101d24 */
[----:B------:R-:W-:Y:S05]  /*c1d0*/  EXIT ;  /* 0x000000000000794d */ /* 0x000fea0003800000 */
.L_x_3603:
        /* <DEDUP_REMOVED lines=21> */
.L_x_3608:
[----:B------:R-:W-:Y:S05]  /*c330*/  BSYNC B0 ;  /* 0x0000000000007941 */ /* 0x000fea0003800000 */
.L_x_3607:
[----:B------:R-:W-:-:S05]  /*c340*/  LOP3.LUT R3, R0, R3, RZ, 0xfc, !PT ;  /* 0x0000000300037212 */ /* 0x000fca00078efcff */
[----:B------:R-:W-:Y:S01]  /*c350*/  STG.E.U8 desc[UR36][R16.64], R3 ;  /* 0x0000000310007986 */ /* 0x000fe2000c101124 */
[----:B------:R-:W-:Y:S05]  /*c360*/  EXIT ;  /* 0x000000000000794d */ /* 0x000fea0003800000 */
.L_x_3606:
        /* <DEDUP_REMOVED lines=13> */
.L_x_3610:
[----:B------:R-:W-:Y:S01]  /*c440*/  IMAD.MOV.U32 R0, RZ, RZ, 0x7f ;  /* 0x0000007fff007424 */ /* 0x000fe200078e00ff */
[----:B------:R-:W-:-:S04]  /*c450*/  ISETP.GT.U32.AND P0, PT, R2, 0x7f800000, PT ;  /* 0x7f8000000200780c */ /* 0x000fc80003f04070 */
[----:B------:R-:W-:-:S09]  /*c460*/  SEL R0, R0, 0x7c, P0 ;  /* 0x0000007c00007807 */ /* 0x000fd20000000000 */
.L_x_3611:
[----:B------:R-:W-:Y:S05]  /*c470*/  BSYNC B0 ;  /* 0x0000000000007941 */ /* 0x000fea0003800000 */
.L_x_3609:
[----:B------:R-:W-:-:S04]  /*c480*/  LOP3.LUT R2, R3, 0x80000000, RZ, 0xc0, !PT ;  /* 0x8000000003027812 */ /* 0x000fc800078ec0ff */
[----:B------:R-:W-:-:S04]  /*c490*/  SHF.R.U32.HI R3, RZ, 0x18, R2 ;  /* 0x00000018ff037819 */ /* 0x000fc80000011602 */
[----:B------:R-:W-:-:S05]  /*c4a0*/  LOP3.LUT R3, R0, R3, RZ, 0xfc, !PT ;  /* 0x0000000300037212 */ /* 0x000fca00078efcff */
[----:B------:R-:W-:Y:S01]  /*c4b0*/  STG.E.U8 desc[UR36][R16.64], R3 ;  /* 0x0000000310007986 */ /* 0x000fe2000c101124 */
[----:B------:R-:W-:Y:S05]  /*c4c0*/  EXIT ;  /* 0x000000000000794d */ /* 0x000fea0003800000 */
.L_x_3605:
[----:B------:R-:W-:Y:S01]  /*c4d0*/  STG.E.U16 desc[UR36][R16.64], R3 ;  /* 0x0000000310007986 */ /* 0x000fe2000c101524 */
[----:B------:R-:W-:Y:S05]  /*c4e0*/  EXIT ;  /* 0x000000000000794d */ /* 0x000fea0003800000 */
.L_x_3602:
        /* <DEDUP_REMOVED lines=12> */
.L_x_3614:
        /* <DEDUP_REMOVED lines=17> */
.L_x_3617:
[----:B------:R-:W-:-:S04]  /*c6c0*/  LOP3.LUT R2, R3, 0x80000000, RZ, 0xc0, !PT ;  /* 0x8000000003027812 */ /* 0x000fc800078ec0ff */
[----:B------:R-:W-:-:S04]  /*c6d0*/  SHF.R.U32.HI R3, RZ, 0x18, R2 ;  /* 0x00000018ff037819 */ /* 0x000fc80000011602 */
[----:B------:R-:W-:-:S04]  /*c6e0*/  LOP3.LUT R0, R0, R3, RZ, 0xfc, !PT ;  /* 0x0000000300007212 */ /* 0x000fc800078efcff */
[----:B------:R-:W-:-:S07]  /*c6f0*/  PRMT R8, R0, 0x7610, R8 ;  /* 0x0000761000087816 */ /* 0x000fce0000000008 */
.L_x_3616:
[----:B------:R-:W-:Y:S05]  /*c700*/  BSYNC B0 ;  /* 0x0000000000007941 */ /* 0x000fea0003800000 */
.L_x_3615:
[----:B------:R-:W-:Y:S01]  /*c710*/  STG.E.U8 desc[UR36][R16.64], R8 ;  /* 0x0000000810007986 */ /* 0x000fe2000c101124 */
[----:B------:R-:W-:Y:S05]  /*c720*/  EXIT ;  /* 0x000000000000794d */ /* 0x000fea0003800000 */
.L_x_3613:
        /* <DEDUP_REMOVED lines=17> */
.L_x_3620:
[----:B------:R-:W-:-:S04]  /*c840*/  LOP3.LUT R2, R3, 0x80000000, RZ, 0xc0, !PT ;  /* 0x8000000003027812 */ /* 0x000fc800078ec0ff */
[----:B------:R-:W-:-:S04]  /*c850*/  SHF.R.U32.HI R3, RZ, 0x18, R2 ;  /* 0x00000018ff037819 */ /* 0x000fc80000011602 */
[----:B------:R-:W-:-:S04]  /*c860*/  LOP3.LUT R0, R0, R3, RZ, 0xfc, !PT ;  /* 0x0000000300007212 */ /* 0x000fc800078efcff */
[----:B------:R-:W-:-:S07]  /*c870*/  PRMT R8, R0, 0x7610, R8 ;  /* 0x0000761000087816 */ /* 0x000fce0000000008 */
.L_x_3619:
[----:B------:R-:W-:Y:S05]  /*c880*/  BSYNC B0 ;  /* 0x0000000000007941 */ /* 0x000fea0003800000 */
.L_x_3618:
[----:B------:R-:W-:Y:S01]  /*c890*/  STG.E.U8 desc[UR36][R16.64], R8 ;  /* 0x0000000810007986 */ /* 0x000fe2000c101124 */
[----:B------:R-:W-:Y:S05]  /*c8a0*/  EXIT ;  /* 0x000000000000794d */ /* 0x000fea0003800000 */
.L_x_3612:
        /* <DEDUP_REMOVED lines=22> */
.L_x_3595:
        /* <DEDUP_REMOVED lines=16> */
.L_x_3623:
[----:B------:R-:W-:Y:S05]  /*cb10*/  EXIT ;  /* 0x000000000000794d */ /* 0x000fea0003800000 */
.L_x_3622:
[----:B------:R-:W-:-:S06]  /*cb20*/  IMAD.U32 R3, R3, 0x10000, RZ ;  /* 0x0001000003037824 */ /* 0x000fcc00078e00ff */
[----:B------:R-:W0:Y:S02]  /*cb30*/  F2I.U64.TRUNC R2, R3 ;  /* 0x0000000300027311 */ /* 0x000e24000020d800 */
[----:B0-----:R-:W-:Y:S01]  /*cb40*/  STG.E.64 desc[UR36][R16.64], R2 ;  /* 0x0000000210007986 */ /* 0x001fe2000c101b24 */
[----:B------:R-:W-:Y:S05]  /*cb50*/  EXIT ;  /* 0x000000000000794d */ /* 0x000fea0003800000 */
.L_x_3621:
[----:B------:R-:W-:-:S06]  /*cb60*/  IMAD.U32 R3, R3, 0x10000, RZ ;  /* 0x0001000003037824 */ /* 0x000fcc00078e00ff */
[----:B------:R-:W0:Y:S02]  /*cb70*/  F2I.FTZ.U32.TRUNC.NTZ R3, R3 ;  /* 0x0000000300037305 */ /* 0x000e24000021f000 */
[----:B0-----:R-:W-:Y:S01]  /*cb80*/  STG.E desc[UR36][R16.64], R3 ;  /* 0x0000000310007986 */ /* 0x001fe2000c101924 */
[----:B------:R-:W-:Y:S05]  /*cb90*/  EXIT ;  /* 0x000000000000794d */ /* 0x000fea0003800000 */
.L_x_3624:
        /* <DEDUP_REMOVED lines=14> */
.L_x_5706:


//--------------------- .text._ZN2at6native27unrolled_elementwise_kernelIZZZNS0_66_GLOBAL__N__d53a5ca4_28_ActivationLeakyReluKernel_cu_9e10b42f_310417leaky_relu_kernelERNS_18TensorIteratorBaseERKN3c106ScalarEENKUlvE_clEvENKUlvE2_clEvEUlNS5_8BFloat16EE_St5arrayIPcLm2EELi4E23TrivialOffsetCalculatorILi1EjESH_NS0_6memory12LoadWithCastILi1EEENSI_13StoreWithCastILi1EEEEEviT_T0_T2_T3_T4_T5_ --------------------------
	.section	.text._ZN2at6native27unrolled_elementwise_kernelIZZZNS0_66_GLOBAL__N__d53a5ca4_28_ActivationLeakyReluKernel_cu_9e10b42f_310417leaky_relu_kernelERNS_18TensorIteratorBaseERKN3c106ScalarEENKUlvE_clEvENKUlvE2_clEvEUlNS5_8BFloat16EE_St5arrayIPcLm2EELi4E23TrivialOffsetCalculatorILi1EjESH_NS0_6memory12LoadWithCastILi1EEENSI_13StoreWithCastILi1EEEEEviT_T0_T2_T3_T4_T5_,"ax",@progbits
	.align	128
        .global         _ZN2at6native27unrolled_elementwise_kernelIZZZNS0_66_GLOBAL__N__d53a5ca4_28_ActivationLeakyReluKernel_cu_9e10b42f_310417leaky_relu_kernelERNS_18TensorIteratorBaseERKN3c106ScalarEENKUlvE_clEvENKUlvE2_clEvEUlNS5_8BFloat16EE_St5arrayIPcLm2EELi4E23TrivialOffsetCalculatorILi1EjESH_NS0_6memory12LoadWithCastILi1EEENSI_13StoreWithCastILi1EEEEEviT_T0_T2_T3_T4_T5_
        .type           _ZN2at6native27unrolled_elementwise_kernelIZZZNS0_66_GLOBAL__N__d53a5ca4_28_ActivationLeakyReluKernel_cu_9e10b42f_310417leaky_relu_kernelERNS_18TensorIteratorBaseERKN3c106ScalarEENKUlvE_clEvENKUlvE2_clEvEUlNS5_8BFloat16EE_St5arrayIPcLm2EELi4E23TrivialOffsetCalculatorILi1EjESH_NS0_6memory12LoadWithCastILi1EEENSI_13StoreWithCastILi1EEEEEviT_T0_T2_T3_T4_T5_,@function
        .size           _ZN2at6native27unrolled_elementwise_kernelIZZZNS0_66_GLOBAL__N__d53a5ca4_28_ActivationLeakyReluKernel_cu_9e10b42f_310417leaky_relu_kernelERNS_18TensorIteratorBaseERKN3c106ScalarEENKUlvE_clEvENKUlvE2_clEvEUlNS5_8BFloat16EE_St5arrayIPcLm2EELi4E23TrivialOffsetCalculatorILi1EjESH_NS0_6memory12LoadWithCastILi1EEENSI_13StoreWithCastILi1EEEEEviT_T0_T2_T3_T4_T5_,(.L_x_5707 - _ZN2at6native27unrolled_elementwise_kernelIZZZNS0_66_GLOBAL__N__d53a5ca4_28_ActivationLeakyReluKernel_cu_9e10b42f_310417leaky_relu_kernelERNS_18TensorIteratorBaseERKN3c106ScalarEENKUlvE_clEvENKUlvE2_clEvEUlNS5_8BFloat16EE_St5arrayIPcLm2EELi4E23TrivialOffsetCalculatorILi1EjESH_NS0_6memory12LoadWithCastILi1EEENSI_13StoreWithCastILi1EEEEEviT_T0_T2_T3_T4_T5_)
        .other          _ZN2at6native27unrolled_elementwise_kernelIZZZNS0_66_GLOBAL__N__d53a5ca4_28_ActivationLeakyReluKernel_cu_9e10b42f_310417leaky_relu_kernelERNS_18TensorIteratorBaseERKN3c106ScalarEENKUlvE_clEvENKUlvE2_clEvEUlNS5_8BFloat16EE_St5arrayIPcLm2EELi4E23TrivialOffsetCalculatorILi1EjESH_NS0_6memory12LoadWithCastILi1EEENSI_13StoreWithCastILi1EEEEEviT_T0_T2_T3_T4_T5_,@"STO_CUDA_ENTRY STV_DEFAULT"
_ZN2at6native27unrolled_elementwise_kernelIZZZNS0_66_GLOBAL__N__d53a5ca4_28_ActivationLeakyReluKernel_cu_9e10b42f_310417leaky_relu_kernelERNS_18TensorIteratorBaseERKN3c106ScalarEENKUlvE_clEvENKUlvE2_clEvEUlNS5_8BFloat16EE_St5arrayIPcLm2EELi4E23TrivialOffsetCalculatorILi1EjESH_NS0_6memory12LoadWithCastILi1EEENSI_13StoreWithCastILi1EEEEEviT_T0_T2_T3_T4_T5_:
.text._ZN2at6native27unrolled_elementwise_kernelIZZZNS0_66_GLOBAL__N__d53a5ca4_28_ActivationLeakyReluKernel_cu_9e10b42f_310417leaky_relu_kernelERNS_18TensorIteratorBaseERKN3c106ScalarEENKUlvE_clEvENKUlvE2_clEvEUlNS5_8BFloat16EE_St5arrayIPcLm2EELi4E23TrivialOffsetCalculatorILi1EjESH_NS0_6memory12LoadWithCastILi1EEENSI_13StoreWithCastILi1EEEEEviT_T0_T2_T3_T4_T5_:
        /* <DEDUP_REMOVED lines=9> */
[----:B-1----:R-:W-:-:S05]  /*0090*/  IMAD R16, R2, -0x200, R3 ;  /* 0xfffffe0002107824 */ /* 0x002fca00078e0203 */
[----:B--2---:R-:W-:-:S13]  /*00a0*/  ISETP.GE.AND P0, PT, R23, R16, PT ;  /* 0x000000101700720c */ /* 0x004fda0003f06270 */
[----:B0--3--:R-:W-:Y:S05]  /*00b0*/  @P0 BRA `(.L_x_3626) ;  /* 0x0000001000400947 */ /* 0x009fea0003800000 */
        /* <DEDUP_REMOVED lines=22> */
.L_x_3630:
[----:B------:R-:W2:Y:S02]  /*0220*/  LDG.E.U8 R4, desc[UR36][R4.64] ;  /* 0x0000002404047981 */ /* 0x000ea4000c1e1100 */
[----:B--2---:R-:W-:-:S04]  /*0230*/  I2FP.F32.U32 R0, R4 ;  /* 0x0000000400007245 */ /* 0x004fc80000201000 */
[----:B------:R-:W-:-:S04]  /*0240*/  F2FP.BF16.F32.PACK_AB R0, RZ, R0 ;  /* 0x00000000ff00723e */ /* 0x000fc800000010ff */
[----:B------:R-:W-:Y:S01]  /*0250*/  PRMT R19, R0, 0x7610, R19 ;  /* 0x0000761000137816 */ /* 0x000fe20000000013 */
[----:B------:R-:W-:Y:S06]  /*0260*/  BRA `(.L_x_3632) ;  /* 0x0000000c00cc7947 */ /* 0x000fec0003800000 */
.L_x_3629:
        /* <DEDUP_REMOVED lines=11> */
.L_x_3634:
[----:B------:R-:W2:Y:S02]  /*0320*/  LDG.E R4, desc[UR36][R4.64] ;  /* 0x0000002404047981 */ /* 0x000ea4000c1e1900 */
[----:B--2---:R-:W-:-:S04]  /*0330*/  I2FP.F32.S32 R0, R4 ;  /* 0x0000000400007245 */ /* 0x004fc80000201400 */
[----:B------:R-:W-:-:S04]  /*0340*/  F2FP.BF16.F32.PACK_AB R0, RZ, R0 ;  /* 0x00000000ff00723e */ /* 0x000fc800000010ff */
[----:B------:R-:W-:Y:S01]  /*0350*/  PRMT R19, R0, 0x7610, R19 ;  /* 0x0000761000137816 */ /* 0x000fe20000000013 */
[----:B------:R-:W-:Y:S06]  /*0360*/  BRA `(.L_x_3632) ;  /* 0x0000000c008c7947 */ /* 0x000fec0003800000 */
.L_x_3633:
[----:B------:R-:W2:Y:S02]  /*0370*/  LDG.E.U16 R4, desc[UR36][R4.64] ;  /* 0x0000002404047981 */ /* 0x000ea4000c1e1500 */
[----:B--2---:R-:W0:Y:S02]  /*0380*/  I2F.S16 R0, R4 ;  /* 0x0000000400007306 */ /* 0x004e240000101400 */
[----:B0-----:R-:W-:-:S04]  /*0390*/  F2FP.BF16.F32.PACK_AB R0, RZ, R0 ;  /* 0x00000000ff00723e */ /* 0x001fc800000010ff */
[----:B------:R-:W-:Y:S01]  /*03a0*/  PRMT R19, R0, 0x7610, R19 ;  /* 0x0000761000137816 */ /* 0x000fe20000000013 */
[----:B------:R-:W-:Y:S06]  /*03b0*/  BRA `(.L_x_3632) ;  /* 0x0000000c00787947 */ /* 0x000fec0003800000 */
.L_x_3628:
        /* <DEDUP_REMOVED lines=9> */
.L_x_3636:
[----:B------:R-:W2:Y:S02]  /*0450*/  LDG.E.U16 R0, desc[UR36][R4.64] ;  /* 0x0000002404007981 */ /* 0x000ea4000c1e1500 */
[----:B--2---:R-:W-:-:S05]  /*0460*/  HADD2.F32 R0, -RZ, R0.H0_H0 ;  /* 0x20000000ff007230 */ /* 0x004fca0000004100 */
[----:B------:R-:W-:-:S04]  /*0470*/  F2FP.BF16.F32.PACK_AB R0, RZ, R0 ;  /* 0x00000000ff00723e */ /* 0x000fc800000010ff */
[----:B------:R-:W-:Y:S01]  /*0480*/  PRMT R19, R0, 0x7610, R19 ;  /* 0x0000761000137816 */ /* 0x000fe20000000013 */
[----:B------:R-:W-:Y:S06]  /*0490*/  BRA `(.L_x_3632) ;  /* 0x0000000c00407947 */ /* 0x000fec0003800000 */
.L_x_3635:
        /* <DEDUP_REMOVED lines=9> */
.L_x_3638:
[----:B------:R-:W2:Y:S02]  /*0530*/  LDG.E.U16 R4, desc[UR36][R4.64] ;  /* 0x0000002404047981 */ /* 0x000ea4000c1e1500 */
[----:B--2---:R-:W-:-:S05]  /*0540*/  HADD2.F32 R0, -RZ, R4.H0_H0 ;  /* 0x20000004ff007230 */ /* 0x004fca0000004100 */
[----:B------:R-:W-:-:S04]  /*0550*/  F2FP.BF16.F32.PACK_AB R0, RZ, R0 ;  /* 0x00000000ff00723e */ /* 0x000fc800000010ff */
[----:B------:R-:W-:Y:S01]  /*0560*/  PRMT R19, R0, 0x7610, R19 ;  /* 0x0000761000137816 */ /* 0x000fe20000000013 */
[----:B------:R-:W-:Y:S06]  /*0570*/  BRA `(.L_x_3632) ;  /* 0x0000000c00087947 */ /* 0x000fec0003800000 */
.L_x_3637:
        /* <DEDUP_REMOVED lines=9> */
.L_x_3627:
        /* <DEDUP_REMOVED lines=14> */
.L_x_3641:
        /* <DEDUP_REMOVED lines=9> */
.L_x_3640:
        /* <DEDUP_REMOVED lines=28> */
.L_x_3643:
        /* <DEDUP_REMOVED lines=16> */
.L_x_3642:
[----:B------:R0:W5:Y:S01]  /*0a40*/  LDG.E.U16 R19, desc[UR36][R4.64] ;  /* 0x0000002404137981 */ /* 0x000162000c1e1500 */
[----:B------:R-:W-:Y:S05]  /*0a50*/  BRA `(.L_x_3632) ;  /* 0x0000000400d07947 */ /* 0x000fea0003800000 */
.L_x_3639:
        /* <DEDUP_REMOVED lines=13> */
.L_x_3646:
        /* <DEDUP_REMOVED lines=21> */
.L_x_3650:
[----:B------:R-:W-:Y:S05]  /*0c80*/  BSYNC B1 ;  /* 0x0000000000017941 */ /* 0x000fea0003800000 */
.L_x_3649:
[----:B------:R-:W-:Y:S01]  /*0c90*/  LEA R5, R0, 0x3b800000, 0x17 ;  /* 0x3b80000000057811 */ /* 0x000fe200078eb8ff */
[----:B------:R-:W-:-:S05]  /*0ca0*/  IMAD.SHL.U32 R0, R3, 0x100000, RZ ;  /* 0x0010000003007824 */ /* 0x000fca00078e00ff */
[----:B------:R-:W-:-:S07]  /*0cb0*/  LOP3.LUT R0, R5, R0, R6, 0xfe, !PT ;  /* 0x0000000005007212 */ /* 0x000fce00078efe06 */
.L_x_3648:
[----:B------:R-:W-:Y:S05]  /*0cc0*/  BSYNC B0 ;  /* 0x0000000000007941 */ /* 0x000fea0003800000 */
.L_x_3647:
[----:B------:R-:W-:-:S04]  /*0cd0*/  F2FP.BF16.F32.PACK_AB R0, RZ, R0 ;  /* 0x00000000ff00723e */ /* 0x000fc800000010ff */
[----:B------:R-:W-:Y:S01]  /*0ce0*/  PRMT R19, R0, 0x7610, R19 ;  /* 0x0000761000137816 */ /* 0x000fe20000000013 */
[----:B------:R-:W-:Y:S06]  /*0cf0*/  BRA `(.L_x_3632) ;  /* 0x0000000400287947 */ /* 0x000fec0003800000 */
.L_x_3645:
        /* <DEDUP_REMOVED lines=21> */
.L_x_3654:
[----:B------:R-:W-:Y:S05]  /*0e50*/  BSYNC B1 ;  /* 0x0000000000017941 */ /* 0x000fea0003800000 */
.L_x_3653:
[----:B------:R-:W-:Y:S01]  /*0e60*/  LEA R5, R0, 0x37800000, 0x17 ;  /* 0x3780000000057811 */ /* 0x000fe200078eb8ff */
[----:B------:R-:W-:-:S05]  /*0e70*/  IMAD.SHL.U32 R0, R3, 0x200000, RZ ;  /* 0x0020000003007824 */ /* 0x000fca00078e00ff */
[----:B------:R-:W-:-:S07]  /*0e80*/  LOP3.LUT R0, R5, R0, R6, 0xfe, !PT ;  /* 0x0000000005007212 */ /* 0x000fce00078efe06 */
.L_x_3652:
[----:B------:R-:W-:Y:S05]  /*0e90*/  BSYNC B0 ;  /* 0x0000000000007941 */ /* 0x000fea0003800000 */
.L_x_3651:
[----:B------:R-:W-:-:S04]  /*0ea0*/  F2FP.BF16.F32.PACK_AB R0, RZ, R0 ;  /* 0x00000000ff00723e */ /* 0x000fc800000010ff */
[----:B------:R-:W-:Y:S01]  /*0eb0*/  PRMT R19, R0, 0x7610, R19 ;  /* 0x0000761000137816 */ /* 0x000fe20000000013 */
[----:B------:R-:W-:Y:S06]  /*0ec0*/  BRA `(.L_x_3632) ;  /* 0x0000000000b47947 */ /* 0x000fec0003800000 */
.L_x_3644:
        /* <DEDUP_REMOVED lines=14> */
.L_x_3658:
[----:B------:R-:W-:Y:S05]  /*0fb0*/  BSYNC B0 ;  /* 0x0000000000007941 */ /* 0x000fea0003800000 */
.L_x_3657:
[----:B------:R-:W-:-:S04]  /*0fc0*/  F2FP.BF16.F32.PACK_AB R0, RZ, R0 ;  /* 0x00000000ff00723e */ /* 0x000fc800000010ff */
[----:B------:R-:W-:Y:S01]  /*0fd0*/  PRMT R19, R0, 0x7610, R19 ;  /* 0x0000761000137816 */ /* 0x000fe20000000013 */
[----:B------:R-:W-:Y:S06]  /*0fe0*/  BRA `(.L_x_3632) ;  /* 0x00000000006c7947 */ /* 0x000fec0003800000 */
.L_x_3631:
        /* <DEDUP_REMOVED lines=16> */
.L_x_3659:
[----:B------:R-:W-:Y:S01]  /*10f0*/  PRMT R19, RZ, 0x7610, R19 ;  /* 0x00007610ff137816 */ /* 0x000fe20000000013 */
[----:B------:R-:W-:Y:S06]  /*1100*/  BRA `(.L_x_3632) ;  /* 0x0000000000247947 */ /* 0x000fec0003800000 */
.L_x_3656:
[----:B------:R-:W2:Y:S02]  /*1110*/  LDG.E.64 R4, desc[UR36][R4.64] ;  /* 0x0000002404047981 */ /* 0x000ea4000c1e1b00 */
[----:B--2---:R-:W0:Y:S02]  /*1120*/  I2F.U64 R0, R4 ;  /* 0x0000000400007312 */ /* 0x004e240000301000 */
[----:B0-----:R-:W-:-:S04]  /*1130*/  F2FP.BF16.F32.PACK_AB R0, RZ, R0 ;  /* 0x00000000ff00723e */ /* 0x001fc800000010ff */
[----:B------:R-:W-:Y:S01]  /*1140*/  PRMT R19, R0, 0x7610, R19 ;  /* 0x0000761000137816 */ /* 0x000fe20000000013 */
[----:B------:R-:W-:Y:S06]  /*1150*/  BRA `(.L_x_3632) ;  /* 0x0000000000107947 */ /* 0x000fec0003800000 */
.L_x_3655:
[----:B------:R-:W2:Y:S02]  /*1160*/  LDG.E R4, desc[UR36][R4.64] ;  /* 0x0000002404047981 */ /* 0x000ea4000c1e1900 */
[----:B--2---:R-:W-:-:S04]  /*1170*/  I2FP.F32.U32 R0, R4 ;  /* 0x0000000400007245 */ /* 0x004fc80000201000 */
[----:B------:R-:W-:-:S04]  /*1180*/  F2FP.BF16.F32.PACK_AB R0, RZ, R0 ;  /* 0x00000000ff00723e */ /* 0x000fc800000010ff */
[----:B------:R-:W-:-:S07]  /*1190*/  PRMT R19, R0, 0x7610, R19 ;  /* 0x0000761000137816 */ /* 0x000fce0000000013 */
.L_x_3632:
[----:B------:R-:W1:Y:S02]  /*11a0*/  S2R R23, SR_TID.X ;  /* 0x0000000000177919 */ /* 0x000e640000002100 */
[----:B-1----:R-:W-:-:S07]  /*11b0*/  VIADD R23, R23, 0x80 ;  /* 0x0000008017177836 */ /* 0x002fce0000000000 */
.L_x_3626:
[----:B------:R-:W-:Y:S05]  /*11c0*/  BSYNC B6 ;  /* 0x0000000000067941 */ /* 0x000fea0003800000 */
.L_x_3625:
[----:B------:R-:W-:Y:S01]  /*11d0*/  ISETP.GE.AND P0, PT, R23, R16, PT ;  /* 0x000000101700720c */ /* 0x000fe20003f06270 */
[----:B------:R-:W-:-:S12]  /*11e0*/  BSSY B6, `(.L_x_3660) ;  /* 0x0000111000067945 */ /* 0x000fd80003800000 */
[----:B------:R-:W-:Y:S05]  /*11f0*/  @P0 BRA `(.L_x_3661) ;  /* 0x00000010003c0947 */ /* 0x000fea0003800000 */
[----:B0-----:R-:W0:Y:S01]  /*1200*/  LDC.64 R4, c[0x0][0x230] ;  /* 0x00008c00ff047b82 */ /* 0x001e220000000a00 */
        /* <DEDUP_REMOVED lines=22> */
.L_x_3665:
[----:B------:R-:W2:Y:S02]  /*1370*/  LDG.E.U8 R4, desc[UR36][R4.64] ;  /* 0x0000002404047981 */ /* 0x000ea4000c1e1100 */
[----:B--2---:R-:W-:-:S04]  /*1380*/  I2FP.F32.U32 R0, R4 ;  /* 0x0000000400007245 */ /* 0x004fc80000201000 */
[----:B------:R-:W-:-:S04]  /*1390*/  F2FP.BF16.F32.PACK_AB R0, RZ, R0 ;  /* 0x00000000ff00723e */ /* 0x000fc800000010ff */
[----:B------:R-:W-:Y:S01]  /*13a0*/  PRMT R17, R0, 0x7610, R17 ;  /* 0x0000761000117816 */ /* 0x000fe20000000011 */
[----:B------:R-:W-:Y:S06]  /*13b0*/  BRA `(.L_x_3667) ;  /* 0x0000000c00c87947 */ /* 0x000fec0003800000 */
.L_x_3664:
        /* <DEDUP_REMOVED lines=11> */
.L_x_3669:
[----:B------:R-:W2:Y:S02]  /*1470*/  LDG.E R4, desc[UR36][R4.64] ;  /* 0x0000002404047981 */ /* 0x000ea4000c1e1900 */
[----:B--2---:R-:W-:-:S04]  /*1480*/  I2FP.F32.S32 R0, R4 ;  /* 0x0000000400007245 */ /* 0x004fc80000201400 */
[----:B------:R-:W-:-:S04]  /*1490*/  F2FP.BF16.F32.PACK_AB R0, RZ, R0 ;  /* 0x00000000ff00723e */ /* 0x000fc800000010ff */
[----:B------:R-:W-:Y:S01]  /*14a0*/  PRMT R17, R0, 0x7610, R17 ;  /* 0x0000761000117816 */ /* 0x000fe20000000011 */
[----:B------:R-:W-:Y:S06]  /*14b0*/  BRA `(.L_x_3667) ;  /* 0x0000000c00887947 */ /* 0x000fec0003800000 */
.L_x_3668:
[----:B------:R-:W2:Y:S02]  /*14c0*/  LDG.E.U16 R4, desc[UR36][R4.64] ;  /* 0x0000002404047981 */ /* 0x000ea4000c1e1500 */
[----:B--2---:R-:W0:Y:S02]  /*14d0*/  I2F.S16 R0, R4 ;  /* 0x0000000400007306 */ /* 0x004e240000101400 */
[----:B0-----:R-:W-:-:S04]  /*14e0*/  F2FP.BF16.F32.PACK_AB R0, RZ, R0 ;  /* 0x00000000ff00723e */ /* 0x001fc800000010ff */
[----:B------:R-:W-:Y:S01]  /*14f0*/  PRMT R17, R0, 0x7610, R17 ;  /* 0x0000761000117816 */ /* 0x000fe20000000011 */
[----:B------:R-:W-:Y:S06]  /*1500*/  BRA `(.L_x_3667) ;  /* 0x0000000c00747947 */ /* 0x000fec0003800000 */
.L_x_3663:
        /* <DEDUP_REMOVED lines=9> */
.L_x_3671:
[----:B------:R-:W2:Y:S02]  /*15a0*/  LDG.E.U16 R0, desc[UR36][R4.64] ;  /* 0x0000002404007981 */ /* 0x000ea4000c1e1500 */
[----:B--2---:R-:W-:-:S05]  /*15b0*/  HADD2.F32 R0, -RZ, R0.H0_H0 ;  /* 0x20000000ff007230 */ /* 0x004fca0000004100 */
[----:B------:R-:W-:-:S04]  /*15c0*/  F2FP.BF16.F32.PACK_AB R0, RZ, R0 ;  /* 0x00000000ff00723e */ /* 0x000fc800000010ff */
[----:B------:R-:W-:Y:S01]  /*15d0*/  PRMT R17, R0, 0x7610, R17 ;  /* 0x0000761000117816 */ /* 0x000fe20000000011 */
[----:B------:R-:W-:Y:S06]  /*15e0*/  BRA `(.L_x_3667) ;  /* 0x0000000c003c7947 */ /* 0x000fec0003800000 */
.L_x_3670:
        /* <DEDUP_REMOVED lines=9> */
.L_x_3673:
[----:B------:R-:W2:Y:S02]  /*1680*/  LDG.E.U16 R4, desc[UR36][R4.64] ;  /* 0x0000002404047981 */ /* 0x000ea4000c1e1500 */
[----:B--2---:R-:W-:-:S05]  /*1690*/  HADD2.F32 R0, -RZ, R4.H0_H0 ;  /* 0x20000004ff007230 */ /* 0x004fca0000004100 */
[----:B------:R-:W-:-:S04]  /*16a0*/  F2FP.BF16.F32.PACK_AB R0, RZ, R0 ;  /* 0x00000000ff00723e */ /* 0x000fc800000010ff */
[----:B------:R-:W-:Y:S01]  /*16b0*/  PRMT R17, R0, 0x7610, R17 ;  /* 0x0000761000117816 */ /* 0x000fe20000000011 */
[----:B------:R-:W-:Y:S06]  /*16c0*/  BRA `(.L_x_3667) ;  /* 0x0000000c00047947 */ /* 0x000fec0003800000 */
.L_x_3672:
        /* <DEDUP_REMOVED lines=9> */
.L_x_3662:
        /* <DEDUP_REMOVED lines=14> */
.L_x_3676:
        /* <DEDUP_REMOVED lines=9> */
.L_x_3675:
        /* <DEDUP_REMOVED lines=28> */
.L_x_3678:
        /* <DEDUP_REMOVED lines=15> */
.L_x_3677:
[----:B------:R0:W5:Y:S01]  /*1b80*/  LDG.E.U16 R17, desc[UR36][R4.64] ;  /* 0x0000002404117981 */ /* 0x000162000c1e1500 */
[----:B------:R-:W-:Y:S05]  /*1b90*/  BRA `(.L_x_3667) ;  /* 0x0000000400d07947 */ /* 0x000fea0003800000 */
.L_x_3674:
        /* <DEDUP_REMOVED lines=13> */
.L_x_3681:
        /* <DEDUP_REMOVED lines=21> */
.L_x_3685:
[----:B------:R-:W-:Y:S05]  /*1dc0*/  BSYNC B1 ;  /* 0x0000000000017941 */ /* 0x000fea0003800000 */
.L_x_3684:
[----:B------:R-:W-:Y:S01]  /*1dd0*/  LEA R5, R0, 0x3b800000, 0x17 ;  /* 0x3b80000000057811 */ /* 0x000fe200078eb8ff */
[----:B------:R-:W-:-:S05]  /*1de0*/  IMAD.SHL.U32 R0, R3, 0x100000, RZ ;  /* 0x0010000003007824 */ /* 0x000fca00078e00ff */
[----:B------:R-:W-:-:S07]  /*1df0*/  LOP3.LUT R0, R5, R0, R6, 0xfe, !PT ;  /* 0x0000000005007212 */ /* 0x000fce00078efe06 */
.L_x_3683:
[----:B------:R-:W-:Y:S05]  /*1e00*/  BSYNC B0 ;  /* 0x0000000000007941 */ /* 0x000fea0003800000 */
.L_x_3682:
[----:B------:R-:W-:-:S04]  /*1e10*/  F2FP.BF16.F32.PACK_AB R0, RZ, R0 ;  /* 0x00000000ff00723e */ /* 0x000fc800000010ff */
[----:B------:R-:W-:Y:S01]  /*1e20*/  PRMT R17, R0, 0x7610, R17 ;  /* 0x0000761000117816 */ /* 0x000fe20000000011 */
[----:B------:R-:W-:Y:S06]  /*1e30*/  BRA `(.L_x_3667) ;  /* 0x0000000400287947 */ /* 0x000fec0003800000 */
.L_x_3680:
        /* <DEDUP_REMOVED lines=21> */
.L_x_3689:
[----:B------:R-:W-:Y:S05]  /*1f90*/  BSYNC B1 ;  /* 0x0000000000017941 */ /* 0x000fea0003800000 */
.L_x_3688:
[----:B------:R-:W-:Y:S01]  /*1fa0*/  LEA R5, R0, 0x37800000, 0x17 ;  /* 0x3780000000057811 */ /* 0x000fe200078eb8ff */
[----:B------:R-:W-:-:S05]  /*1fb0*/  IMAD.SHL.U32 R0, R3, 0x200000, RZ ;  /* 0x0020000003007824 */ /* 0x000fca00078e00ff */
[----:B------:R-:W-:-:S07]  /*1fc0*/  LOP3.LUT R0, R5, R0, R6, 0xfe, !PT ;  /* 0x0000000005007212 */ /* 0x000fce00078efe06 */
.L_x_3687:
[----:B------:R-:W-:Y:S05]  /*1fd0*/  BSYNC B0 ;  /* 0x0000000000007941 */ /* 0x000fea0003800000 */
.L_x_3686:
[----:B------:R-:W-:-:S04]  /*1fe0*/  F2FP.BF16.F32.PACK_AB R0, RZ, R0 ;  /* 0x00000000ff00723e */ /* 0x000fc800000010ff */
[----:B------:R-:W-:Y:S01]  /*1ff0*/  PRMT R17, R0, 0x7610, R17 ;  /* 0x0000761000117816 */ /* 0x000fe20000000011 */
[----:B------:R-:W-:Y:S06]  /*2000*/  BRA `(.L_x_3667) ;  /* 0x0000000000b47947 */ /* 0x000fec0003800000 */
.L_x_3679:
        /* <DEDUP_REMOVED lines=14> */
.L_x_3693:
[----:B------:R-:W-:Y:S05]  /*20f0*/  BSYNC B0 ;  /* 0x0000000000007941 */ /* 0x000fea0003800000 */
.L_x_3692:
[----:B------:R-:W-:-:S04]  /*2100*/  F2FP.BF16.F32.PACK_AB R0, RZ, R0 ;  /* 0x00000000ff00723e */ /* 0x000fc800000010ff */
[----:B------:R-:W-:Y:S01]  /*2110*/  PRMT R17, R0, 0x7610, R17 ;  /* 0x0000761000117816 */ /* 0x000fe20000000011 */
[----:B------:R-:W-:Y:S06]  /*2120*/  BRA `(.L_x_3667) ;  /* 0x00000000006c7947 */ /* 0x000fec0003800000 */
.L_x_3666:
        /* <DEDUP_REMOVED lines=16> */
.L_x_3694:
[----:B------:R-:W-:Y:S01]  /*2230*/  PRMT R17, RZ, 0x7610, R17 ;  /* 0x00007610ff117816 */ /* 0x000fe20000000011 */
[----:B------:R-:W-:Y:S06]  /*2240*/  BRA `(.L_x_3667) ;  /* 0x0000000000247947 */ /* 0x000fec0003800000 */
.L_x_3691:
[----:B------:R-:W2:Y:S02]  /*2250*/  LDG.E.64 R4, desc[UR36][R4.64] ;  /* 0x0000002404047981 */ /* 0x000ea4000c1e1b00 */
[----:B--2---:R-:W0:Y:S02]  /*2260*/  I2F.U64 R0, R4 ;  /* 0x0000000400007312 */ /* 0x004e240000301000 */
[----:B0-----:R-:W-:-:S04]  /*2270*/  F2FP.BF16.F32.PACK_AB R0, RZ, R0 ;  /* 0x00000000ff00723e */ /* 0x001fc800000010ff */
[----:B------:R-:W-:Y:S01]  /*2280*/  PRMT R17, R0, 0x7610, R17 ;  /* 0x0000761000117816 */ /* 0x000fe20000000011 */
[----:B------:R-:W-:Y:S06]  /*2290*/  BRA `(.L_x_3667) ;  /* 0x0000000000107947 */ /* 0x000fec0003800000 */
.L_x_3690:
[----:B------:R-:W2:Y:S02]  /*22a0*/  LDG.E R4, desc[UR36][R4.64] ;  /* 0x0000002404047981 */ /* 0x000ea4000c1e1900 */
[----:B--2---:R-:W-:-:S04]  /*22b0*/  I2FP.F32.U32 R0, R4 ;  /* 0x0000000400007245 */ /* 0x004fc80000201000 */
[----:B------:R-:W-:-:S04]  /*22c0*/  F2FP.BF16.F32.PACK_AB R0, RZ, R0 ;  /* 0x00000000ff00723e */ /* 0x000fc800000010ff */
[----:B------:R-:W-:-:S07]  /*22d0*/  PRMT R17, R0, 0x7610, R17 ;  /* 0x0000761000117816 */ /* 0x000fce0000000011 */
.L_x_3667:
[----:B------:R-:W-:-:S07]  /*22e0*/  VIADD R23, R23, 0x80 ;  /* 0x0000008017177836 */ /* 0x000fce0000000000 */
.L_x_3661:
[----:B------:R-:W-:Y:S05]  /*22f0*/  BSYNC B6 ;  /* 0x0000000000067941 */ /* 0x000fea0003800000 */
.L_x_3660:
[----:B------:R-:W-:Y:S01]  /*2300*/  ISETP.GE.AND P0, PT, R23, R16, PT ;  /* 0x000000101700720c */ /* 0x000fe20003f06270 */
[----:B------:R-:W-:Y:S01]  /*2310*/  BSSY B6, `(.L_x_3695) ;  /* 0x0000113000067945 */ /* 0x000fe20003800000 */
[----:B------:R-:W-:Y:S02]  /*2320*/  PRMT R18, RZ, 0x7610, R18 ;  /* 0x00007610ff127816 */ /* 0x000fe40000000012 */
[----:B------:R-:W-:-:S09]  /*2330*/  PRMT R24, RZ, 0x7610, R24 ;  /* 0x00007610ff187816 */ /* 0x000fd20000000018 */
        /* <DEDUP_REMOVED lines=24> */
.L_x_3700:
[----:B------:R-:W2:Y:S02]  /*24c0*/  LDG.E.U8 R4, desc[UR36][R4.64] ;  /* 0x0000002404047981 */ /* 0x000ea4000c1e1100 */
[----:B--2---:R-:W-:-:S04]  /*24d0*/  I2FP.F32.U32 R0, R4 ;  /* 0x0000000400007245 */ /* 0x004fc80000201000 */
[----:B------:R-:W-:-:S04]  /*24e0*/  F2FP.BF16.F32.PACK_AB R0, RZ, R0 ;  /* 0x00000000ff00723e */ /* 0x000fc800000010ff */
[----:B------:R-:W-:Y:S01]  /*24f0*/  PRMT R24, R0, 0x7610, R24 ;  /* 0x0000761000187816 */ /* 0x000fe20000000018 */
[----:B------:R-:W-:Y:S06]  /*2500*/  BRA `(.L_x_3702) ;  /* 0x0000000c00c87947 */ /* 0x000fec0003800000 */
.L_x_3699:
        /* <DEDUP_REMOVED lines=11> */
.L_x_3704:
[----:B------:R-:W2:Y:S02]  /*25c0*/  LDG.E R4, desc[UR36][R4.64] ;  /* 0x0000002404047981 */ /* 0x000ea4000c1e1900 */
[----:B--2---:R-:W-:-:S04]  /*25d0*/  I2FP.F32.S32 R0, R4 ;  /* 0x0000000400007245 */ /* 0x004fc80000201400 */
[----:B------:R-:W-:-:S04]  /*25e0*/  F2FP.BF16.F32.PACK_AB R0, RZ, R0 ;  /* 0x00000000ff00723e */ /* 0x000fc800000010ff */
[----:B------:R-:W-:Y:S01]  /*25f0*/  PRMT R24, R0, 0x7610, R24 ;  /* 0x0000761000187816 */ /* 0x000fe20000000018 */
[----:B------:R-:W-:Y:S06]  /*2600*/  BRA `(.L_x_3702) ;  /* 0x0000000c00887947 */ /* 0x000fec0003800000 */
.L_x_3703:
[----:B------:R-:W2:Y:S02]  /*2610*/  LDG.E.U16 R4, desc[UR36][R4.64] ;  /* 0x0000002404047981 */ /* 0x000ea4000c1e1500 */
[----:B--2---:R-:W0:Y:S02]  /*2620*/  I2F.S16 R0, R4 ;  /* 0x0000000400007306 */ /* 0x004e240000101400 */
[----:B0-----:R-:W-:-:S04]  /*2630*/  F2FP.BF16.F32.PACK_AB R0, RZ, R0 ;  /* 0x00000000ff00723e */ /* 0x001fc800000010ff */
[----:B------:R-:W-:Y:S01]  /*2640*/  PRMT R24, R0, 0x7610, R24 ;  /* 0x0000761000187816 */ /* 0x000fe20000000018 */
[----:B------:R-:W-:Y:S06]  /*2650*/  BRA `(.L_x_3702) ;  /* 0x0000000c00747947 */ /* 0x000fec0003800000 */
.L_x_3698:
        /* <DEDUP_REMOVED lines=9> */
.L_x_3706:
[----:B------:R-:W2:Y:S02]  /*26f0*/  LDG.E.U16 R0, desc[UR36][R4.64] ;  /* 0x0000002404007981 */ /* 0x000ea4000c1e1500 */
[----:B--2---:R-:W-:-:S05]  /*2700*/  HADD2.F32 R0, -RZ, R0.H0_H0 ;  /* 0x20000000ff007230 */ /* 0x004fca0000004100 */
[----:B------:R-:W-:-:S04]  /*2710*/  F2FP.BF16.F32.PACK_AB R0, RZ, R0 ;  /* 0x00000000ff00723e */ /* 0x000fc800000010ff */
[----:B------:R-:W-:Y:S01]  /*2720*/  PRMT R24, R0, 0x7610, R24 ;  /* 0x0000761000187816 */ /* 0x000fe20000000018 */
[----:B------:R-:W-:Y:S06]  /*2730*/  BRA `(.L_x_3702) ;  /* 0x0000000c003c7947 */ /* 0x000fec0003800000 */
.L_x_3705:
        /* <DEDUP_REMOVED lines=9> */
.L_x_3708:
[----:B------:R-:W2:Y:S02]  /*27d0*/  LDG.E.U16 R4, desc[UR36][R4.64] ;  /* 0x0000002404047981 */ /* 0x000ea4000c1e1500 */
[----:B--2---:R-:W-:-:S05]  /*27e0*/  HADD2.F32 R0, -RZ, R4.H0_H0 ;  /* 0x20000004ff007230 */ /* 0x004fca0000004100 */
[----:B------:R-:W-:-:S04]  /*27f0*/  F2FP.BF16.F32.PACK_AB R0, RZ, R0 ;  /* 0x00000000ff00723e */ /* 0x000fc800000010ff */
[----:B------:R-:W-:Y:S01]  /*2800*/  PRMT R24, R0, 0x7610, R24 ;  /* 0x0000761000187816 */ /* 0x000fe20000000018 */
[----:B------:R-:W-:Y:S06]  /*2810*/  BRA `(.L_x_3702) ;  /* 0x0000000c00047947 */ /* 0x000fec0003800000 */
.L_x_3707:
        /* <DEDUP_REMOVED lines=9> */
.L_x_3697:
        /* <DEDUP_REMOVED lines=14> */
.L_x_3711:
        /* <DEDUP_REMOVED lines=9> */
.L_x_3710:
        /* <DEDUP_REMOVED lines=28> */
.L_x_3713:
        /* <DEDUP_REMOVED lines=15> */
.L_x_3712:
[----:B------:R0:W5:Y:S01]  /*2cd0*/  LDG.E.U16 R24, desc[UR36][R4.64] ;  /* 0x0000002404187981 */ /* 0x000162000c1e1500 */
[----:B------:R-:W-:Y:S05]  /*2ce0*/  BRA `(.L_x_3702) ;  /* 0x0000000400d07947 */ /* 0x000fea0003800000 */
.L_x_3709:
        /* <DEDUP_REMOVED lines=13> */
.L_x_3716:
        /* <DEDUP_REMOVED lines=21> */
.L_x_3720:
[----:B------:R-:W-:Y:S05]  /*2f10*/  BSYNC B1 ;  /* 0x0000000000017941 */ /* 0x000fea0003800000 */
.L_x_3719:
[----:B------:R-:W-:Y:S01]  /*2f20*/  LEA R5, R0, 0x3b800000, 0x17 ;  /* 0x3b80000000057811 */ /* 0x000fe200078eb8ff */
[----:B------:R-:W-:-:S05]  /*2f30*/  IMAD.SHL.U32 R0, R3, 0x100000, RZ ;  /* 0x0010000003007824 */ /* 0x000fca00078e00ff */
[----:B------:R-:W-:-:S07]  /*2f40*/  LOP3.LUT R0, R5, R0, R6, 0xfe, !PT ;  /* 0x0000000005007212 */ /* 0x000fce00078efe06 */
.L_x_3718:
[----:B------:R-:W-:Y:S05]  /*2f50*/  BSYNC B0 ;  /* 0x0000000000007941 */ /* 0x000fea0003800000 */
.L_x_3717:
[----:B------:R-:W-:-:S04]  /*2f60*/  F2FP.BF16.F32.PACK_AB R0, RZ, R0 ;  /* 0x00000000ff00723e */ /* 0x000fc800000010ff */
[----:B------:R-:W-:Y:S01]  /*2f70*/  PRMT R24, R0, 0x7610, R24 ;  /* 0x0000761000187816 */ /* 0x000fe20000000018 */
[----:B------:R-:W-:Y:S06]  /*2f80*/  BRA `(.L_x_3702) ;  /* 0x0000000400287947 */ /* 0x000fec0003800000 */
.L_x_3715:
        /* <DEDUP_REMOVED lines=21> */
.L_x_3724:
[----:B------:R-:W-:Y:S05]  /*30e0*/  BSYNC B1 ;  /* 0x0000000000017941 */ /* 0x000fea0003800000 */
.L_x_3723:
[----:B------:R-:W-:Y:S01]  /*30f0*/  LEA R5, R0, 0x37800000, 0x17 ;  /* 0x3780000000057811 */ /* 0x000fe200078eb8ff */
[----:B------:R-:W-:-:S05]  /*3100*/  IMAD.SHL.U32 R0, R3, 0x200000, RZ ;  /* 0x0020000003007824 */ /* 0x000fca00078e00ff */
[----:B------:R-:W-:-:S07]  /*3110*/  LOP3.LUT R0, R5, R0, R6, 0xfe, !PT ;  /* 0x0000000005007212 */ /* 0x000fce00078efe06 */
.L_x_3722:
[----:B------:R-:W-:Y:S05]  /*3120*/  BSYNC B0 ;  /* 0x0000000000007941 */ /* 0x000fea0003800000 */
.L_x_3721:
[----:B------:R-:W-:-:S04]  /*3130*/  F2FP.BF16.F32.PACK_AB R0, RZ, R0 ;  /* 0x00000000ff00723e */ /* 0x000fc800000010ff */
[----:B------:R-:W-:Y:S01]  /*3140*/  PRMT R24, R0, 0x7610, R24 ;  /* 0x0000761000187816 */ /* 0x000fe20000000018 */
[----:B------:R-:W-:Y:S06]  /*3150*/  BRA `(.L_x_3702) ;  /* 0x0000000000b47947 */ /* 0x000fec0003800000 */
.L_x_3714:
        /* <DEDUP_REMOVED lines=14> */
.L_x_3728:
[----:B------:R-:W-:Y:S05]  /*3240*/  BSYNC B0 ;  /* 0x0000000000007941 */ /* 0x000fea0003800000 */
.L_x_3727:
[----:B------:R-:W-:-:S04]  /*3250*/  F2FP.BF16.F32.PACK_AB R0, RZ, R0 ;  /* 0x00000000ff00723e */ /* 0x000fc800000010ff */
[----:B------:R-:W-:Y:S01]  /*3260*/  PRMT R24, R0, 0x7610, R24 ;  /* 0x0000761000187816 */ /* 0x000fe20000000018 */
[----:B------:R-:W-:Y:S06]  /*3270*/  BRA `(.L_x_3702) ;  /* 0x00000000006c7947 */ /* 0x000fec0003800000 */
.L_x_3701:
        /* <DEDUP_REMOVED lines=16> */
.L_x_3729:
[----:B------:R-:W-:Y:S01]  /*3380*/  PRMT R24, RZ, 0x7610, R24 ;  /* 0x00007610ff187816 */ /* 0x000fe20000000018 */
[----:B------:R-:W-:Y:S06]  /*3390*/  BRA `(.L_x_3702) ;  /* 0x0000000000247947 */ /* 0x000fec0003800000 */
.L_x_3726:
[----:B------:R-:W2:Y:S02]  /*33a0*/  LDG.E.64 R4, desc[UR36][R4.64] ;  /* 0x0000002404047981 */ /* 0x000ea4000c1e1b00 */
[----:B--2---:R-:W0:Y:S02]  /*33b0*/  I2F.U64 R0, R4 ;  /* 0x0000000400007312 */ /* 0x004e240000301000 */
[----:B0-----:R-:W-:-:S04]  /*33c0*/  F2FP.BF16.F32.PACK_AB R0, RZ, R0 ;  /* 0x00000000ff00723e */ /* 0x001fc800000010ff */
[----:B------:R-:W-:Y:S01]  /*33d0*/  PRMT R24, R0, 0x7610, R24 ;  /* 0x0000761000187816 */ /* 0x000fe20000000018 */
[----:B------:R-:W-:Y:S06]  /*33e0*/  BRA `(.L_x_3702) ;  /* 0x0000000000107947 */ /* 0x000fec0003800000 */
.L_x_3725:
[----:B------:R-:W2:Y:S02]  /*33f0*/  LDG.E R4, desc[UR36][R4.64] ;  /* 0x0000002404047981 */ /* 0x000ea4000c1e1900 */
[----:B--2---:R-:W-:-:S04]  /*3400*/  I2FP.F32.U32 R0, R4 ;  /* 0x0000000400007245 */ /* 0x004fc80000201000 */
[----:B------:R-:W-:-:S04]  /*3410*/  F2FP.BF16.F32.PACK_AB R0, RZ, R0 ;  /* 0x00000000ff00723e */ /* 0x000fc800000010ff */
[----:B------:R-:W-:-:S07]  /*3420*/  PRMT R24, R0, 0x7610, R24 ;  /* 0x0000761000187816 */ /* 0x000fce0000000018 */
.L_x_3702:
[----:B------:R-:W-:-:S07]  /*3430*/  VIADD R23, R23, 0x80 ;  /* 0x0000008017177836 */ /* 0x000fce0000000000 */
.L_x_3696:
[----:B------:R-:W-:Y:S05]  /*3440*/  BSYNC B6 ;  /* 0x0000000000067941 */ /* 0x000fea0003800000 */
.L_x_3695:
[----:B------:R-:W-:Y:S01]  /*3450*/  ISETP.GE.AND P0, PT, R23, R16, PT ;  /* 0x000000101700720c */ /* 0x000fe20003f06270 */
[----:B------:R-:W-:-:S12]  /*3460*/  BSSY B6, `(.L_x_3730) ;  /* 0x000010f000067945 */ /* 0x000fd80003800000 */
        /* <DEDUP_REMOVED lines=23> */
.L_x_3735:
[----:B------:R-:W2:Y:S02]  /*35e0*/  LDG.E.U8 R4, desc[UR36][R4.64] ;  /* 0x0000002404047981 */ /* 0x000ea4000c1e1100 */
[----:B--2---:R-:W-:-:S04]  /*35f0*/  I2FP.F32.U32 R0, R4 ;  /* 0x0000000400007245 */ /* 0x004fc80000201000 */
[----:B------:R-:W-:-:S04]  /*3600*/  F2FP.BF16.F32.PACK_AB R0, RZ, R0 ;  /* 0x00000000ff00723e */ /* 0x000fc800000010ff */
[----:B------:R-:W-:Y:S01]  /*3610*/  PRMT R18, R0, 0x7610, R18 ;  /* 0x0000761000127816 */ /* 0x000fe20000000012 */
[----:B------:R-:W-:Y:S06]  /*3620*/  BRA `(.L_x_3731) ;  /* 0x0000000c00c87947 */ /* 0x000fec0003800000 */
.L_x_3734:
        /* <DEDUP_REMOVED lines=11> */
.L_x_3738:
[----:B------:R-:W2:Y:S02]  /*36e0*/  LDG.E R4, desc[UR36][R4.64] ;  /* 0x0000002404047981 */ /* 0x000ea4000c1e1900 */
[----:B--2---:R-:W-:-:S04]  /*36f0*/  I2FP.F32.S32 R0, R4 ;  /* 0x0000000400007245 */ /* 0x004fc80000201400 */
[----:B------:R-:W-:-:S04]  /*3700*/  F2FP.BF16.F32.PACK_AB R0, RZ, R0 ;  /* 0x00000000ff00723e */ /* 0x000fc800000010ff */
[----:B------:R-:W-:Y:S01]  /*3710*/  PRMT R18, R0, 0x7610, R18 ;  /* 0x0000761000127816 */ /* 0x000fe20000000012 */
[----:B------:R-:W-:Y:S06]  /*3720*/  BRA `(.L_x_3731) ;  /* 0x0000000c00887947 */ /* 0x000fec0003800000 */
.L_x_3737:
[----:B------:R-:W2:Y:S02]  /*3730*/  LDG.E.U16 R4, desc[UR36][R4.64] ;  /* 0x0000002404047981 */ /* 0x000ea4000c1e1500 */
[----:B--2---:R-:W0:Y:S02]  /*3740*/  I2F.S16 R0, R4 ;  /* 0x0000000400007306 */ /* 0x004e240000101400 */
[----:B0-----:R-:W-:-:S04]  /*3750*/  F2FP.BF16.F32.PACK_AB R0, RZ, R0 ;  /* 0x00000000ff00723e */ /* 0x001fc800000010ff */
[----:B------:R-:W-:Y:S01]  /*3760*/  PRMT R18, R0, 0x7610, R18 ;  /* 0x0000761000127816 */ /* 0x000fe20000000012 */
[----:B------:R-:W-:Y:S06]  /*3770*/  BRA `(.L_x_3731) ;  /* 0x0000000c00747947 */ /* 0x000fec0003800000 */
.L_x_3733:
        /* <DEDUP_REMOVED lines=9> */
.L_x_3740:
[----:B------:R-:W2:Y:S02]  /*3810*/  LDG.E.U16 R0, desc[UR36][R4.64] ;  /* 0x0000002404007981 */ /* 0x000ea4000c1e1500 */
[----:B--2---:R-:W-:-:S05]  /*3820*/  HADD2.F32 R0, -RZ, R0.H0_H0 ;  /* 0x20000000ff007230 */ /* 0x004fca0000004100 */
[----:B------:R-:W-:-:S04]  /*3830*/  F2FP.BF16.F32.PACK_AB R0, RZ, R0 ;  /* 0x00000000ff00723e */ /* 0x000fc800000010ff */
[----:B------:R-:W-:Y:S01]  /*3840*/  PRMT R18, R0, 0x7610, R18 ;  /* 0x0000761000127816 */ /* 0x000fe20000000012 */
[----:B------:R-:W-:Y:S06]  /*3850*/  BRA `(.L_x_3731) ;  /* 0x0000000c003c7947 */ /* 0x000fec0003800000 */
.L_x_3739:
        /* <DEDUP_REMOVED lines=9> */
.L_x_3742:
[----:B------:R-:W2:Y:S02]  /*38f0*/  LDG.E.U16 R4, desc[UR36][R4.64] ;  /* 0x0000002404047981 */ /* 0x000ea4000c1e1500 */
[----:B--2---:R-:W-:-:S05]  /*3900*/  HADD2.F32 R0, -RZ, R4.H0_H0 ;  /* 0x20000004ff007230 */ /* 0x004fca0000004100 */
[----:B------:R-:W-:-:S04]  /*3910*/  F2FP.BF16.F32.PACK_AB R0, RZ, R0 ;  /* 0x00000000ff00723e */ /* 0x000fc800000010ff */
[----:B------:R-:W-:Y:S01]  /*3920*/  PRMT R18, R0, 0x7610, R18 ;  /* 0x0000761000127816 */ /* 0x000fe20000000012 */
[----:B------:R-:W-:Y:S06]  /*3930*/  BRA `(.L_x_3731) ;  /* 0x0000000c00047947 */ /* 0x000fec0003800000 */
.L_x_3741:
        /* <DEDUP_REMOVED lines=9> */
.L_x_3732:
        /* <DEDUP_REMOVED lines=14> */
.L_x_3745:
        /* <DEDUP_REMOVED lines=9> */
.L_x_3744:
        /* <DEDUP_REMOVED lines=28> */
.L_x_3747:
        /* <DEDUP_REMOVED lines=15> */
.L_x_3746:
[----:B------:R1:W5:Y:S01]  /*3df0*/  LDG.E.U16 R18, desc[UR36][R4.64] ;  /* 0x0000002404127981 */ /* 0x000362000c1e1500 */
[----:B------:R-:W-:Y:S05]  /*3e00*/  BRA `(.L_x_3731) ;  /* 0x0000000400d07947 */ /* 0x000fea0003800000 */
.L_x_3743:
        /* <DEDUP_REMOVED lines=13> */
.L_x_3750:
        /* <DEDUP_REMOVED lines=21> */
.L_x_3754:
[----:B------:R-:W-:Y:S05]  /*4030*/  BSYNC B1 ;  /* 0x0000000000017941 */ /* 0x000fea0003800000 */
.L_x_3753:
[----:B------:R-:W-:Y:S01]  /*4040*/  LEA R5, R0, 0x3b800000, 0x17 ;  /* 0x3b80000000057811 */ /* 0x000fe200078eb8ff */
[----:B------:R-:W-:-:S05]  /*4050*/  IMAD.SHL.U32 R0, R3, 0x100000, RZ ;  /* 0x0010000003007824 */ /* 0x000fca00078e00ff */
[----:B------:R-:W-:-:S07]  /*4060*/  LOP3.LUT R0, R5, R0, R6, 0xfe, !PT ;  /* 0x0000000005007212 */ /* 0x000fce00078efe06 */
.L_x_3752:
[----:B------:R-:W-:Y:S05]  /*4070*/  BSYNC B0 ;  /* 0x0000000000007941 */ /* 0x000fea0003800000 */
.L_x_3751:
[----:B------:R-:W-:-:S04]  /*4080*/  F2FP.BF16.F32.PACK_AB R0, RZ, R0 ;  /* 0x00000000ff00723e */ /* 0x000fc800000010ff */
[----:B------:R-:W-:Y:S01]  /*4090*/  PRMT R18, R0, 0x7610, R18 ;  /* 0x0000761000127816 */ /* 0x000fe20000000012 */
[----:B------:R-:W-:Y:S06]  /*40a0*/  BRA `(.L_x_3731) ;  /* 0x0000000400287947 */ /* 0x000fec0003800000 */
.L_x_3749:
        /* <DEDUP_REMOVED lines=21> */
.L_x_3758:
[----:B------:R-:W-:Y:S05]  /*4200*/  BSYNC B1 ;  /* 0x0000000000017941 */ /* 0x000fea0003800000 */
.L_x_3757:
[----:B------:R-:W-:Y:S01]  /*4210*/  LEA R5, R0, 0x37800000, 0x17 ;  /* 0x3780000000057811 */ /* 0x000fe200078eb8ff */
[----:B------:R-:W-:-:S05]  /*4220*/  IMAD.SHL.U32 R0, R3, 0x200000, RZ ;  /* 0x0020000003007824 */ /* 0x000fca00078e00ff */
[----:B------:R-:W-:-:S07]  /*4230*/  LOP3.LUT R0, R5, R0, R6, 0xfe, !PT ;  /* 0x0000000005007212 */ /* 0x000fce00078efe06 */
.L_x_3756:
[----:B------:R-:W-:Y:S05]  /*4240*/  BSYNC B0 ;  /* 0x0000000000007941 */ /* 0x000fea0003800000 */
.L_x_3755:
[----:B------:R-:W-:-:S04]  /*4250*/  F2FP.BF16.F32.PACK_AB R0, RZ, R0 ;  /* 0x00000000ff00723e */ /* 0x000fc800000010ff */
[----:B------:R-:W-:Y:S01]  /*4260*/  PRMT R18, R0, 0x7610, R18 ;  /* 0x0000761000127816 */ /* 0x000fe20000000012 */
[----:B------:R-:W-:Y:S06]  /*4270*/  BRA `(.L_x_3731) ;  /* 0x0000000000b47947 */ /* 0x000fec0003800000 */
.L_x_3748:
        /* <DEDUP_REMOVED lines=14> */
.L_x_3762:
[----:B------:R-:W-:Y:S05]  /*4360*/  BSYNC B0 ;  /* 0x0000000000007941 */ /* 0x000fea0003800000 */
.L_x_3761:
[----:B------:R-:W-:-:S04]  /*4370*/  F2FP.BF16.F32.PACK_AB R0, RZ, R0 ;  /* 0x00000000ff00723e */ /* 0x000fc800000010ff */
[----:B------:R-:W-:Y:S01]  /*4380*/  PRMT R18, R0, 0x7610, R18 ;  /* 0x0000761000127816 */ /* 0x000fe20000000012 */
[----:B------:R-:W-:Y:S06]  /*4390*/  BRA `(.L_x_3731) ;  /* 0x00000000006c7947 */ /* 0x000fec0003800000 */
.L_x_3736:
        /* <DEDUP_REMOVED lines=16> */
.L_x_3763:
[----:B------:R-:W-:Y:S01]  /*44a0*/  PRMT R18, RZ, 0x7610, R18 ;  /* 0x00007610ff127816 */ /* 0x000fe20000000012 */
[----:B------:R-:W-:Y:S06]  /*44b0*/  BRA `(.L_x_3731) ;  /* 0x0000000000247947 */ /* 0x000fec0003800000 */
.L_x_3760:
[----:B------:R-:W2:Y:S02]  /*44c0*/  LDG.E.64 R4, desc[UR36][R4.64] ;  /* 0x0000002404047981 */ /* 0x000ea4000c1e1b00 */
[----:B--2---:R-:W0:Y:S02]  /*44d0*/  I2F.U64 R0, R4 ;  /* 0x0000000400007312 */ /* 0x004e240000301000 */
[----:B0-----:R-:W-:-:S04]  /*44e0*/  F2FP.BF16.F32.PACK_AB R0, RZ, R0 ;  /* 0x00000000ff00723e */ /* 0x001fc800000010ff */
[----:B------:R-:W-:Y:S01]  /*44f0*/  PRMT R18, R0, 0x7610, R18 ;  /* 0x0000761000127816 */ /* 0x000fe20000000012 */
[----:B------:R-:W-:Y:S06]  /*4500*/  BRA `(.L_x_3731) ;  /* 0x0000000000107947 */ /* 0x000fec0003800000 */
.L_x_3759:
[----:B------:R-:W2:Y:S02]  /*4510*/  LDG.E R4, desc[UR36][R4.64] ;  /* 0x0000002404047981 */ /* 0x000ea4000c1e1900 */
[----:B--2---:R-:W-:-:S04]  /*4520*/  I2FP.F32.U32 R0, R4 ;  /* 0x0000000400007245 */ /* 0x004fc80000201000 */
[----:B------:R-:W-:-:S04]  /*4530*/  F2FP.BF16.F32.PACK_AB R0, RZ, R0 ;  /* 0x00000000ff00723e */ /* 0x000fc800000010ff */
[----:B------:R-:W-:-:S07]  /*4540*/  PRMT R18, R0, 0x7610, R18 ;  /* 0x0000761000127816 */ /* 0x000fce0000000012 */
.L_x_3731:
[----:B------:R-:W-:Y:S05]  /*4550*/  BSYNC B6 ;  /* 0x0000000000067941 */ /* 0x000fea0003800000 */
.L_x_3730:
[----:B------:R-:W2:Y:S01]  /*4560*/  S2R R25, SR_TID.X ;  /* 0x0000000000197919 */ /* 0x000ea20000002100 */
[----:B------:R-:W-:Y:S01]  /*4570*/  PLOP3.LUT P0, PT, PT, PT, PT, 0x80, 0x0 ;  /* 0x000000000000781c */ /* 0x000fe20003f0f070 */
        /* <DEDUP_REMOVED lines=9> */
[----:B-----5:R-:W-:-:S05]  /*4610*/  @!P2 IMAD.U32 R0, R19, 0x10000, RZ ;  /* 0x000100001300a824 */ /* 0x020fca00078e00ff */
[----:B------:R-:W-:Y:S01]  /*4620*/  @!P2 FSETP.GT.FTZ.AND P1, PT, R0, RZ, PT ;  /* 0x000000ff0000a20b */ /* 0x000fe20003f34000 */
[----:B------:R-:W-:Y:S01]  /*4630*/  @!P5 IMAD.U32 R24, R24, 0x10000, RZ ;  /* 0x000100001818d824 */ /* 0x000fe200078e00ff */
[----:B------:R-:W1:Y:S01]  /*4640*/  @!P5 LDC R9, c[0x0][0x218] ;  /* 0x00008600ff09db82 */ /* 0x000e620000000800 */
[----:B------:R-:W-:Y:S01]  /*4650*/  @!P3 IMAD.U32 R4, R17, 0x10000, RZ ;  /* 0x000100001104b824 */ /* 0x000fe200078e00ff */
[----:B------:R-:W-:Y:S02]  /*4660*/  @!P2 PLOP3.LUT P0, PT, P1, PT, PT, 0x80, 0x0 ;  /* 0x000000000000a81c */ /* 0x000fe40000f0f070 */
[----:B------:R-:W-:Y:S01]  /*4670*/  @!P5 FSETP.GT.FTZ.AND P6, PT, R24, RZ, PT ;  /* 0x000000ff1800d20b */ /* 0x000fe20003fd4000 */
[----:B------:R-:W-:Y:S01]  /*4680*/  @!P4 IMAD.U32 R5, R18, 0x10000, RZ ;  /* 0x000100001205c824 */ /* 0x000fe200078e00ff */
[----:B------:R-:W-:Y:S02]  /*4690*/  PLOP3.LUT P1, PT, PT, PT, PT, 0x80, 0x0 ;  /* 0x000000000000781c */ /* 0x000fe40003f2f070 */
[----:B------:R-:W-:Y:S01]  /*46a0*/  @!P5 PLOP3.LUT P1, PT, P6, PT, PT, 0x80, 0x0 ;  /* 0x000000000000d81c */ /* 0x000fe2000372f070 */
[----:B------:R-:W2:Y:S01]  /*46b0*/  @!P4 LDC R6, c[0x0][0x218] ;  /* 0x00008600ff06cb82 */ /* 0x000ea20000000800 */
[----:B------:R-:W-:-:S05]  /*46c0*/  @!P4 FSETP.GT.FTZ.AND P6, PT, R5, RZ, PT ;  /* 0x000000ff0500c20b */ /* 0x000fca0003fd4000 */
[----:B0-----:R-:W-:Y:S01]  /*46d0*/  @!P0 FMUL.FTZ R0, R0, R7 ;  /* 0x0000000700008220 */ /* 0x001fe20000410000 */
[----:B------:R-:W-:Y:S01]  /*46e0*/  PLOP3.LUT P0, PT, PT, PT, PT, 0x80, 0x0 ;  /* 0x000000000000781c */ /* 0x000fe20003f0f070 */
[----:B------:R-:W0:Y:S01]  /*46f0*/  @!P3 LDC R7, c[0x0][0x218] ;  /* 0x00008600ff07bb82 */ /* 0x000e220000000800 */
[----:B------:R-:W-:Y:S01]  /*4700*/  @!P4 PLOP3.LUT P0, PT, P6, PT, PT, 0x80, 0x0 ;  /* 0x000000000000c81c */ /* 0x000fe2000370f070 */
[----:B------:R3:W4:Y:S01]  /*4710*/  @!P2 F2F.BF16.F32 R3, R0 ;  /* 0x000000000003a304 */ /* 0x0007220000202000 */
[----:B------:R-:W-:Y:S01]  /*4720*/  @!P3 FSETP.GT.FTZ.AND P6, PT, R4, RZ, PT ;  /* 0x000000ff0400b20b */ /* 0x000fe20003fd4000 */
[----:B-1----:R-:W-:Y:S01]  /*4730*/  @!P1 FMUL.FTZ R24, R24, R9 ;  /* 0x0000000918189220 */ /* 0x002fe20000410000 */
[----:B------:R-:W-:-:S03]  /*4740*/  PLOP3.LUT P1, PT, PT, PT, PT, 0x80, 0x0 ;  /* 0x000000000000781c */ /* 0x000fc60003f2f070 */
[----:B------:R-:W1:Y:S01]  /*4750*/  LDC.U8 R18, c[0x0][0x244] ;  /* 0x00009100ff127b82 */ /* 0x000e620000000000 */
[----:B------:R-:W-:Y:S01]  /*4760*/  @!P3 PLOP3.LUT P1, PT, P6, PT, PT, 0x80, 0x0 ;  /* 0x000000000000b81c */ /* 0x000fe2000372f070 */
[----:B------:R3:W0:Y:S04]  /*4770*/  @!P5 F2F.BF16.F32 R17, R24 ;  /* 0x000000180011d304 */ /* 0x0006280000202000 */
[----:B--2---:R-:W-:-:S04]  /*4780*/  @!P0 FMUL.FTZ R5, R5, R6 ;  /* 0x0000000605058220 */ /* 0x004fc80000410000 */
[----:B------:R3:W2:Y:S04]  /*4790*/  @!P4 F2F.BF16.F32 R19, R5 ;  /* 0x000000050013c304 */ /* 0x0006a80000202000 */
[----:B0-----:R-:W-:-:S04]  /*47a0*/  @!P1 FMUL.FTZ R4, R4, R7 ;  /* 0x0000000704049220 */ /* 0x001fc80000410000 */
[----:B------:R3:W0:Y:S01]  /*47b0*/  @!P3 F2F.BF16.F32 R22, R4 ;  /* 0x000000040016b304 */ /* 0x0006220000202000 */
[----:B--2-4-:R-:W-:Y:S05]  /*47c0*/  @P2 BRA `(.L_x_3765) ;  /* 0x0000001000442947 */ /* 0x014fea0003800000 */
[----:B------:R-:W2:Y:S01]  /*47d0*/  LDC.64 R8, c[0x0][0x228] ;  /* 0x00008a00ff087b82 */ /* 0x000ea20000000a00 */
[----:B---3--:R-:W-:Y:S01]  /*47e0*/  IMAD R0, R2, 0x200, R25 ;  /* 0x0000020002007824 */ /* 0x008fe200078e0219 */
[----:B-1----:R-:W-:Y:S01]  /*47f0*/  PRMT R4, R18, 0x9910, RZ ;  /* 0x0000991012047816 */ /* 0x002fe200000000ff */
[----:B------:R-:W-:Y:S02]  /*4800*/  ULDC UR4, c[0x0][0x248] ;  /* 0x0000920000047ab9 */ /* 0x000fe40000000800 */
[----:B------:R-:W-:Y:S02]  /*4810*/  IMAD R5, R0, UR4, RZ ;  /* 0x0000000400057c24 */ /* 0x000fe4000f8e02ff */
[----:B------:R-:W-:-:S05]  /*4820*/  IMAD.MOV.U32 R0, RZ, RZ, R4 ;  /* 0x000000ffff007224 */ /* 0x000fca00078e0004 */
[----:B------:R-:W-:Y:S02]  /*4830*/  ISETP.GT.AND P0, PT, R0, 0x9, PT ;  /* 0x000000090000780c */ /* 0x000fe40003f04270 */
[----:B--2---:R-:W-:-:S05]  /*4840*/  IADD3 R8, P1, R5, R8, RZ ;  /* 0x0000000805087210 */ /* 0x004fca0007f3e0ff */
        /* <DEDUP_REMOVED lines=12> */
[----:B------:R-:W1:Y:S02]  /*4910*/  F2I.FTZ.TRUNC.NTZ R3, R3 ;  /* 0x0000000300037305 */ /* 0x000e64000021f100 */
[----:B-1----:R1:W-:Y:S01]  /*4920*/  STG.E.U8 desc[UR36][R8.64], R3 ;  /* 0x0000000308007986 */ /* 0x0023e2000c101124 */
[----:B------:R-:W-:Y:S05]  /*4930*/  BRA `(.L_x_3765) ;  /* 0x0000000c00e87947 */ /* 0x000fea0003800000 */
.L_x_3769:
[----:B------:R-:W-:Y:S02]  /*4940*/  IMAD.U32 R5, R3, 0x10000, RZ ;  /* 0x0001000003057824 */ /* 0x000fe400078e00ff */
[----:B------:R-:W-:-:S04]  /*4950*/  IMAD.MOV.U32 R25, RZ, RZ, R23 ;  /* 0x000000ffff197224 */ /* 0x000fc800078e0017 */
[----:B------:R-:W1:Y:S02]  /*4960*/  F2I.S64.TRUNC R4, R5 ;  /* 0x0000000500047311 */ /* 0x000e64000020d900 */
[----:B-1----:R1:W-:Y:S01]  /*4970*/  STG.E.U8 desc[UR36][R8.64], R4 ;  /* 0x0000000408007986 */ /* 0x0023e2000c101124 */
[----:B------:R-:W-:Y:S05]  /*4980*/  BRA `(.L_x_3765) ;  /* 0x0000000c00d47947 */ /* 0x000fea0003800000 */
.L_x_3768:
        /* <DEDUP_REMOVED lines=8> */
[----:B------:R-:W1:Y:S02]  /*4a10*/  F2I.S64.TRUNC R4, R4 ;  /* 0x0000000400047311 */ /* 0x000e64000020d900 */
[----:B-1----:R1:W-:Y:S01]  /*4a20*/  STG.E.64 desc[UR36][R8.64], R4 ;  /* 0x0000000408007986 */ /* 0x0023e2000c101b24 */
[----:B------:R-:W-:Y:S05]  /*4a30*/  BRA `(.L_x_3765) ;  /* 0x0000000c00a87947 */ /* 0x000fea0003800000 */
.L_x_3772:
[----:B------:R-:W-:Y:S02]  /*4a40*/  IMAD.U32 R3, R3, 0x10000, RZ ;  /* 0x0001000003037824 */ /* 0x000fe400078e00ff */
[----:B------:R-:W-:-:S04]  /*4a50*/  IMAD.MOV.U32 R25, RZ, RZ, R23 ;  /* 0x000000ffff197224 */ /* 0x000fc800078e0017 */
[----:B------:R-:W1:Y:S02]  /*4a60*/  F2I.FTZ.TRUNC.NTZ R3, R3 ;  /* 0x0000000300037305 */ /* 0x000e64000021f100 */
[----:B-1----:R1:W-:Y:S01]  /*4a70*/  STG.E desc[UR36][R8.64], R3 ;  /* 0x0000000308007986 */ /* 0x0023e2000c101924 */
[----:B------:R-:W-:Y:S05]  /*4a80*/  BRA `(.L_x_3765) ;  /* 0x0000000c00947947 */ /* 0x000fea0003800000 */
.L_x_3771:
[----:B------:R-:W-:Y:S02]  /*4a90*/  IMAD.U32 R3, R3, 0x10000, RZ ;  /* 0x0001000003037824 */ /* 0x000fe400078e00ff */
[----:B------:R-:W-:-:S04]  /*4aa0*/  IMAD.MOV.U32 R25, RZ, RZ, R23 ;  /* 0x000000ffff197224 */ /* 0x000fc800078e0017 */
[----:B------:R-:W1:Y:S02]  /*4ab0*/  F2I.FTZ.TRUNC.NTZ R3, R3 ;  /* 0x0000000300037305 */ /* 0x000e64000021f100 */
[----:B-1----:R1:W-:Y:S01]  /*4ac0*/  STG.E.U16 desc[UR36][R8.64], R3 ;  /* 0x0000000308007986 */ /* 0x0023e2000c101524 */
[----:B------:R-:W-:Y:S05]  /*4ad0*/  BRA `(.L_x_3765) ;  /* 0x0000000c00807947 */ /* 0x000fea0003800000 */
.L_x_3767:
        /* <DEDUP_REMOVED lines=10> */
.L_x_3774:
[----:B------:R-:W-:Y:S02]  /*4b80*/  IMAD.U32 R0, R3, 0x10000, RZ ;  /* 0x0001000003007824 */ /* 0x000fe400078e00ff */
[----:B------:R-:W-:-:S03]  /*4b90*/  IMAD.MOV.U32 R25, RZ, RZ, R23 ;  /* 0x000000ffff197224 */ /* 0x000fc600078e0017 */
[----:B------:R-:W-:-:S05]  /*4ba0*/  F2FP.F16.F32.PACK_AB R0, RZ, R0 ;  /* 0x00000000ff00723e */ /* 0x000fca00000000ff */
[----:B------:R1:W-:Y:S01]  /*4bb0*/  STG.E.U16 desc[UR36][R8.64], R0 ;  /* 0x0000000008007986 */ /* 0x0003e2000c101524 */
[----:B------:R-:W-:Y:S05]  /*4bc0*/  BRA `(.L_x_3765) ;  /* 0x0000000c00447947 */ /* 0x000fea0003800000 */
.L_x_3773:
        /* <DEDUP_REMOVED lines=11> */
.L_x_3776:
[----:B------:R-:W-:Y:S02]  /*4c80*/  IMAD.U32 R3, R3, 0x10000, RZ ;  /* 0x0001000003037824 */ /* 0x000fe400078e00ff */
[----:B------:R-:W-:-:S03]  /*4c90*/  IMAD.MOV.U32 R25, RZ, RZ, R23 ;  /* 0x000000ffff197224 */ /* 0x000fc600078e0017 */
[----:B------:R-:W-:-:S04]  /*4ca0*/  F2FP.F16.F32.PACK_AB R3, RZ, R3 ;  /* 0x00000003ff03723e */ /* 0x000fc800000000ff */
[----:B------:R-:W-:-:S05]  /*4cb0*/  PRMT R3, R3, 0x5410, RZ ;  /* 0x0000541003037816 */ /* 0x000fca00000000ff */
[----:B------:R1:W-:Y:S01]  /*4cc0*/  STG.E desc[UR36][R8.64], R3 ;  /* 0x0000000308007986 */ /* 0x0003e2000c101924 */
[----:B------:R-:W-:Y:S05]  /*4cd0*/  BRA `(.L_x_3765) ;  /* 0x0000000c00007947 */ /* 0x000fea0003800000 */
.L_x_3775:
[----:B------:R-:W-:Y:S02]  /*4ce0*/  IMAD.U32 R4, R3, 0x10000, RZ ;  /* 0x0001000003047824 */ /* 0x000fe400078e00ff */
[----:B------:R-:W-:Y:S02]  /*4cf0*/  IMAD.MOV.U32 R25, RZ, RZ, R23 ;  /* 0x000000ffff197224 */ /* 0x000fe400078e0017 */
[----:B------:R-:W-:-:S06]  /*4d00*/  FMUL.FTZ R4, R4, 1 ;  /* 0x3f80000004047820 */ /* 0x000fcc0000410000 */
[----:B------:R-:W1:Y:S02]  /*4d10*/  F2F.F64.F32 R4, R4 ;  /* 0x0000000400047310 */ /* 0x000e640000201800 */
[----:B-1----:R1:W-:Y:S01]  /*4d20*/  STG.E.64 desc[UR36][R8.64], R4 ;  /* 0x0000000408007986 */ /* 0x0023e2000c101b24 */
[----:B------:R-:W-:Y:S05]  /*4d30*/  BRA `(.L_x_3765) ;  /* 0x0000000800e87947 */ /* 0x000fea0003800000 */
.L_x_3766:
        /* <DEDUP_REMOVED lines=14> */
.L_x_3779:
[----:B------:R-:W-:Y:S01]  /*4e20*/  IMAD.U32 R3, R3, 0x10000, RZ ;  /* 0x0001000003037824 */ /* 0x000fe200078e00ff */
[----:B------:R-:W-:Y:S01]  /*4e30*/  CS2R R6, SRZ ;  /* 0x0000000000067805 */ /* 0x000fe2000001ff00 */
[----:B------:R-:W-:Y:S02]  /*4e40*/  IMAD.MOV.U32 R25, RZ, RZ, R23 ;  /* 0x000000ffff197224 */ /* 0x000fe400078e0017 */
[----:B------:R-:W-:-:S04]  /*4e50*/  FMUL.FTZ R3, R3, 1 ;  /* 0x3f80000003037820 */ /* 0x000fc80000410000 */
[----:B------:R-:W1:Y:S02]  /*4e60*/  F2F.F64.F32 R4, R3 ;  /* 0x0000000300047310 */ /* 0x000e640000201800 */
[----:B-1----:R1:W-:Y:S01]  /*4e70*/  STG.E.128 desc[UR36][R8.64], R4 ;  /* 0x0000000408007986 */ /* 0x0023e2000c101d24 */
[----:B------:R-:W-:Y:S05]  /*4e80*/  BRA `(.L_x_3765) ;  /* 0x0000000800947947 */ /* 0x000fea0003800000 */
.L_x_3778:
        /* <DEDUP_REMOVED lines=21> */
.L_x_3783:
[----:B------:R-:W-:Y:S05]  /*4fe0*/  BSYNC B0 ;  /* 0x0000000000007941 */ /* 0x000fea0003800000 */
.L_x_3782:
[----:B------:R-:W-:Y:S01]  /*4ff0*/  LOP3.LUT R5, R0, R5, RZ, 0xfc, !PT ;  /* 0x0000000500057212 */ /* 0x000fe200078efcff */
[----:B------:R-:W-:-:S04]  /*5000*/  IMAD.MOV.U32 R25, RZ, RZ, R23 ;  /* 0x000000ffff197224 */ /* 0x000fc800078e0017 */
[----:B------:R1:W-:Y:S01]  /*5010*/  STG.E.U8 desc[UR36][R8.64], R5 ;  /* 0x0000000508007986 */ /* 0x0003e2000c101124 */
[----:B------:R-:W-:Y:S05]  /*5020*/  BRA `(.L_x_3765) ;  /* 0x00000008002c7947 */ /* 0x000fea0003800000 */
.L_x_3781:
        /* <DEDUP_REMOVED lines=13> */
.L_x_3785:
[----:B------:R-:W-:Y:S01]  /*5100*/  IMAD.MOV.U32 R0, RZ, RZ, 0x7f ;  /* 0x0000007fff007424 */ /* 0x000fe200078e00ff */
[----:B------:R-:W-:-:S04]  /*5110*/  ISETP.GT.U32.AND P0, PT, R3, 0x7f800000, PT ;  /* 0x7f8000000300780c */ /* 0x000fc80003f04070 */
[----:B------:R-:W-:-:S09]  /*5120*/  SEL R0, R0, 0x7c, P0 ;  /* 0x0000007c00007807 */ /* 0x000fd20000000000 */
.L_x_3786:
[----:B------:R-:W-:Y:S05]  /*5130*/  BSYNC B0 ;  /* 0x0000000000007941 */ /* 0x000fea0003800000 */
.L_x_3784:
[----:B------:R-:W-:Y:S01]  /*5140*/  LOP3.LUT R3, R5, 0x80000000, RZ, 0xc0, !PT ;  /* 0x8000000005037812 */ /* 0x000fe200078ec0ff */
[----:B------:R-:W-:-:S03]  /*5150*/  IMAD.MOV.U32 R25, RZ, RZ, R23 ;  /* 0x000000ffff197224 */ /* 0x000fc600078e0017 */
[----:B------:R-:W-:-:S04]  /*5160*/  SHF.R.U32.HI R3, RZ, 0x18, R3 ;  /* 0x00000018ff037819 */ /* 0x000fc80000011603 */
[----:B------:R-:W-:-:S05]  /*5170*/  LOP3.LUT R3, R0, R3, RZ, 0xfc, !PT ;  /* 0x0000000300037212 */ /* 0x000fca00078efcff */
[----:B------:R1:W-:Y:S01]  /*5180*/  STG.E.U8 desc[UR36][R8.64], R3 ;  /* 0x0000000308007986 */ /* 0x0003e2000c101124 */
[----:B------:R-:W-:Y:S05]  /*5190*/  BRA `(.L_x_3765) ;  /* 0x0000000400d07947 */ /* 0x000fea0003800000 */
.L_x_3780:
[----:B------:R1:W-:Y:S01]  /*51a0*/  STG.E.U16 desc[UR36][R8.64], R3 ;  /* 0x0000000308007986 */ /* 0x0003e2000c101524 */
[----:B------:R-:W-:Y:S01]  /*51b0*/  IMAD.MOV.U32 R25, RZ, RZ, R23 ;  /* 0x000000ffff197224 */ /* 0x000fe200078e0017 */
[----:B------:R-:W-:Y:S06]  /*51c0*/  BRA `(.L_x_3765) ;  /* 0x0000000400c47947 */ /* 0x000fec0003800000 */
.L_x_3777:
        /* <DEDUP_REMOVED lines=10> */
[----:B------:R-:W1:Y:S02]  /*5270*/  F2I.FTZ.U32.TRUNC.NTZ R3, R3 ;  /* 0x0000000300037305 */ /* 0x000e64000021f000 */
[----:B-1----:R1:W-:Y:S01]  /*5280*/  STG.E.U16 desc[UR36][R8.64], R3 ;  /* 0x0000000308007986 */ /* 0x0023e2000c101524 */
[----:B------:R-:W-:Y:S05]  /*5290*/  BRA `(.L_x_3765) ;  /* 0x0000000400907947 */ /* 0x000fea0003800000 */
.L_x_3789:
        /* <DEDUP_REMOVED lines=17> */
.L_x_3792:
[----:B------:R-:W-:-:S04]  /*53b0*/  LOP3.LUT R3, R5, 0x80000000, RZ, 0xc0, !PT ;  /* 0x8000000005037812 */ /* 0x000fc800078ec0ff */
[----:B------:R-:W-:-:S04]  /*53c0*/  SHF.R.U32.HI R3, RZ, 0x18, R3 ;  /* 0x00000018ff037819 */ /* 0x000fc80000011603 */
[----:B------:R-:W-:-:S04]  /*53d0*/  LOP3.LUT R0, R0, R3, RZ, 0xfc, !PT ;  /* 0x0000000300007212 */ /* 0x000fc800078efcff */
[----:B------:R-:W-:-:S07]  /*53e0*/  PRMT R4, R0, 0x7610, R4 ;  /* 0x0000761000047816 */ /* 0x000fce0000000004 */
.L_x_3791:
[----:B------:R-:W-:Y:S05]  /*53f0*/  BSYNC B0 ;  /* 0x0000000000007941 */ /* 0x000fea0003800000 */
.L_x_3790:
[----:B------:R1:W-:Y:S01]  /*5400*/  STG.E.U8 desc[UR36][R8.64], R4 ;  /* 0x0000000408007986 */ /* 0x0003e2000c101124 */
[----:B------:R-:W-:Y:S01]  /*5410*/  IMAD.MOV.U32 R25, RZ, RZ, R23 ;  /* 0x000000ffff197224 */ /* 0x000fe200078e0017 */
[----:B------:R-:W-:Y:S06]  /*5420*/  BRA `(.L_x_3765) ;  /* 0x00000004002c7947 */ /* 0x000fec0003800000 */
.L_x_3788:
        /* <DEDUP_REMOVED lines=17> */
.L_x_3795:
[----:B------:R-:W-:-:S04]  /*5540*/  LOP3.LUT R3, R5, 0x80000000, RZ, 0xc0, !PT ;  /* 0x8000000005037812 */ /* 0x000fc800078ec0ff */
[----:B------:R-:W-:-:S04]  /*5550*/  SHF.R.U32.HI R3, RZ, 0x18, R3 ;  /* 0x00000018ff037819 */ /* 0x000fc80000011603 */
[----:B------:R-:W-:-:S04]  /*5560*/  LOP3.LUT R0, R0, R3, RZ, 0xfc, !PT ;  /* 0x0000000300007212 */ /* 0x000fc800078efcff */
[----:B------:R-:W-:-:S07]  /*5570*/  PRMT R4, R0, 0x7610, R4 ;  /* 0x0000761000047816 */ /* 0x000fce0000000004 */
.L_x_3794:
[----:B------:R-:W-:Y:S05]  /*5580*/  BSYNC B0 ;  /* 0x0000000000007941 */ /* 0x000fea0003800000 */
.L_x_3793:
[----:B------:R1:W-:Y:S01]  /*5590*/  STG.E.U8 desc[UR36][R8.64], R4 ;  /* 0x0000000408007986 */ /* 0x0003e2000c101124 */
[----:B------:R-:W-:Y:S01]  /*55a0*/  IMAD.MOV.U32 R25, RZ, RZ, R23 ;  /* 0x000000ffff197224 */ /* 0x000fe200078e0017 */
[----:B------:R-:W-:Y:S06]  /*55b0*/  BRA `(.L_x_3765) ;  /* 0x0000000000c87947 */ /* 0x000fec0003800000 */
.L_x_3787:
        /* <DEDUP_REMOVED lines=23> */
.L_x_3770:
[----:B------:R-:W-:Y:S01]  /*5730*/  MOV R14, 0x0 ;  /* 0x00000000000e7802 */ /* 0x000fe20000000f00 */
[----:B------:R-:W-:Y:S01]  /*5740*/  ULDC.64 UR4, c[0x4][0x128] ;  /* 0x01004a0000047ab9 */ /* 0x000fe20000000a00 */
[----:B------:R-:W-:Y:S01]  /*5750*/  ULDC.64 UR6, c[0x4][0x130] ;  /* 0x01004c0000067ab9 */ /* 0x000fe20000000a00 */
[----:B------:R-:W-:Y:S02]  /*5760*/  IMAD.U32 R4, RZ, RZ, UR4 ;  /* 0x00000004ff047e24 */ /* 0x000fe4000f8e00ff */
[----:B------:R-:W-:Y:S01]  /*5770*/  IMAD.U32 R5, RZ, RZ, UR5 ;  /* 0x00000005ff057e24 */ /* 0x000fe2000f8e00ff */
[----:B------:R-:W1:Y:S01]  /*5780*/  LDC.64 R14, c[0x4][R14] ;  /* 0x010000000e0e7b82 */ /* 0x000e620000000a00 */
        /* <DEDUP_REMOVED lines=9> */
[----:B01----:R-:W-:Y:S05]  /*5820*/  CALL.ABS.NOINC R14 ;  /* 0x000000000e007343 */ /* 0x003fea0003c00000 */
.L_x_3798:
[----:B------:R-:W-:Y:S01]  /*5830*/  IMAD.MOV.U32 R25, RZ, RZ, R23 ;  /* 0x000000ffff197224 */ /* 0x000fe200078e0017 */
[----:B------:R-:W-:Y:S06]  /*5840*/  BRA `(.L_x_3765) ;  /* 0x0000000000247947 */ /* 0x000fec0003800000 */
.L_x_3797:
[----:B------:R-:W-:Y:S02]  /*5850*/  IMAD.U32 R4, R3, 0x10000, RZ ;  /* 0x0001000003047824 */ /* 0x000fe400078e00ff */
[----:B------:R-:W-:-:S04]  /*5860*/  IMAD.MOV.U32 R25, RZ, RZ, R23 ;  /* 0x000000ffff197224 */ /* 0x000fc800078e0017 */
[----:B------:R-:W1:Y:S02]  /*5870*/  F2I.U64.TRUNC R4, R4 ;  /* 0x0000000400047311 */ /* 0x000e64000020d800 */
[----:B-1----:R1:W-:Y:S01]  /*5880*/  STG.E.64 desc[UR36][R8.64], R4 ;  /* 0x0000000408007986 */ /* 0x0023e2000c101b24 */
[----:B------:R-:W-:Y:S05]  /*5890*/  BRA `(.L_x_3765) ;  /* 0x0000000000107947 */ /* 0x000fea0003800000 */
.L_x_3796:
[----:B------:R-:W-:Y:S02]  /*58a0*/  IMAD.U32 R3, R3, 0x10000, RZ ;  /* 0x0001000003037824 */ /* 0x000fe400078e00ff */
[----:B------:R-:W-:-:S04]  /*58b0*/  IMAD.MOV.U32 R25, RZ, RZ, R23 ;  /* 0x000000ffff197224 */ /* 0x000fc800078e0017 */
[----:B------:R-:W1:Y:S02]  /*58c0*/  F2I.FTZ.U32.TRUNC.NTZ R3, R3 ;  /* 0x0000000300037305 */ /* 0x000e64000021f000 */
[----:B-1----:R2:W-:Y:S02]  /*58d0*/  STG.E desc[UR36][R8.64], R3 ;  /* 0x0000000308007986 */ /* 0x0025e4000c101924 */
.L_x_3765:
[----:B------:R-:W-:Y:S05]  /*58e0*/  BSYNC B6 ;  /* 0x0000000000067941 */ /* 0x000fea0003800000 */
.L_x_3764:
[----:B------:R-:W-:Y:S01]  /*58f0*/  ISETP.GE.AND P0, PT, R25, R16, PT ;  /* 0x000000101900720c */ /* 0x000fe20003f06270 */
[----:B------:R-:W-:-:S12]  /*5900*/  BSSY B6, `(.L_x_3799) ;  /* 0x00001fc000067945 */ /* 0x000fd80003800000 */
[----:B------:R-:W-:Y:S05]  /*5910*/  @P0 BRA `(.L_x_3800) ;  /* 0x0000001c00e80947 */ /* 0x000fea0003800000 */
[----:B-12-4-:R-:W1:Y:S01]  /*5920*/  LDC.64 R8, c[0x0][0x228] ;  /* 0x00008a00ff087b82 */ /* 0x016e620000000a00 */
[----:B---3--:R-:W-:Y:S01]  /*5930*/  IMAD R0, R2, 0x200, R25 ;  /* 0x0000020002007824 */ /* 0x008fe200078e0219 */
[----:B------:R-:W-:Y:S01]  /*5940*/  PRMT R4, R18, 0x9910, RZ ;  /* 0x0000991012047816 */ /* 0x000fe200000000ff */
[----:B------:R-:W-:Y:S02]  /*5950*/  ULDC UR4, c[0x0][0x248] ;  /* 0x0000920000047ab9 */ /* 0x000fe40000000800 */
        /* <DEDUP_REMOVED lines=14> */
[----:B0-----:R-:W-:-:S04]  /*5a40*/  IMAD.U32 R22, R22, 0x10000, RZ ;  /* 0x0001000016167824 */ /* 0x001fc800078e00ff */
[----:B------:R-:W0:Y:S02]  /*5a50*/  F2I.FTZ.TRUNC.NTZ R3, R22 ;  /* 0x0000001600037305 */ /* 0x000e24000021f100 */
[----:B0-----:R0:W-:Y:S01]  /*5a60*/  STG.E.U8 desc[UR36][R8.64], R3 ;  /* 0x0000000308007986 */ /* 0x0011e2000c101124 */
[----:B------:R-:W-:Y:S05]  /*5a70*/  BRA `(.L_x_3806) ;  /* 0x0000000c00947947 */ /* 0x000fea0003800000 */
.L_x_3804:
[----:B0-----:R-:W-:-:S06]  /*5a80*/  IMAD.U32 R5, R22, 0x10000, RZ ;  /* 0x0001000016057824 */ /* 0x001fcc00078e00ff */
[----:B------:R-:W0:Y:S02]  /*5a90*/  F2I.S64.TRUNC R4, R5 ;  /* 0x0000000500047311 */ /* 0x000e24000020d900 */
[----:B0-----:R0:W-:Y:S01]  /*5aa0*/  STG.E.U8 desc[UR36][R8.64], R4 ;  /* 0x0000000408007986 */ /* 0x0011e2000c101124 */
[----:B------:R-:W-:Y:S05]  /*5ab0*/  BRA `(.L_x_3806) ;  /* 0x0000000c00847947 */ /* 0x000fea0003800000 */
.L_x_3803:
[----:B------:R-:W-:-:S13]  /*5ac0*/  ISETP.NE.AND P0, PT, R0, 0x2, PT ;  /* 0x000000020000780c */ /* 0x000fda0003f05270 */
[----:B------:R-:W-:Y:S05]  /*5ad0*/  @!P0 BRA `(.L_x_3807) ;  /* 0x0000000000308947 */ /* 0x000fea0003800000 */
[----:B------:R-:W-:-:S13]  /*5ae0*/  ISETP.NE.AND P0, PT, R0, 0x3, PT ;  /* 0x000000030000780c */ /* 0x000fda0003f05270 */
[----:B------:R-:W-:Y:S05]  /*5af0*/  @!P0 BRA `(.L_x_3808) ;  /* 0x0000000000188947 */ /* 0x000fea0003800000 */
[----:B------:R-:W-:-:S13]  /*5b00*/  ISETP.NE.AND P0, PT, R0, 0x4, PT ;  /* 0x000000040000780c */ /* 0x000fda0003f05270 */
[----:B------:R-:W-:Y:S05]  /*5b10*/  @P0 BRA `(.L_x_3805) ;  /* 0x0000000c000c0947 */ /* 0x000fea0003800000 */
[----:B0-----:R-:W-:-:S06]  /*5b20*/  IMAD.U32 R4, R22, 0x10000, RZ ;  /* 0x0001000016047824 */ /* 0x001fcc00078e00ff */
[----:B------:R-:W0:Y:S02]  /*5b30*/  F2I.S64.TRUNC R4, R4 ;  /* 0x0000000400047311 */ /* 0x000e24000020d900 */
[----:B0-----:R0:W-:Y:S01]  /*5b40*/  STG.E.64 desc[UR36][R8.64], R4 ;  /* 0x0000000408007986 */ /* 0x0011e2000c101b24 */
[----:B------:R-:W-:Y:S05]  /*5b50*/  BRA `(.L_x_3806) ;  /* 0x0000000c005c7947 */ /* 0x000fea0003800000 */
.L_x_3808:
[----:B0-----:R-:W-:-:S04]  /*5b60*/  IMAD.U32 R22, R22, 0x10000, RZ ;  /* 0x0001000016167824 */ /* 0x001fc800078e00ff */
[----:B------:R-:W0:Y:S02]  /*5b70*/  F2I.FTZ.TRUNC.NTZ R3, R22 ;  /* 0x0000001600037305 */ /* 0x000e24000021f100 */
[----:B0-----:R0:W-:Y:S01]  /*5b80*/  STG.E desc[UR36][R8.64], R3 ;  /* 0x0000000308007986 */ /* 0x0011e2000c101924 */
[----:B------:R-:W-:Y:S05]  /*5b90*/  BRA `(.L_x_3806) ;  /* 0x0000000c004c7947 */ /* 0x000fea0003800000 */
.L_x_3807:
[----:B0-----:R-:W-:-:S04]  /*5ba0*/  IMAD.U32 R22, R22, 0x10000, RZ ;  /* 0x0001000016167824 */ /* 0x001fc800078e00ff */
[----:B------:R-:W0:Y:S02]  /*5bb0*/  F2I.FTZ.TRUNC.NTZ R3, R22 ;  /* 0x0000001600037305 */ /* 0x000e24000021f100 */
[----:B0-----:R0:W-:Y:S01]  /*5bc0*/  STG.E.U16 desc[UR36][R8.64], R3 ;  /* 0x0000000308007986 */ /* 0x0011e2000c101524 */
[----:B------:R-:W-:Y:S05]  /*5bd0*/  BRA `(.L_x_3806) ;  /* 0x0000000c003c7947 */ /* 0x000fea0003800000 */
.L_x_3802:
[----:B------:R-:W-:-:S13]  /*5be0*/  ISETP.GT.AND P0, PT, R0, 0x6, PT ;  /* 0x000000060000780c */ /* 0x000fda0003f04270 */
[----:B------:R-:W-:Y:S05]  /*5bf0*/  @P0 BRA `(.L_x_3809) ;  /* 0x00000000002c0947 */ /* 0x000fea0003800000 */
[----:B------:R-:W-:-:S13]  /*5c00*/  ISETP.NE.AND P0, PT, R0, 0x5, PT ;  /* 0x000000050000780c */ /* 0x000fda0003f05270 */
[----:B------:R-:W-:Y:S05]  /*5c10*/  @!P0 BRA `(.L_x_3810) ;  /* 0x0000000000148947 */ /* 0x000fea0003800000 */
[----:B------:R-:W-:-:S13]  /*5c20*/  ISETP.NE.AND P0, PT, R0, 0x6, PT ;  /* 0x000000060000780c */ /* 0x000fda0003f05270 */
[----:B------:R-:W-:Y:S05]  /*5c30*/  @P0 BRA `(.L_x_3805) ;  /* 0x0000000800c40947 */ /* 0x000fea0003800000 */
[----:B0-----:R-:W-:-:S05]  /*5c40*/  IMAD.U32 R3, R22, 0x10000, RZ ;  /* 0x0001000016037824 */ /* 0x001fca00078e00ff */
[----:B------:R0:W-:Y:S01]  /*5c50*/  STG.E desc[UR36][R8.64], R3 ;  /* 0x0000000308007986 */ /* 0x0001e2000c101924 */
[----:B------:R-:W-:Y:S05]  /*5c60*/  BRA `(.L_x_3806) ;  /* 0x0000000c00187947 */ /* 0x000fea0003800000 */
.L_x_3810:
[----:B0-----:R-:W-:-:S05]  /*5c70*/  IMAD.U32 R0, R22, 0x10000, RZ ;  /* 0x0001000016007824 */ /* 0x001fca00078e00ff */
[----:B------:R-:W-:-:S05]  /*5c80*/  F2FP.F16.F32.PACK_AB R0, RZ, R0 ;  /* 0x00000000ff00723e */ /* 0x000fca00000000ff */
[----:B------:R0:W-:Y:S01]  /*5c90*/  STG.E.U16 desc[UR36][R8.64], R0 ;  /* 0x0000000008007986 */ /* 0x0001e2000c101524 */
[----:B------:R-:W-:Y:S05]  /*5ca0*/  BRA `(.L_x_3806) ;  /* 0x0000000c00087947 */ /* 0x000fea0003800000 */
.L_x_3809:
[----:B------:R-:W-:-:S13]  /*5cb0*/  ISETP.NE.AND P0, PT, R0, 0x7, PT ;  /* 0x000000070000780c */ /* 0x000fda0003f05270 */
[----:B------:R-:W-:Y:S05]  /*5cc0*/  @!P0 BRA `(.L_x_3811) ;  /* 0x0000000000348947 */ /* 0x000fea0003800000 */
[----:B------:R-:W-:-:S13]  /*5cd0*/  ISETP.NE.AND P0, PT, R0, 0x8, PT ;  /* 0x000000080000780c */ /* 0x000fda0003f05270 */
[----:B------:R-:W-:Y:S05]  /*5ce0*/  @!P0 BRA `(.L_x_3812) ;  /* 0x0000000000188947 */ /* 0x000fea0003800000 */
[----:B------:R-:W-:-:S13]  /*5cf0*/  ISETP.NE.AND P0, PT, R0, 0x9, PT ;  /* 0x000000090000780c */ /* 0x000fda0003f05270 */
[----:B------:R-:W-:Y:S05]  /*5d00*/  @P0 BRA `(.L_x_3805) ;  /* 0x0000000800900947 */ /* 0x000fea0003800000 */
[----:B0-----:R-:W-:Y:S02]  /*5d10*/  IMAD.U32 R22, R22, 0x10000, RZ ;  /* 0x0001000016167824 */ /* 0x001fe400078e00ff */
[----:B------:R-:W-:-:S05]  /*5d20*/  IMAD.MOV.U32 R23, RZ, RZ, RZ ;  /* 0x000000ffff177224 */ /* 0x000fca00078e00ff */
[----:B------:R0:W-:Y:S01]  /*5d30*/  STG.E.64 desc[UR36][R8.64], R22 ;  /* 0x0000001608007986 */ /* 0x0001e2000c101b24 */
[----:B------:R-:W-:Y:S05]  /*5d40*/  BRA `(.L_x_3806) ;  /* 0x0000000800e07947 */ /* 0x000fea0003800000 */
.L_x_3812:
[----:B0-----:R-:W-:-:S05]  /*5d50*/  IMAD.U32 R22, R22, 0x10000, RZ ;  /* 0x0001000016167824 */ /* 0x001fca00078e00ff */
[----:B------:R-:W-:-:S04]  /*5d60*/  F2FP.F16.F32.PACK_AB R3, RZ, R22 ;  /* 0x00000016ff03723e */ /* 0x000fc800000000ff */
[----:B------:R-:W-:-:S05]  /*5d70*/  PRMT R3, R3, 0x5410, RZ ;  /* 0x0000541003037816 */ /* 0x000fca00000000ff */
[----:B------:R0:W-:Y:S01]  /*5d80*/  STG.E desc[UR36][R8.64], R3 ;  /* 0x0000000308007986 */ /* 0x0001e2000c101924 */
[----:B------:R-:W-:Y:S05]  /*5d90*/  BRA `(.L_x_3806) ;  /* 0x0000000800cc7947 */ /* 0x000fea0003800000 */
.L_x_3811:
[----:B0-----:R-:W-:-:S04]  /*5da0*/  IMAD.U32 R4, R22, 0x10000, RZ ;  /* 0x0001000016047824 */ /* 0x001fc800078e00ff */
[----:B------:R-:W-:-:S06]  /*5db0*/  FMUL.FTZ R4, R4, 1 ;  /* 0x3f80000004047820 */ /* 0x000fcc0000410000 */
[----:B------:R-:W0:Y:S02]  /*5dc0*/  F2F.F64.F32 R4, R4 ;  /* 0x0000000400047310 */ /* 0x000e240000201800 */
[----:B0-----:R0:W-:Y:S01]  /*5dd0*/  STG.E.64 desc[UR36][R8.64], R4 ;  /* 0x0000000408007986 */ /* 0x0011e2000c101b24 */
[----:B------:R-:W-:Y:S05]  /*5de0*/  BRA `(.L_x_3806) ;  /* 0x0000000800b87947 */ /* 0x000fea0003800000 */
.L_x_3801:
        /* <DEDUP_REMOVED lines=8> */
[----:B0-----:R-:W-:-:S05]  /*5e70*/  IMAD.U32 R22, R22, 0x10000, RZ ;  /* 0x0001000016167824 */ /* 0x001fca00078e00ff */
[----:B------:R-:W-:-:S04]  /*5e80*/  FSETP.NEU.FTZ.AND P0, PT, R22, RZ, PT ;  /* 0x000000ff1600720b */ /* 0x000fc80003f1d000 */
[----:B------:R-:W-:-:S05]  /*5e90*/  SEL R3, RZ, 0x1, !P0 ;  /* 0x00000001ff037807 */ /* 0x000fca0004000000 */
[----:B------:R0:W-:Y:S01]  /*5ea0*/  STG.E.U8 desc[UR36][R8.64], R3 ;  /* 0x0000000308007986 */ /* 0x0001e2000c101124 */
[----:B------:R-:W-:Y:S05]  /*5eb0*/  BRA `(.L_x_3806) ;  /* 0x0000000800847947 */ /* 0x000fea0003800000 */
.L_x_3815:
[----:B0-----:R-:W-:Y:S01]  /*5ec0*/  IMAD.U32 R22, R22, 0x10000, RZ ;  /* 0x0001000016167824 */ /* 0x001fe200078e00ff */
[----:B------:R-:W-:-:S03]  /*5ed0*/  CS2R R6, SRZ ;  /* 0x0000000000067805 */ /* 0x000fc6000001ff00 */
[----:B------:R-:W-:-:S06]  /*5ee0*/  FMUL.FTZ R4, R22, 1 ;  /* 0x3f80000016047820 */ /* 0x000fcc0000410000 */
[----:B------:R-:W0:Y:S02]  /*5ef0*/  F2F.F64.F32 R4, R4 ;  /* 0x0000000400047310 */ /* 0x000e240000201800 */
[----:B0-----:R0:W-:Y:S01]  /*5f00*/  STG.E.128 desc[UR36][R8.64], R4 ;  /* 0x0000000408007986 */ /* 0x0011e2000c101d24 */
[----:B------:R-:W-:Y:S05]  /*5f10*/  BRA `(.L_x_3806) ;  /* 0x00000008006c7947 */ /* 0x000fea0003800000 */
.L_x_3814:
[----:B------:R-:W-:-:S13]  /*5f20*/  ISETP.NE.AND P0, PT, R0, 0xf, PT ;  /* 0x0000000f0000780c */ /* 0x000fda0003f05270 */
[----:B------:R-:W-:Y:S05]  /*5f30*/  @!P0 BRA `(.L_x_3816) ;  /* 0x0000000000b48947 */ /* 0x000fea0003800000 */
[----:B------:R-:W-:-:S13]  /*5f40*/  ISETP.NE.AND P0, PT, R0, 0x17, PT ;  /* 0x000000170000780c */ /* 0x000fda0003f05270 */
[----:B------:R-:W-:Y:S05]  /*5f50*/  @!P0 BRA `(.L_x_3817) ;  /* 0x0000000000548947 */ /* 0x000fea0003800000 */
[----:B------:R-:W-:-:S13]  /*5f60*/  ISETP.NE.AND P0, PT, R0, 0x18, PT ;  /* 0x000000180000780c */ /* 0x000fda0003f05270 */
[----:B------:R-:W-:Y:S05]  /*5f70*/  @P0 BRA `(.L_x_3805) ;  /* 0x0000000400f40947 */ /* 0x000fea0003800000 */
[----:B0-----:R-:W-:Y:S01]  /*5f80*/  IMAD.U32 R7, R22, 0x10000, RZ ;  /* 0x0001000016077824 */ /* 0x001fe200078e00ff */
        /* <DEDUP_REMOVED lines=14> */
.L_x_3819:
[----:B------:R-:W-:Y:S05]  /*6070*/  BSYNC B0 ;  /* 0x0000000000007941 */ /* 0x000fea0003800000 */
.L_x_3818:
[----:B------:R-:W-:-:S05]  /*6080*/  LOP3.LUT R5, R0, R5, RZ, 0xfc, !PT ;  /* 0x0000000500057212 */ /* 0x000fca00078efcff */
[----:B------:R0:W-:Y:S01]  /*6090*/  STG.E.U8 desc[UR36][R8.64], R5 ;  /* 0x0000000508007986 */ /* 0x0001e2000c101124 */
[----:B------:R-:W-:Y:S05]  /*60a0*/  BRA `(.L_x_3806) ;  /* 0x0000000800087947 */ /* 0x000fea0003800000 */
.L_x_3817:
[----:B0-----:R-:W-:Y:S01]  /*60b0*/  IMAD.U32 R5, R22, 0x10000, RZ ;  /* 0x0001000016057824 */ /* 0x001fe200078e00ff */
        /* <DEDUP_REMOVED lines=12> */
.L_x_3821:
[----:B------:R-:W-:Y:S01]  /*6180*/  IMAD.MOV.U32 R0, RZ, RZ, 0x7f ;  /* 0x0000007fff007424 */ /* 0x000fe200078e00ff */
[----:B------:R-:W-:-:S04]  /*6190*/  ISETP.GT.U32.AND P0, PT, R3, 0x7f800000, PT ;  /* 0x7f8000000300780c */ /* 0x000fc80003f04070 */
[----:B------:R-:W-:-:S09]  /*61a0*/  SEL R0, R0, 0x7c, P0 ;  /* 0x0000007c00007807 */ /* 0x000fd20000000000 */
.L_x_3822:
[----:B------:R-:W-:Y:S05]  /*61b0*/  BSYNC B0 ;  /* 0x0000000000007941 */ /* 0x000fea0003800000 */
.L_x_3820:
[----:B------:R-:W-:-:S04]  /*61c0*/  LOP3.LUT R3, R5, 0x80000000, RZ, 0xc0, !PT ;  /* 0x8000000005037812 */ /* 0x000fc800078ec0ff */
[----:B------:R-:W-:-:S04]  /*61d0*/  SHF.R.U32.HI R3, RZ, 0x18, R3 ;  /* 0x00000018ff037819 */ /* 0x000fc80000011603 */
[----:B------:R-:W-:-:S05]  /*61e0*/  LOP3.LUT R3, R0, R3, RZ, 0xfc, !PT ;  /* 0x0000000300037212 */ /* 0x000fca00078efcff */
[----:B------:R0:W-:Y:S01]  /*61f0*/  STG.E.U8 desc[UR36][R8.64], R3 ;  /* 0x0000000308007986 */ /* 0x0001e2000c101124 */
[----:B------:R-:W-:Y:S05]  /*6200*/  BRA `(.L_x_3806) ;  /* 0x0000000400b07947 */ /* 0x000fea0003800000 */
.L_x_3816:
[----:B0-----:R0:W-:Y:S01]  /*6210*/  STG.E.U16 desc[UR36][R8.64], R22 ;  /* 0x0000001608007986 */ /* 0x0011e2000c101524 */
[----:B------:R-:W-:Y:S05]  /*6220*/  BRA `(.L_x_3806) ;  /* 0x0000000400a87947 */ /* 0x000fea0003800000 */
.L_x_3813:
        /* <DEDUP_REMOVED lines=8> */
[----:B0-----:R-:W-:-:S06]  /*62b0*/  IMAD.U32 R3, R22, 0x10000, RZ ;  /* 0x0001000016037824 */ /* 0x001fcc00078e00ff */
[----:B------:R-:W0:Y:S02]  /*62c0*/  F2I.FTZ.U32.TRUNC.NTZ R3, R3 ;  /* 0x0000000300037305 */ /* 0x000e24000021f000 */
[----:B0-----:R4:W-:Y:S01]  /*62d0*/  STG.E.U16 desc[UR36][R8.64], R3 ;  /* 0x0000000308007986 */ /* 0x0019e2000c101524 */
[----:B------:R-:W-:Y:S05]  /*62e0*/  BRA `(.L_x_3806) ;  /* 0x0000000400787947 */ /* 0x000fea0003800000 */
.L_x_3825:
[----:B0-----:R-:W-:Y:S01]  /*62f0*/  IMAD.U32 R5, R22, 0x10000, RZ ;  /* 0x0001000016057824 */ /* 0x001fe200078e00ff */
        /* <DEDUP_REMOVED lines=16> */
.L_x_3828:
[----:B------:R-:W-:-:S04]  /*6400*/  LOP3.LUT R3, R5, 0x80000000, RZ, 0xc0, !PT ;  /* 0x8000000005037812 */ /* 0x000fc800078ec0ff */
[----:B------:R-:W-:-:S04]  /*6410*/  SHF.R.U32.HI R3, RZ, 0x18, R3 ;  /* 0x00000018ff037819 */ /* 0x000fc80000011603 */
[----:B------:R-:W-:-:S04]  /*6420*/  LOP3.LUT R0, R0, R3, RZ, 0xfc, !PT ;  /* 0x0000000300007212 */ /* 0x000fc800078efcff */
[----:B------:R-:W-:-:S07]  /*6430*/  PRMT R4, R0, 0x7610, R4 ;  /* 0x0000761000047816 */ /* 0x000fce0000000004 */
.L_x_3827:
[----:B------:R-:W-:Y:S05]  /*6440*/  BSYNC B0 ;  /* 0x0000000000007941 */ /* 0x000fea0003800000 */
.L_x_3826:
[----:B------:R3:W-:Y:S01]  /*6450*/  STG.E.U8 desc[UR36][R8.64], R4 ;  /* 0x0000000408007986 */ /* 0x0007e2000c101124 */
[----:B------:R-:W-:Y:S05]  /*6460*/  BRA `(.L_x_3806) ;  /* 0x0000000400187947 */ /* 0x000fea0003800000 */
.L_x_3824:
        /* <DEDUP_REMOVED lines=17> */
.L_x_3831:
[----:B------:R-:W-:-:S04]  /*6580*/  LOP3.LUT R3, R5, 0x80000000, RZ, 0xc0, !PT ;  /* 0x8000000005037812 */ /* 0x000fc800078ec0ff */
[----:B------:R-:W-:-:S04]  /*6590*/  SHF.R.U32.HI R3, RZ, 0x18, R3 ;  /* 0x00000018ff037819 */ /* 0x000fc80000011603 */
[----:B------:R-:W-:-:S04]  /*65a0*/  LOP3.LUT R0, R0, R3, RZ, 0xfc, !PT ;  /* 0x0000000300007212 */ /* 0x000fc800078efcff */
[----:B------:R-:W-:-:S07]  /*65b0*/  PRMT R4, R0, 0x7610, R4 ;  /* 0x0000761000047816 */ /* 0x000fce0000000004 */
.L_x_3830:
[----:B------:R-:W-:Y:S05]  /*65c0*/  BSYNC B0 ;  /* 0x0000000000007941 */ /* 0x000fea0003800000 */
.L_x_3829:
[----:B------:R0:W-:Y:S01]  /*65d0*/  STG.E.U8 desc[UR36][R8.64], R4 ;  /* 0x0000000408007986 */ /* 0x0001e2000c101124 */
[----:B------:R-:W-:Y:S05]  /*65e0*/  BRA `(.L_x_3806) ;  /* 0x0000000000b87947 */ /* 0x000fea0003800000 */
.L_x_3823:
[----:B------:R-:W-:-:S13]  /*65f0*/  ISETP.NE.AND P0, PT, R0, 0x1c, PT ;  /* 0x0000001c0000780c */ /* 0x000fda0003f05270 */
[----:B------:R-:W-:Y:S05]  /*6600*/  @!P0 BRA `(.L_x_3832) ;  /* 0x0000000000a48947 */ /* 0x000fea0003800000 */
[----:B------:R-:W-:-:S13]  /*6610*/  ISETP.NE.AND P0, PT, R0, 0x1d, PT ;  /* 0x0000001d0000780c */ /* 0x000fda0003f05270 */
[----:B------:R-:W-:Y:S05]  /*6620*/  @!P0 BRA `(.L_x_3833) ;  /* 0x00000000008c8947 */ /* 0x000fea0003800000 */
[----:B------:R-:W-:-:S13]  /*6630*/  ISETP.NE.AND P0, PT, R0, 0x2c, PT ;  /* 0x0000002c0000780c */ /* 0x000fda0003f05270 */
[----:B------:R-:W-:Y:S05]  /*6640*/  @P0 BRA `(.L_x_3805) ;  /* 0x0000000000400947 */ /* 0x000fea0003800000 */
[----:B0-----:R-:W-:-:S05]  /*6650*/  IMAD.U32 R22, R22, 0x10000, RZ ;  /* 0x0001000016167824 */ /* 0x001fca00078e00ff */
        /* <DEDUP_REMOVED lines=15> */
.L_x_3805:
        /* <DEDUP_REMOVED lines=16> */
.L_x_3834:
[----:B------:R-:W-:Y:S05]  /*6850*/  BRA `(.L_x_3806) ;  /* 0x00000000001c7947 */ /* 0x000fea0003800000 */
.L_x_3833:
[----:B0-----:R-:W-:-:S06]  /*6860*/  IMAD.U32 R4, R22, 0x10000, RZ ;  /* 0x0001000016047824 */ /* 0x001fcc00078e00ff */
[----:B------:R-:W0:Y:S02]  /*6870*/  F2I.U64.TRUNC R4, R4 ;  /* 0x0000000400047311 */ /* 0x000e24000020d800 */
[----:B0-----:R2:W-:Y:S01]  /*6880*/  STG.E.64 desc[UR36][R8.64], R4 ;  /* 0x0000000408007986 */ /* 0x0015e2000c101b24 */
[----:B------:R-:W-:Y:S05]  /*6890*/  BRA `(.L_x_3806) ;  /* 0x00000000000c7947 */ /* 0x000fea0003800000 */
.L_x_3832:
[----:B0-----:R-:W-:-:S04]  /*68a0*/  IMAD.U32 R22, R22, 0x10000, RZ ;  /* 0x0001000016167824 */ /* 0x001fc800078e00ff */
[----:B------:R-:W0:Y:S02]  /*68b0*/  F2I.FTZ.U32.TRUNC.NTZ R3, R22 ;  /* 0x0000001600037305 */ /* 0x000e24000021f000 */
[----:B0-----:R0:W-:Y:S02]  /*68c0*/  STG.E desc[UR36][R8.64], R3 ;  /* 0x0000000308007986 */ /* 0x0011e4000c101924 */
.L_x_3806:
        /* <DEDUP_REMOVED lines=25> */
.L_x_3838:
[----:B------:R-:W-:-:S06]  /*6a60*/  IMAD.U32 R5, R17, 0x10000, RZ ;  /* 0x0001000011057824 */ /* 0x000fcc00078e00ff */
[----:B------:R-:W0:Y:S02]  /*6a70*/  F2I.S64.TRUNC R4, R5 ;  /* 0x0000000500047311 */ /* 0x000e24000020d900 */
[----:B0-----:R3:W-:Y:S01]  /*6a80*/  STG.E.U8 desc[UR36][R8.64], R4 ;  /* 0x0000000408007986 */ /* 0x0017e2000c101124 */
[----:B------:R-:W-:Y:S05]  /*6a90*/  BRA `(.L_x_3840) ;  /* 0x0000000c00847947 */ /* 0x000fea0003800000 */
.L_x_3837:
        /* <DEDUP_REMOVED lines=10> */
.L_x_3842:
[----:B------:R-:W-:-:S06]  /*6b40*/  IMAD.U32 R17, R17, 0x10000, RZ ;  /* 0x0001000011117824 */ /* 0x000fcc00078e00ff */
[----:B------:R-:W0:Y:S02]  /*6b50*/  F2I.FTZ.TRUNC.NTZ R17, R17 ;  /* 0x0000001100117305 */ /* 0x000e24000021f100 */
[----:B0-----:R2:W-:Y:S01]  /*6b60*/  STG.E desc[UR36][R8.64], R17 ;  /* 0x0000001108007986 */ /* 0x0015e2000c101924 */
[----:B------:R-:W-:Y:S05]  /*6b70*/  BRA `(.L_x_3840) ;  /* 0x0000000c004c7947 */ /* 0x000fea0003800000 */
.L_x_3841:
[----:B------:R-:W-:-:S06]  /*6b80*/  IMAD.U32 R17, R17, 0x10000, RZ ;  /* 0x0001000011117824 */ /* 0x000fcc00078e00ff */
[----:B------:R-:W0:Y:S02]  /*6b90*/  F2I.FTZ.TRUNC.NTZ R17, R17 ;  /* 0x0000001100117305 */ /* 0x000e24000021f100 */
[----:B0-----:R0:W-:Y:S01]  /*6ba0*/  STG.E.U16 desc[UR36][R8.64], R17 ;  /* 0x0000001108007986 */ /* 0x0011e2000c101524 */
[----:B------:R-:W-:Y:S05]  /*6bb0*/  BRA `(.L_x_3840) ;  /* 0x0000000c003c7947 */ /* 0x000fea0003800000 */
.L_x_3836:
        /* <DEDUP_REMOVED lines=9> */
.L_x_3844:
[----:B------:R-:W-:-:S05]  /*6c50*/  IMAD.U32 R0, R17, 0x10000, RZ ;  /* 0x0001000011007824 */ /* 0x000fca00078e00ff */
[----:B------:R-:W-:-:S05]  /*6c60*/  F2FP.F16.F32.PACK_AB R0, RZ, R0 ;  /* 0x00000000ff00723e */ /* 0x000fca00000000ff */
[----:B------:R0:W-:Y:S01]  /*6c70*/  STG.E.U16 desc[UR36][R8.64], R0 ;  /* 0x0000000008007986 */ /* 0x0001e2000c101524 */
[----:B------:R-:W-:Y:S05]  /*6c80*/  BRA `(.L_x_3840) ;  /* 0x0000000c00087947 */ /* 0x000fea0003800000 */
.L_x_3843:
        /* <DEDUP_REMOVED lines=10> */
.L_x_3846:
[----:B------:R-:W-:-:S05]  /*6d30*/  IMAD.U32 R17, R17, 0x10000, RZ ;  /* 0x0001000011117824 */ /* 0x000fca00078e00ff */
[----:B------:R-:W-:-:S04]  /*6d40*/  F2FP.F16.F32.PACK_AB R3, RZ, R17 ;  /* 0x00000011ff03723e */ /* 0x000fc800000000ff */
[----:B------:R-:W-:-:S05]  /*6d50*/  PRMT R3, R3, 0x5410, RZ ;  /* 0x0000541003037816 */ /* 0x000fca00000000ff */
[----:B------:R0:W-:Y:S01]  /*6d60*/  STG.E desc[UR36][R8.64], R3 ;  /* 0x0000000308007986 */ /* 0x0001e2000c101924 */
[----:B------:R-:W-:Y:S05]  /*6d70*/  BRA `(.L_x_3840) ;  /* 0x0000000800cc7947 */ /* 0x000fea0003800000 */
.L_x_3845:
[----:B------:R-:W-:-:S04]  /*6d80*/  IMAD.U32 R4, R17, 0x10000, RZ ;  /* 0x0001000011047824 */ /* 0x000fc800078e00ff */
[----:B------:R-:W-:-:S06]  /*6d90*/  FMUL.FTZ R4, R4, 1 ;  /* 0x3f80000004047820 */ /* 0x000fcc0000410000 */
[----:B------:R-:W0:Y:S02]  /*6da0*/  F2F.F64.F32 R4, R4 ;  /* 0x0000000400047310 */ /* 0x000e240000201800 */
[----:B0-----:R0:W-:Y:S01]  /*6db0*/  STG.E.64 desc[UR36][R8.64], R4 ;  /* 0x0000000408007986 */ /* 0x0011e2000c101b24 */
[----:B------:R-:W-:Y:S05]  /*6dc0*/  BRA `(.L_x_3840) ;  /* 0x0000000800b87947 */ /* 0x000fea0003800000 */
.L_x_3835:
        /* <DEDUP_REMOVED lines=13> */
.L_x_3849:
[----:B------:R-:W-:Y:S01]  /*6ea0*/  IMAD.U32 R17, R17, 0x10000, RZ ;  /* 0x0001000011117824 */ /* 0x000fe200078e00ff */
[----:B------:R-:W-:-:S03]  /*6eb0*/  CS2R R6, SRZ ;  /* 0x0000000000067805 */ /* 0x000fc6000001ff00 */
[----:B------:R-:W-:-:S06]  /*6ec0*/  FMUL.FTZ R4, R17, 1 ;  /* 0x3f80000011047820 */ /* 0x000fcc0000410000 */
[----:B------:R-:W0:Y:S02]  /*6ed0*/  F2F.F64.F32 R4, R4 ;  /* 0x0000000400047310 */ /* 0x000e240000201800 */
[----:B0-----:R0:W-:Y:S01]  /*6ee0*/  STG.E.128 desc[UR36][R8.64], R4 ;  /* 0x0000000408007986 */ /* 0x0011e2000c101d24 */
[----:B------:R-:W-:Y:S05]  /*6ef0*/  BRA `(.L_x_3840) ;  /* 0x00000008006c7947 */ /* 0x000fea0003800000 */
.L_x_3848:
        /* <DEDUP_REMOVED lines=21> */
.L_x_3853:
[----:B------:R-:W-:Y:S05]  /*7050*/  BSYNC B0 ;  /* 0x0000000000007941 */ /* 0x000fea0003800000 */
.L_x_3852:
[----:B------:R-:W-:-:S05]  /*7060*/  LOP3.LUT R5, R0, R5, RZ, 0xfc, !PT ;  /* 0x0000000500057212 */ /* 0x000fca00078efcff */
[----:B------:R0:W-:Y:S01]  /*7070*/  STG.E.U8 desc[UR36][R8.64], R5 ;  /* 0x0000000508007986 */ /* 0x0001e2000c101124 */
[----:B------:R-:W-:Y:S05]  /*7080*/  BRA `(.L_x_3840) ;  /* 0x0000000800087947 */ /* 0x000fea0003800000 */
.L_x_3851:
        /* <DEDUP_REMOVED lines=13> */
.L_x_3855:
[----:B------:R-:W-:Y:S01]  /*7160*/  IMAD.MOV.U32 R0, RZ, RZ, 0x7f ;  /* 0x0000007fff007424 */ /* 0x000fe200078e00ff */
[----:B------:R-:W-:-:S04]  /*7170*/  ISETP.GT.U32.AND P0, PT, R3, 0x7f800000, PT ;  /* 0x7f8000000300780c */ /* 0x000fc80003f04070 */
[----:B------:R-:W-:-:S09]  /*7180*/  SEL R0, R0, 0x7c, P0 ;  /* 0x0000007c00007807 */ /* 0x000fd20000000000 */
.L_x_3856:
[----:B------:R-:W-:Y:S05]  /*7190*/  BSYNC B0 ;  /* 0x0000000000007941 */ /* 0x000fea0003800000 */
.L_x_3854:
[----:B------:R-:W-:-:S04]  /*71a0*/  LOP3.LUT R3, R17, 0x80000000, RZ, 0xc0, !PT ;  /* 0x8000000011037812 */ /* 0x000fc800078ec0ff */
[----:B------:R-:W-:-:S04]  /*71b0*/  SHF.R.U32.HI R3, RZ, 0x18, R3 ;  /* 0x00000018ff037819 */ /* 0x000fc80000011603 */
[----:B------:R-:W-:-:S05]  /*71c0*/  LOP3.LUT R3, R0, R3, RZ, 0xfc, !PT ;  /* 0x0000000300037212 */ /* 0x000fca00078efcff */
[----:B------:R0:W-:Y:S01]  /*71d0*/  STG.E.U8 desc[UR36][R8.64], R3 ;  /* 0x0000000308007986 */ /* 0x0001e2000c101124 */
[----:B------:R-:W-:Y:S05]  /*71e0*/  BRA `(.L_x_3840) ;  /* 0x0000000400b07947 */ /* 0x000fea0003800000 */
.L_x_3850:
[----:B------:R0:W-:Y:S01]  /*71f0*/  STG.E.U16 desc[UR36][R8.64], R17 ;  /* 0x0000001108007986 */ /* 0x0001e2000c101524 */
[----:B------:R-:W-:Y:S05]  /*7200*/  BRA `(.L_x_3840) ;  /* 0x0000000400a87947 */ /* 0x000fea0003800000 */
.L_x_3847:
        /* <DEDUP_REMOVED lines=12> */
.L_x_3859:
        /* <DEDUP_REMOVED lines=17> */
.L_x_3862:
[----:B------:R-:W-:-:S04]  /*73e0*/  LOP3.LUT R3, R17, 0x80000000, RZ, 0xc0, !PT ;  /* 0x8000000011037812 */ /* 0x000fc800078ec0ff */
[----:B------:R-:W-:-:S04]  /*73f0*/  SHF.R.U32.HI R3, RZ, 0x18, R3 ;  /* 0x00000018ff037819 */ /* 0x000fc80000011603 */
[----:B------:R-:W-:-:S04]  /*7400*/  LOP3.LUT R0, R0, R3, RZ, 0xfc, !PT ;  /* 0x0000000300007212 */ /* 0x000fc800078efcff */
[----:B------:R-:W-:-:S07]  /*7410*/  PRMT R4, R0, 0x7610, R4 ;  /* 0x0000761000047816 */ /* 0x000fce0000000004 */
.L_x_3861:
[----:B------:R-:W-:Y:S05]  /*7420*/  BSYNC B0 ;  /* 0x0000000000007941 */ /* 0x000fea0003800000 */
.L_x_3860:
[----:B------:R0:W-:Y:S01]  /*7430*/  STG.E.U8 desc[UR36][R8.64], R4 ;  /* 0x0000000408007986 */ /* 0x0001e2000c101124 */
[----:B------:R-:W-:Y:S05]  /*7440*/  BRA `(.L_x_3840) ;  /* 0x0000000400187947 */ /* 0x000fea0003800000 */
.L_x_3858:
        /* <DEDUP_REMOVED lines=17> */
.L_x_3865:
[----:B------:R-:W-:-:S04]  /*7560*/  LOP3.LUT R3, R17, 0x80000000, RZ, 0xc0, !PT ;  /* 0x8000000011037812 */ /* 0x000fc800078ec0ff */
[----:B------:R-:W-:-:S04]  /*7570*/  SHF.R.U32.HI R3, RZ, 0x18, R3 ;  /* 0x00000018ff037819 */ /* 0x000fc80000011603 */
[----:B------:R-:W-:-:S04]  /*7580*/  LOP3.LUT R0, R0, R3, RZ, 0xfc, !PT ;  /* 0x0000000300007212 */ /* 0x000fc800078efcff */
[----:B------:R-:W-:-:S07]  /*7590*/  PRMT R4, R0, 0x7610, R4 ;  /* 0x0000761000047816 */ /* 0x000fce0000000004 */
.L_x_3864:
[----:B------:R-:W-:Y:S05]  /*75a0*/  BSYNC B0 ;  /* 0x0000000000007941 */ /* 0x000fea0003800000 */
.L_x_3863:
[----:B------:R0:W-:Y:S01]  /*75b0*/  STG.E.U8 desc[UR36][R8.64], R4 ;  /* 0x0000000408007986 */ /* 0x0001e2000c101124 */
[----:B------:R-:W-:Y:S05]  /*75c0*/  BRA `(.L_x_3840) ;  /* 0x0000000000b87947 */ /* 0x000fea0003800000 */
.L_x_3857:
        /* <DEDUP_REMOVED lines=22> */
.L_x_3839:
        /* <DEDUP_REMOVED lines=16> */
.L_x_3868:
[----:B------:R-:W-:Y:S05]  /*7830*/  BRA `(.L_x_3840) ;  /* 0x00000000001c7947 */ /* 0x000fea0003800000 */
.L_x_3867:
[----:B------:R-:W-:-:S06]  /*7840*/  IMAD.U32 R4, R17, 0x10000, RZ ;  /* 0x0001000011047824 */ /* 0x000fcc00078e00ff */
[----:B------:R-:W0:Y:S02]  /*7850*/  F2I.U64.TRUNC R4, R4 ;  /* 0x0000000400047311 */ /* 0x000e24000020d800 */
[----:B0-----:R0:W-:Y:S01]  /*7860*/  STG.E.64 desc[UR36][R8.64], R4 ;  /* 0x0000000408007986 */ /* 0x0011e2000c101b24 */
[----:B------:R-:W-:Y:S05]  /*7870*/  BRA `(.L_x_3840) ;  /* 0x00000000000c7947 */ /* 0x000fea0003800000 */
.L_x_3866:
[----:B------:R-:W-:-:S06]  /*7880*/  IMAD.U32 R17, R17, 0x10000, RZ ;  /* 0x0001000011117824 */ /* 0x000fcc00078e00ff */
[----:B------:R-:W0:Y:S02]  /*7890*/  F2I.FTZ.U32.TRUNC.NTZ R17, R17 ;  /* 0x0000001100117305 */ /* 0x000e24000021f000 */
[----:B0-----:R0:W-:Y:S02]  /*78a0*/  STG.E desc[UR36][R8.64], R17 ;  /* 0x0000001108007986 */ /* 0x0011e4000c101924 */
.L_x_3840:
[----:B------:R-:W-:-:S07]  /*78b0*/  VIADD R25, R25, 0x80 ;  /* 0x0000008019197836 */ /* 0x000fce0000000000 */
.L_x_3800:
[----:B------:R-:W-:Y:S05]  /*78c0*/  BSYNC B6 ;  /* 0x0000000000067941 */ /* 0x000fea0003800000 */
.L_x_3799:
[----:B------:R-:W-:-:S13]  /*78d0*/  ISETP.GE.AND P0, PT, R25, R16, PT ;  /* 0x000000101900720c */ /* 0x000fda0003f06270 */
[----:B------:R-:W-:Y:S05]  /*78e0*/  @P0 EXIT ;  /* 0x000000000000094d */ /* 0x000fea0003800000 */
[----:B0123--:R-:W0:Y:S01]  /*78f0*/  LDC.64 R4, c[0x0][0x228] ;  /* 0x00008a00ff047b82 */ /* 0x00fe220000000a00 */
[----:B------:R-:W-:Y:S01]  /*7900*/  PRMT R0, R18, 0x9910, RZ ;  /* 0x0000991012007816 */ /* 0x000fe200000000ff */
[----:B------:R-:W-:Y:S01]  /*7910*/  IMAD R2, R2, 0x200, R25 ;  /* 0x0000020002027824 */ /* 0x000fe200078e0219 */
[----:B------:R-:W-:Y:S02]  /*7920*/  ULDC UR4, c[0x0][0x248] ;  /* 0x0000920000047ab9 */ /* 0x000fe40000000800 */
[----:B------:R-:W-:Y:S01]  /*7930*/  ISETP.GT.AND P1, PT, R0, 0x9, PT ;  /* 0x000000090000780c */ /* 0x000fe20003f24270 */
[----:B----4-:R-:W-:-:S05]  /*7940*/  IMAD R3, R2, UR4, RZ ;  /* 0x0000000402037c24 */ /* 0x010fca000f8e02ff */
        /* <DEDUP_REMOVED lines=13> */
[----:B0-----:R-:W-:Y:S01]  /*7a20*/  STG.E.U8 desc[UR36][R2.64], R19 ;  /* 0x0000001302007986 */ /* 0x001fe2000c101124 */
[----:B------:R-:W-:Y:S05]  /*7a30*/  EXIT ;  /* 0x000000000000794d */ /* 0x000fea0003800000 */
.L_x_3872:
[----:B------:R-:W-:-:S06]  /*7a40*/  IMAD.U32 R5, R19, 0x10000, RZ ;  /* 0x0001000013057824 */ /* 0x000fcc00078e00ff */
[----:B------:R-:W0:Y:S02]  /*7a50*/  F2I.S64.TRUNC R4, R5 ;  /* 0x0000000500047311 */ /* 0x000e24000020d900 */
[----:B0-----:R-:W-:Y:S01]  /*7a60*/  STG.E.U8 desc[UR36][R2.64], R4 ;  /* 0x0000000402007986 */ /* 0x001fe2000c101124 */
[----:B------:R-:W-:Y:S05]  /*7a70*/  EXIT ;  /* 0x000000000000794d */ /* 0x000fea0003800000 */
.L_x_3871:
        /* <DEDUP_REMOVED lines=10> */
.L_x_3875:
[----:B------:R-:W-:-:S06]  /*7b20*/  IMAD.U32 R19, R19, 0x10000, RZ ;  /* 0x0001000013137824 */ /* 0x000fcc00078e00ff */
[----:B------:R-:W0:Y:S02]  /*7b30*/  F2I.FTZ.TRUNC.NTZ R19, R19 ;  /* 0x0000001300137305 */ /* 0x000e24000021f100 */
[----:B0-----:R-:W-:Y:S01]  /*7b40*/  STG.E desc[UR36][R2.64], R19 ;  /* 0x0000001302007986 */ /* 0x001fe2000c101924 */
[----:B------:R-:W-:Y:S05]  /*7b50*/  EXIT ;  /* 0x000000000000794d */ /* 0x000fea0003800000 */
.L_x_3874:
[----:B------:R-:W-:-:S06]  /*7b60*/  IMAD.U32 R19, R19, 0x10000, RZ ;  /* 0x0001000013137824 */ /* 0x000fcc00078e00ff */
[----:B------:R-:W0:Y:S02]  /*7b70*/  F2I.FTZ.TRUNC.NTZ R19, R19 ;  /* 0x0000001300137305 */ /* 0x000e24000021f100 */
[----:B0-----:R-:W-:Y:S01]  /*7b80*/  STG.E.U16 desc[UR36][R2.64], R19 ;  /* 0x0000001302007986 */ /* 0x001fe2000c101524 */
[----:B------:R-:W-:Y:S05]  /*7b90*/  EXIT ;  /* 0x000000000000794d */ /* 0x000fea0003800000 */
.L_x_3870:
        /* <DEDUP_REMOVED lines=9> */
.L_x_3877:
[----:B------:R-:W-:-:S05]  /*7c30*/  IMAD.U32 R0, R19, 0x10000, RZ ;  /* 0x0001000013007824 */ /* 0x000fca00078e00ff */
[----:B------:R-:W-:-:S05]  /*7c40*/  F2FP.F16.F32.PACK_AB R0, RZ, R0 ;  /* 0x00000000ff00723e */ /* 0x000fca00000000ff */
[----:B------:R-:W-:Y:S01]  /*7c50*/  STG.E.U16 desc[UR36][R2.64], R0 ;  /* 0x0000000002007986 */ /* 0x000fe2000c101524 */
[----:B------:R-:W-:Y:S05]  /*7c60*/  EXIT ;  /* 0x000000000000794d */ /* 0x000fea0003800000 */
.L_x_3876:
        /* <DEDUP_REMOVED lines=10> */
.L_x_3879:
[----:B------:R-:W-:-:S05]  /*7d10*/  IMAD.U32 R19, R19, 0x10000, RZ ;  /* 0x0001000013137824 */ /* 0x000fca00078e00ff */
[----:B------:R-:W-:-:S04]  /*7d20*/  F2FP.F16.F32.PACK_AB R5, RZ, R19 ;  /* 0x00000013ff05723e */ /* 0x000fc800000000ff */
[----:B------:R-:W-:-:S05]  /*7d30*/  PRMT R5, R5, 0x5410, RZ ;  /* 0x0000541005057816 */ /* 0x000fca00000000ff */
[----:B------:R-:W-:Y:S01]  /*7d40*/  STG.E desc[UR36][R2.64], R5 ;  /* 0x0000000502007986 */ /* 0x000fe2000c101924 */
[----:B------:R-:W-:Y:S05]  /*7d50*/  EXIT ;  /* 0x000000000000794d */ /* 0x000fea0003800000 */
.L_x_3878:
[----:B------:R-:W-:-:S04]  /*7d60*/  IMAD.U32 R4, R19, 0x10000, RZ ;  /* 0x0001000013047824 */ /* 0x000fc800078e00ff */
[----:B------:R-:W-:-:S06]  /*7d70*/  FMUL.FTZ R4, R4, 1 ;  /* 0x3f80000004047820 */ /* 0x000fcc0000410000 */
[----:B------:R-:W0:Y:S02]  /*7d80*/  F2F.F64.F32 R4, R4 ;  /* 0x0000000400047310 */ /* 0x000e240000201800 */
[----:B0-----:R-:W-:Y:S01]  /*7d90*/  STG.E.64 desc[UR36][R2.64], R4 ;  /* 0x0000000402007986 */ /* 0x001fe2000c101b24 */
[----:B------:R-:W-:Y:S05]  /*7da0*/  EXIT ;  /* 0x000000000000794d */ /* 0x000fea0003800000 */
.L_x_3869:
        /* <DEDUP_REMOVED lines=13> */
.L_x_3882:
[----:B------:R-:W-:Y:S01]  /*7e80*/  IMAD.U32 R19, R19, 0x10000, RZ ;  /* 0x0001000013137824 */ /* 0x000fe200078e00ff */
[----:B------:R-:W-:-:S03]  /*7e90*/  CS2R R6, SRZ ;  /* 0x0000000000067805 */ /* 0x000fc6000001ff00 */
[----:B------:R-:W-:-:S06]  /*7ea0*/  FMUL.FTZ R4, R19, 1 ;  /* 0x3f80000013047820 */ /* 0x000fcc0000410000 */
[----:B------:R-:W0:Y:S02]  /*7eb0*/  F2F.F64.F32 R4, R4 ;  /* 0x0000000400047310 */ /* 0x000e240000201800 */
[----:B0-----:R-:W-:Y:S01]  /*7ec0*/  STG.E.128 desc[UR36][R2.64], R4 ;  /* 0x0000000402007986 */ /* 0x001fe2000c101d24 */
[----:B------:R-:W-:Y:S05]  /*7ed0*/  EXIT ;  /* 0x000000000000794d */ /* 0x000fea0003800000 */
.L_x_3881:
        /* <DEDUP_REMOVED lines=21> */
.L_x_3886:
[----:B------:R-:W-:Y:S05]  /*8030*/  BSYNC B0 ;  /* 0x0000000000007941 */ /* 0x000fea0003800000 */
.L_x_3885:
[----:B------:R-:W-:-:S05]  /*8040*/  LOP3.LUT R5, R0, R5, RZ, 0xfc, !PT ;  /* 0x0000000500057212 */ /* 0x000fca00078efcff */
[----:B------:R-:W-:Y:S01]  /*8050*/  STG.E.U8 desc[UR36][R2.64], R5 ;  /* 0x0000000502007986 */ /* 0x000fe2000c101124 */
[----:B------:R-:W-:Y:S05]  /*8060*/  EXIT ;  /* 0x000000000000794d */ /* 0x000fea0003800000 */
.L_x_3884:
        /* <DEDUP_REMOVED lines=13> */
.L_x_3888:
[----:B------:R-:W-:Y:S01]  /*8140*/  IMAD.MOV.U32 R0, RZ, RZ, 0x7f ;  /* 0x0000007fff007424 */ /* 0x000fe200078e00ff */
[----:B------:R-:W-:-:S04]  /*8150*/  ISETP.GT.U32.AND P0, PT, R4, 0x7f800000, PT ;  /* 0x7f8000000400780c */ /* 0x000fc80003f04070 */
[----:B------:R-:W-:-:S09]  /*8160*/  SEL R0, R0, 0x7c, P0 ;  /* 0x0000007c00007807 */ /* 0x000fd20000000000 */
.L_x_3889:
[----:B------:R-:W-:Y:S05]  /*8170*/  BSYNC B0 ;  /* 0x0000000000007941 */ /* 0x000fea0003800000 */
.L_x_3887:
[----:B------:R-:W-:-:S04]  /*8180*/  LOP3.LUT R4, R19, 0x80000000, RZ, 0xc0, !PT ;  /* 0x8000000013047812 */ /* 0x000fc800078ec0ff */
[----:B------:R-:W-:-:S04]  /*8190*/  SHF.R.U32.HI R5, RZ, 0x18, R4 ;  /* 0x00000018ff057819 */ /* 0x000fc80000011604 */
[----:B------:R-:W-:-:S05]  /*81a0*/  LOP3.LUT R5, R0, R5, RZ, 0xfc, !PT ;  /* 0x0000000500057212 */ /* 0x000fca00078efcff */
[----:B------:R-:W-:Y:S01]  /*81b0*/  STG.E.U8 desc[UR36][R2.64], R5 ;  /* 0x0000000502007986 */ /* 0x000fe2000c101124 */
[----:B------:R-:W-:Y:S05]  /*81c0*/  EXIT ;  /* 0x000000000000794d */ /* 0x000fea0003800000 */
.L_x_3883:
[----:B------:R-:W-:Y:S01]  /*81d0*/  STG.E.U16 desc[UR36][R2.64], R19 ;  /* 0x0000001302007986 */ /* 0x000fe2000c101524 */
[----:B------:R-:W-:Y:S05]  /*81e0*/  EXIT ;  /* 0x000000000000794d */ /* 0x000fea0003800000 */
.L_x_3880:
        /* <DEDUP_REMOVED lines=12> */
.L_x_3892:
        /* <DEDUP_REMOVED lines=17> */
.L_x_3895:
[----:B------:R-:W-:-:S04]  /*83c0*/  LOP3.LUT R0, R19, 0x80000000, RZ, 0xc0, !PT ;  /* 0x8000000013007812 */ /* 0x000fc800078ec0ff */
[----:B------:R-:W-:-:S04]  /*83d0*/  SHF.R.U32.HI R5, RZ, 0x18, R0 ;  /* 0x00000018ff057819 */ /* 0x000fc80000011600 */
[----:B------:R-:W-:-:S04]  /*83e0*/  LOP3.LUT R4, R4, R5, RZ, 0xfc, !PT ;  /* 0x0000000504047212 */ /* 0x000fc800078efcff */
[----:B------:R-:W-:-:S07]  /*83f0*/  PRMT R0, R4, 0x7610, R0 ;  /* 0x0000761004007816 */ /* 0x000fce0000000000 */
.L_x_3894:
[----:B------:R-:W-:Y:S05]  /*8400*/  BSYNC B0 ;  /* 0x0000000000007941 */ /* 0x000fea0003800000 */
.L_x_3893:
[----:B------:R-:W-:Y:S01]  /*8410*/  STG.E.U8 desc[UR36][R2.64], R0 ;  /* 0x0000000002007986 */ /* 0x000fe2000c101124 */
[----:B------:R-:W-:Y:S05]  /*8420*/  EXIT ;  /* 0x000000000000794d */ /* 0x000fea0003800000 */
.L_x_3891:
        /* <DEDUP_REMOVED lines=17> */
.L_x_3898:
[----:B------:R-:W-:-:S04]  /*8540*/  LOP3.LUT R0, R19, 0x80000000, RZ, 0xc0, !PT ;  /* 0x8000000013007812 */ /* 0x000fc800078ec0ff */
[----:B------:R-:W-:-:S04]  /*8550*/  SHF.R.U32.HI R5, RZ, 0x18, R0 ;  /* 0x00000018ff057819 */ /* 0x000fc80000011600 */
[----:B------:R-:W-:-:S04]  /*8560*/  LOP3.LUT R4, R4, R5, RZ, 0xfc, !PT ;  /* 0x0000000504047212 */ /* 0x000fc800078efcff */
[----:B------:R-:W-:-:S07]  /*8570*/  PRMT R0, R4, 0x7610, R0 ;  /* 0x0000761004007816 */ /* 0x000fce0000000000 */
.L_x_3897:
[----:B------:R-:W-:Y:S05]  /*8580*/  BSYNC B0 ;  /* 0x0000000000007941 */ /* 0x000fea0003800000 */
.L_x_3896:
[----:B------:R-:W-:Y:S01]  /*8590*/  STG.E.U8 desc[UR36][R2.64], R0 ;  /* 0x0000000002007986 */ /* 0x000fe2000c101124 */
[----:B------:R-:W-:Y:S05]  /*85a0*/  EXIT ;  /* 0x000000000000794d */ /* 0x000fea0003800000 */
.L_x_3890:
[----:B------:R-:W-:-:S13]  /*85b0*/  ISETP.NE.AND P0, PT, R0, 0x1c, PT ;  /* 0x0000001c0000780c */ /* 0x000fda0003f05270 */
[----:B------:R-:W-:Y:S05]  /*85c0*/  @!P0 BRA `(.L_x_3899) ;  /* 0x0000000000a48947 */ /* 0x000fea0003800000 */
[----:B------:R-:W-:-:S13]  /*85d0*/  ISETP.NE.AND P0, PT, R0, 0x1d, PT ;  /* 0x0000001d0000780c */ /* 0x000fda0003f05270 */
[----:B------:R-:W-:Y:S05]  /*85e0*/  @!P0 BRA `(.L_x_3900) ;  /* 0x00000000008c8947 */ /* 0x000fea0003800000 */
[----:B------:R-:W-:-:S13]  /*85f0*/  ISETP.NE.AND P0, PT, R0, 0x2c, PT ;  /* 0x0000002c0000780c */ /* 0x000fda0003f05270 */
[----:B------:R-:W-:Y:S05]  /*8600*/  @P0 BRA `(.L_x_3873) ;  /* 0x0000000000400947 */ /* 0x000fea0003800000 */
[----:B------:R-:W-:Y:S02]  /*8610*/  IMAD.U32 R19, R19, 0x10000, RZ ;  /* 0x0001000013137824 */ /* 0x000fe400078e00ff */
        /* <DEDUP_REMOVED lines=15> */
.L_x_3873:
        /* <DEDUP_REMOVED lines=16> */
.L_x_3901:
[----:B------:R-:W-:Y:S05]  /*8810*/  EXIT ;  /* 0x000000000000794d */ /* 0x000fea0003800000 */
.L_x_3900:
[----:B------:R-:W-:-:S06]  /*8820*/  IMAD.U32 R4, R19, 0x10000, RZ ;  /* 0x0001000013047824 */ /* 0x000fcc00078e00ff */
[----:B------:R-:W0:Y:S02]  /*8830*/  F2I.U64.TRUNC R4, R4 ;  /* 0x0000000400047311 */ /* 0x000e24000020d800 */
[----:B0-----:R-:W-:Y:S01]  /*8840*/  STG.E.64 desc[UR36][R2.64], R4 ;  /* 0x0000000402007986 */ /* 0x001fe2000c101b24 */
[----:B------:R-:W-:Y:S05]  /*8850*/  EXIT ;  /* 0x000000000000794d */ /* 0x000fea0003800000 */
.L_x_3899:
[----:B------:R-:W-:-:S06]  /*8860*/  IMAD.U32 R19, R19, 0x10000, RZ ;  /* 0x0001000013137824 */ /* 0x000fcc00078e00ff */
[----:B------:R-:W0:Y:S02]  /*8870*/  F2I.FTZ.U32.TRUNC.NTZ R19, R19 ;  /* 0x0000001300137305 */ /* 0x000e24000021f000 */
[----:B0-----:R-:W-:Y:S01]  /*8880*/  STG.E desc[UR36][R2.64], R19 ;  /* 0x0000001302007986 */ /* 0x001fe2000c101924 */
[----:B------:R-:W-:Y:S05]  /*8890*/  EXIT ;  /* 0x000000000000794d */ /* 0x000fea0003800000 */
.L_x_3902:
        /* <DEDUP_REMOVED lines=14> */
.L_x_5707:


//--------------------- .text._ZN2at6native18elementwise_kernelILi128ELi4EZNS0_22gpu_kernel_impl_nocastIZZZNS0_66_GLOBAL__N__d53a5ca4_28_ActivationLeakyReluKernel_cu_9e10b42f_310417leaky_relu_kernelERNS_18TensorIteratorBaseERKN3c106ScalarEENKUlvE_clEvENKUlvE2_clEvEUlNS6_8BFloat16EE_EEvS5_RKT_EUliE_EEviT1_ --------------------------
	.section	.text._ZN2at6native18elementwise_kernelILi128ELi4EZNS0_22gpu_kernel_impl_nocastIZZZNS0_66_GLOBAL__N__d53a5ca4_28_ActivationLeakyReluKernel_cu_9e10b42f_310417leaky_relu_kernelERNS_18TensorIteratorBaseERKN3c106ScalarEENKUlvE_clEvENKUlvE2_clEvEUlNS6_8BFloat16EE_EEvS5_RKT_EUliE_EEviT1_,"ax",@progbits
	.align	128
        .global         _ZN2at6native18elementwise_kernelILi128ELi4EZNS0_22gpu_kernel_impl_nocastIZZZNS0_66_GLOBAL__N__d53a5ca4_28_ActivationLeakyReluKernel_cu_9e10b42f_310417leaky_relu_kernelERNS_18TensorIteratorBaseERKN3c106ScalarEENKUlvE_clEvENKUlvE2_clEvEUlNS6_8BFloat16EE_EEvS5_RKT_EUliE_EEviT1_
        .type           _ZN2at6native18elementwise_kernelILi128ELi4EZNS0_22gpu_kernel_impl_nocastIZZZNS0_66_GLOBAL__N__d53a5ca4_28_ActivationLeakyReluKernel_cu_9e10b42f_310417leaky_relu_kernelERNS_18TensorIteratorBaseERKN3c106ScalarEENKUlvE_clEvENKUlvE2_clEvEUlNS6_8BFloat16EE_EEvS5_RKT_EUliE_EEviT1_,@function
        .size           _ZN2at6native18elementwise_kernelILi128ELi4EZNS0_22gpu_kernel_impl_nocastIZZZNS0_66_GLOBAL__N__d53a5ca4_28_ActivationLeakyReluKernel_cu_9e10b42f_310417leaky_relu_kernelERNS_18TensorIteratorBaseERKN3c106ScalarEENKUlvE_clEvENKUlvE2_clEvEUlNS6_8BFloat16EE_EEvS5_RKT_EUliE_EEviT1_,(.L_x_5708 - _ZN2at6native18elementwise_kernelILi128ELi4EZNS0_22gpu_kernel_impl_nocastIZZZNS0_66_GLOBAL__N__d53a5ca4_28_ActivationLeakyReluKernel_cu_9e10b42f_310417leaky_relu_kernelERNS_18TensorIteratorBaseERKN3c106ScalarEENKUlvE_clEvENKUlvE2_clEvEUlNS6_8BFloat16EE_EEvS5_RKT_EUliE_EEviT1_)
        .other          _ZN2at6native18elementwise_kernelILi128ELi4EZNS0_22gpu_kernel_impl_nocastIZZZNS0_66_GLOBAL__N__d53a5ca4_28_ActivationLeakyReluKernel_cu_9e10b42f_310417leaky_relu_kernelERNS_18TensorIteratorBaseERKN3c106ScalarEENKUlvE_clEvENKUlvE2_clEvEUlNS6_8BFloat16EE_EEvS5_RKT_EUliE_EEviT1_,@"STO_CUDA_ENTRY STV_DEFAULT"
_ZN2at6native18elementwise_kernelILi128ELi4EZNS0_22gpu_kernel_impl_nocastIZZZNS0_66_GLOBAL__N__d53a5ca4_28_ActivationLeakyReluKernel_cu_9e10b42f_310417leaky_relu_kernelERNS_18TensorIteratorBaseERKN3c106ScalarEENKUlvE_clEvENKUlvE2_clEvEUlNS6_8BFloat16EE_EEvS5_RKT_EUliE_EEviT1_:
.text._ZN2at6native18elementwise_kernelILi128ELi4EZNS0_22gpu_kernel_impl_nocastIZZZNS0_66_GLOBAL__N__d53a5ca4_28_ActivationLeakyReluKernel_cu_9e10b42f_310417leaky_relu_kernelERNS_18TensorIteratorBaseERKN3c106ScalarEENKUlvE_clEvENKUlvE2_clEvEUlNS6_8BFloat16EE_EEvS5_RKT_EUliE_EEviT1_:
        /* <DEDUP_REMOVED lines=10> */
[----:B------:R-:W-:Y:S02]  /*00a0*/  CS2R R2, SRZ ;  /* 0x0000000000027805 */ /* 0x000fe4000001ff00 */
[----:B0-----:R-:W-:-:S13]  /*00b0*/  ISETP.NE.AND P0, PT, R8, RZ, PT ;  /* 0x000000ff0800720c */ /* 0x001fda0003f05270 */
[----:B------:R-:W-:Y:S05]  /*00c0*/  @!P0 BRA `(.L_x_3905) ;  /* 0x0000001000a88947 */ /* 0x000fea0003800000 */
[----:B------:R-:W-:Y:S01]  /*00d0*/  HFMA2.MMA R2, -RZ, RZ, 0, 0 ;  /* 0x00000000ff027435 */ /* 0x000fe200000001ff */
[----:B------:R-:W-:Y:S01]  /*00e0*/  MOV R3, R0 ;  /* 0x0000000000037202 */ /* 0x000fe20000000f00 */
[----:B------:R-:W-:Y:S01]  /*00f0*/  ULDC.64 UR8, c[0x0][0x220] ;  /* 0x0000880000087ab9 */ /* 0x000fe20000000a00 */
[----:B------:R-:W-:Y:S01]  /*0100*/  ISETP.NE.AND P0, PT, R8, 0x1, PT ;  /* 0x000000010800780c */ /* 0x000fe20003f05270 */
[----:B------:R-:W-:-:S06]  /*0110*/  ULDC UR7, c[0x0][0x21c] ;  /* 0x0000870000077ab9 */ /* 0x000fcc0000000800 */
[----:B------:R-:W-:-:S05]  /*0120*/  IMAD.HI.U32 R4, R0, UR8, R2 ;  /* 0x0000000800047c27 */ /* 0x000fca000f8e0002 */
[----:B------:R-:W-:Y:S01]  /*0130*/  SHF.R.U32.HI R5, RZ, UR9, R4 ;  /* 0x00000009ff057c19 */ /* 0x000fe20008011604 */
[----:B------:R-:W-:-:S03]  /*0140*/  ULDC.64 UR8, c[0x0][0x348] ;  /* 0x0000d20000087ab9 */ /* 0x000fc60000000a00 */
[----:B------:R-:W-:-:S05]  /*0150*/  IADD3 R3, -R5, RZ, RZ ;  /* 0x000000ff05037210 */ /* 0x000fca0007ffe1ff */
[----:B------:R-:W-:-:S04]  /*0160*/  IMAD R2, R3, UR7, R0 ;  /* 0x0000000703027c24 */ /* 0x000fc8000f8e0200 */
        /* <DEDUP_REMOVED lines=8> */
[----:B------:R-:W-:-:S04]  /*01f0*/  SHF.R.U32.HI R7, RZ, UR7, R6 ;  /* 0x00000007ff077c19 */ /* 0x000fc80008011606 */
[----:B------:R-:W-:-:S05]  /*0200*/  IADD3 R4, -R7, RZ, RZ ;  /* 0x000000ff07047210 */ /* 0x000fca0007ffe1ff */
[----:B------:R-:W-:Y:S01]  /*0210*/  IMAD R4, R4, UR8, R5 ;  /* 0x0000000804047c24 */ /* 0x000fe2000f8e0205 */
[----:B------:R-:W-:-:S03]  /*0220*/  ULDC.64 UR8, c[0x0][0x350] ;  /* 0x0000d40000087ab9 */ /* 0x000fc60000000a00 */
        /* <DEDUP_REMOVED lines=11> */
[----:B------:R-:W-:-:S04]  /*02e0*/  IMAD R6, R6, UR7, R7 ;  /* 0x0000000706067c24 */ /* 0x000fc8000f8e0207 */
        /* <DEDUP_REMOVED lines=15> */
[----:B------:R-:W-:Y:S01]  /*03e0*/  IMAD.MOV.U32 R6, RZ, RZ, RZ ;  /* 0x000000ffff067224 */ /* 0x000fe200078e00ff */
[----:B------:R-:W-:Y:S01]  /*03f0*/  ULDC.64 UR8, c[0x0][0x250] ;  /* 0x0000940000087ab9 */ /* 0x000fe20000000a00 */
[----:B------:R-:W-:Y:S01]  /*0400*/  ISETP.NE.AND P0, PT, R8, 0x5, PT ;  /* 0x000000050800780c */ /* 0x000fe20003f05270 */
[----:B------:R-:W-:Y:S01]  /*0410*/  ULDC UR7, c[0x0][0x24c] ;  /* 0x0000930000077ab9 */ /* 0x000fe20000000800 */
        /* <DEDUP_REMOVED lines=230> */
[----:B------:R-:W-:Y:S02]  /*1280*/  SHF.R.U32.HI R9, RZ, UR7, R8 ;  /* 0x00000007ff097c19 */ /* 0x000fe40008011608 */
[----:B------:R-:W-:-:S03]  /*1290*/  @P0 MOV R8, RZ ;  /* 0x000000ff00080202 */ /* 0x000fc60000000f00 */
[----:B------:R-:W1:Y:S01]  /*12a0*/  @P0 LDC R15, c[0x0][0x33c] ;  /* 0x0000cf00ff0f0b82 */ /* 0x000e620000000800 */
[----:B------:R-:W-:-:S07]  /*12b0*/  IMAD.MOV R11, RZ, RZ, -R9 ;  /* 0x000000ffff0b7224 */ /* 0x000fce00078e0a09 */
[----:B------:R-:W2:Y:S01]  /*12c0*/  @P0 LDC.64 R6, c[0x0][0x408] ;  /* 0x00010200ff060b82 */ /* 0x000ea20000000a00 */
[----:B0-----:R-:W-:-:S05]  /*12d0*/  @P0 IMAD.HI.U32 R4, R9, R12, R8 ;  /* 0x0000000c09040227 */ /* 0x001fca00078e0008 */
[----:B------:R-:W-:Y:S01]  /*12e0*/  @P0 SHF.R.U32.HI R8, RZ, R13, R4 ;  /* 0x0000000dff080219 */ /* 0x000fe20000011604 */
[----:B------:R-:W-:Y:S01]  /*12f0*/  IMAD R4, R11, UR8, R5 ;  /* 0x000000080b047c24 */ /* 0x000fe2000f8e0205 */
[----:B------:R-:W-:Y:S02]  /*1300*/  ULDC.64 UR8, c[0x0][0x400] ;  /* 0x0001000000087ab9 */ /* 0x000fe40000000a00 */
[----:B------:R-:W-:Y:S01]  /*1310*/  @P0 IADD3 R8, -R8, RZ, RZ ;  /* 0x000000ff08080210 */ /* 0x000fe20007ffe1ff */
[C---:B------:R-:W-:Y:S02]  /*1320*/  IMAD R3, R4.reuse, UR8, R3 ;  /* 0x0000000804037c24 */ /* 0x040fe4000f8e0203 */
[----:B------:R-:W-:Y:S02]  /*1330*/  IMAD R2, R4, UR9, R2 ;  /* 0x0000000904027c24 */ /* 0x000fe4000f8e0202 */
[----:B-1----:R-:W-:-:S04]  /*1340*/  @P0 IMAD R8, R8, R15, R9 ;  /* 0x0000000f08080224 */ /* 0x002fc800078e0209 */
[C---:B--2---:R-:W-:Y:S02]  /*1350*/  @P0 IMAD R3, R8.reuse, R6, R3 ;  /* 0x0000000608030224 */ /* 0x044fe400078e0203 */
[----:B------:R-:W-:-:S07]  /*1360*/  @P0 IMAD R2, R8, R7, R2 ;  /* 0x0000000708020224 */ /* 0x000fce00078e0202 */
.L_x_3905:
[----:B------:R-:W-:Y:S01]  /*1370*/  ULDC.64 UR8, c[0x0][0x418] ;  /* 0x0001060000087ab9 */ /* 0x000fe20000000a00 */
[----:B------:R-:W-:Y:S01]  /*1380*/  ULDC UR7, c[0x0][0x420] ;  /* 0x0001080000077ab9 */ /* 0x000fe20000000800 */
[----:B------:R-:W-:-:S04]  /*1390*/  IADD3 R4, P0, R2, UR8, RZ ;  /* 0x0000000802047c10 */ /* 0x000fc8000ff1e0ff */
[----:B------:R-:W-:Y:S01]  /*13a0*/  IADD3.X R5, RZ, UR9, RZ, P0, !PT ;  /* 0x00000009ff057c10 */ /* 0x000fe200087fe4ff */
[----:B------:R-:W-:-:S04]  /*13b0*/  ULDC.64 UR8, c[0x0][0x410] ;  /* 0x0001040000087ab9 */ /* 0x000fc80000000a00 */
[----:B------:R-:W2:Y:S01]  /*13c0*/  LDG.E.U16 R4, desc[UR4][R4.64] ;  /* 0x0000000404047981 */ /* 0x000ea2000c1e1500 */
[----:B------:R-:W-:Y:S02]  /*13d0*/  IADD3 R0, R0, 0x80, RZ ;  /* 0x0000008000007810 */ /* 0x000fe40007ffe0ff */
[----:B--2---:R-:W-:-:S04]  /*13e0*/  SHF.L.U32 R6, R4, 0x10, RZ ;  /* 0x0000001004067819 */ /* 0x004fc800000006ff */
[----:B------:R-:W-:-:S13]  /*13f0*/  FSETP.GT.FTZ.AND P0, PT, R6, RZ, PT ;  /* 0x000000ff0600720b */ /* 0x000fda0003f14000 */
[----:B------:R-:W-:Y:S01]  /*1400*/  @!P0 FMUL.FTZ R6, R6, UR7 ;  /* 0x0000000706068c20 */ /* 0x000fe20008410000 */
[----:B------:R-:W-:-:S04]  /*1410*/  IADD3 R2, P0, R3, UR8, RZ ;  /* 0x0000000803027c10 */ /* 0x000fc8000ff1e0ff */
[----:B------:R-:W-:Y:S02]  /*1420*/  F2FP.BF16.F32.PACK_AB R6, RZ, R6 ;  /* 0x00000006ff06723e */ /* 0x000fe400000010ff */
[----:B------:R-:W-:-:S05]  /*1430*/  IADD3.X R3, RZ, UR9, RZ, P0, !PT ;  /* 0x00000009ff037c10 */ /* 0x000fca00087fe4ff */
[----:B------:R0:W-:Y:S02]  /*1440*/  STG.E.U16 desc[UR4][R2.64], R6 ;  /* 0x0000000602007986 */ /* 0x0001e4000c101504 */
.L_x_3904:
[----:B------:R-:W-:Y:S05]  /*1450*/  BSYNC B0 ;  /* 0x0000000000007941 */ /* 0x000fea0003800000 */
.L_x_3903:
[----:B------:R-:W-:Y:S01]  /*1460*/  ISETP.GE.AND P0, PT, R0, UR6, PT ;  /* 0x0000000600007c0c */ /* 0x000fe2000bf06270 */
[----:B------:R-:W-:-:S12]  /*1470*/  BSSY B0, `(.L_x_3906) ;  /* 0x000027c000007945 */ /* 0x000fd80003800000 */
[----:B------:R-:W-:Y:S05]  /*1480*/  @P0 BRA `(.L_x_3907) ;  /* 0x0000002400e80947 */ /* 0x000fea0003800000 */
[----:B------:R-:W1:Y:S01]  /*1490*/  LDC R8, c[0x0][0x218] ;  /* 0x00008600ff087b82 */ /* 0x000e620000000800 */
[----:B0-----:R-:W-:Y:S02]  /*14a0*/  CS2R R2, SRZ ;  /* 0x0000000000027805 */ /* 0x001fe4000001ff00 */
[----:B-1----:R-:W-:-:S13]  /*14b0*/  ISETP.NE.AND P0, PT, R8, RZ, PT ;  /* 0x000000ff0800720c */ /* 0x002fda0003f05270 */
        /* <DEDUP_REMOVED lines=19> */
[----:B------:R-:W-:-:S05]  /*15f0*/  SHF.R.U32.HI R7, RZ, UR7, R6 ;  /* 0x00000007ff077c19 */ /* 0x000fca0008011606 */
[----:B------:R-:W-:-:S04]  /*1600*/  IMAD.MOV R4, RZ, RZ, -R7 ;  /* 0x000000ffff047224 */ /* 0x000fc800078e0a07 */
        /* <DEDUP_REMOVED lines=264> */
[----:B------:R-:W-:Y:S02]  /*2690*/  @P0 MOV R8, RZ ;  /* 0x000000ff00080202 */ /* 0x000fe40000000f00 */
[C---:B------:R-:W-:Y:S01]  /*26a0*/  IADD3 R11, -R9.reuse, RZ, RZ ;  /* 0x000000ff090b7210 */ /* 0x040fe20007ffe1ff */
[----:B------:R-:W1:Y:S08]  /*26b0*/  @P0 LDC R15, c[0x0][0x33c] ;  /* 0x0000cf00ff0f0b82 */ /* 0x000e700000000800 */
        /* <DEDUP_REMOVED lines=11> */
.L_x_3908:
[----:B------:R-:W-:Y:S01]  /*2770*/  ULDC.64 UR8, c[0x0][0x418] ;  /* 0x0001060000087ab9 */ /* 0x000fe20000000a00 */
[----:B------:R-:W-:Y:S01]  /*2780*/  ULDC UR7, c[0x0][0x420] ;  /* 0x0001080000077ab9 */ /* 0x000fe20000000800 */
[----:B------:R-:W-:-:S04]  /*2790*/  IADD3 R4, P0, R2, UR8, RZ ;  /* 0x0000000802047c10 */ /* 0x000fc8000ff1e0ff */
[----:B------:R-:W-:Y:S01]  /*27a0*/  IADD3.X R5, RZ, UR9, RZ, P0, !PT ;  /* 0x00000009ff057c10 */ /* 0x000fe200087fe4ff */
[----:B------:R-:W-:-:S04]  /*27b0*/  ULDC.64 UR8, c[0x0][0x410] ;  /* 0x0001040000087ab9 */ /* 0x000fc80000000a00 */
[----:B------:R-:W2:Y:S01]  /*27c0*/  LDG.E.U16 R4, desc[UR4][R4.64] ;  /* 0x0000000404047981 */ /* 0x000ea2000c1e1500 */
[----:B------:R-:W-:Y:S01]  /*27d0*/  VIADD R0, R0, 0x80 ;  /* 0x0000008000007836 */ /* 0x000fe20000000000 */
[----:B--2---:R-:W-:-:S04]  /*27e0*/  SHF.L.U32 R6, R4, 0x10, RZ ;  /* 0x0000001004067819 */ /* 0x004fc800000006ff */
[----:B------:R-:W-:-:S13]  /*27f0*/  FSETP.GT.FTZ.AND P0, PT, R6, RZ, PT ;  /* 0x000000ff0600720b */ /* 0x000fda0003f14000 */
[----:B------:R-:W-:Y:S01]  /*2800*/  @!P0 FMUL.FTZ R6, R6, UR7 ;  /* 0x0000000706068c20 */ /* 0x000fe20008410000 */
[----:B------:R-:W-:-:S04]  /*2810*/  IADD3 R2, P0, R3, UR8, RZ ;  /* 0x0000000803027c10 */ /* 0x000fc8000ff1e0ff */
[----:B------:R-:W-:Y:S02]  /*2820*/  F2FP.BF16.F32.PACK_AB R6, RZ, R6 ;  /* 0x00000006ff06723e */ /* 0x000fe400000010ff */
[----:B------:R-:W-:Y:S02]  /*2830*/  IADD3.X R3, RZ, UR9, RZ, P0, !PT ;  /* 0x00000009ff037c10 */ /* 0x000fe400087fe4ff */
[----:B------:R-:W-:-:S03]  /*2840*/  ISETP.GE.AND P0, PT, R0, UR6, PT ;  /* 0x0000000600007c0c */ /* 0x000fc6000bf06270 */
[----:B------:R1:W-:Y:S10]  /*2850*/  STG.E.U16 desc[UR4][R2.64], R6 ;  /* 0x0000000602007986 */ /* 0x0003f4000c101504 */
[----:B------:R-:W-:Y:S05]  /*2860*/  @P0 BRA `(.L_x_3907) ;  /* 0x0000001000f00947 */ /* 0x000fea0003800000 */
[----:B------:R-:W0:Y:S01]  /*2870*/  LDC R8, c[0x0][0x218] ;  /* 0x00008600ff087b82 */ /* 0x000e220000000800 */
[----:B-1----:R-:W-:Y:S02]  /*2880*/  CS2R R2, SRZ ;  /* 0x0000000000027805 */ /* 0x002fe4000001ff00 */
        /* <DEDUP_REMOVED lines=280> */
[----:B------:R-:W-:Y:S01]  /*3a10*/  ULDC.64 UR8, c[0x0][0x330] ;  /* 0x0000cc0000087ab9 */ /* 0x000fe20000000a00 */
[----:B------:R-:W-:Y:S01]  /*3a20*/  MOV R4, RZ ;  /* 0x000000ff00047202 */ /* 0x000fe20000000f00 */
[----:B------:R-:W-:-:S04]  /*3a30*/  ULDC UR7, c[0x0][0x338] ;  /* 0x0000ce0000077ab9 */ /* 0x000fc80000000800 */
[----:B------:R-:W-:-:S05]  /*3a40*/  IMAD.HI.U32 R8, R5, UR9, R4 ;  /* 0x0000000905087c27 */ /* 0x000fca000f8e0004 */
[----:B------:R-:W-:Y:S01]  /*3a50*/  SHF.R.U32.HI R9, RZ, UR7, R8 ;  /* 0x00000007ff097c19 */ /* 0x000fe20008011608 */
[----:B------:R-:W0:Y:S01]  /*3a60*/  @P0 LDC.64 R12, c[0x0][0x340] ;  /* 0x0000d000ff0c0b82 */ /* 0x000e220000000a00 */
[----:B------:R-:W-:Y:S02]  /*3a70*/  @P0 MOV R8, RZ ;  /* 0x000000ff00080202 */ /* 0x000fe40000000f00 */
[----:B------:R-:W-:-:S05]  /*3a80*/  IADD3 R11, -R9, RZ, RZ ;  /* 0x000000ff090b7210 */ /* 0x000fca0007ffe1ff */
        /* <DEDUP_REMOVED lines=12> */
.L_x_3909:
        /* <DEDUP_REMOVED lines=12> */
[----:B------:R-:W-:-:S05]  /*3c10*/  IADD3.X R3, RZ, UR9, RZ, P0, !PT ;  /* 0x00000009ff037c10 */ /* 0x000fca00087fe4ff */
[----:B------:R2:W-:Y:S02]  /*3c20*/  STG.E.U16 desc[UR4][R2.64], R6 ;  /* 0x0000000602007986 */ /* 0x0005e4000c101504 */
.L_x_3907:
[----:B------:R-:W-:Y:S05]  /*3c30*/  BSYNC B0 ;  /* 0x0000000000007941 */ /* 0x000fea0003800000 */
.L_x_3906:
[----:B------:R-:W-:-:S13]  /*3c40*/  ISETP.GE.AND P0, PT, R0, UR6, PT ;  /* 0x0000000600007c0c */ /* 0x000fda000bf06270 */
[----:B------:R-:W-:Y:S05]  /*3c50*/  @P0 EXIT ;  /* 0x000000000000094d */ /* 0x000fea0003800000 */
[----:B------:R-:W3:Y:S01]  /*3c60*/  LDC R8, c[0x0][0x218] ;  /* 0x00008600ff087b82 */ /* 0x000ee20000000800 */
[----:B012---:R-:W-:Y:S02]  /*3c70*/  CS2R R2, SRZ ;  /* 0x0000000000027805 */ /* 0x007fe4000001ff00 */
[----:B---3--:R-:W-:-:S13]  /*3c80*/  ISETP.NE.AND P0, PT, R8, RZ, PT ;  /* 0x000000ff0800720c */ /* 0x008fda0003f05270 */
[----:B------:R-:W-:Y:S05]  /*3c90*/  @!P0 BRA `(.L_x_3910) ;  /* 0x0000001000a88947 */ /* 0x000fea0003800000 */
[----:B------:R-:W-:Y:S01]  /*3ca0*/  MOV R2, RZ ;  /* 0x000000ff00027202 */ /* 0x000fe20000000f00 */
[----:B------:R-:W-:Y:S01]  /*3cb0*/  ULDC.64 UR6, c[0x0][0x220] ;  /* 0x0000880000067ab9 */ /* 0x000fe20000000a00 */
[----:B------:R-:W-:Y:S02]  /*3cc0*/  MOV R3, R0 ;  /* 0x0000000000037202 */ /* 0x000fe40000000f00 */
        /* <DEDUP_REMOVED lines=8> */
[----:B------:R-:W-:Y:S01]  /*3d50*/  IMAD R2, R0, UR7, RZ ;  /* 0x0000000700027c24 */ /* 0x000fe2000f8e02ff */
[----:B------:R-:W-:Y:S06]  /*3d60*/  @!P0 BRA `(.L_x_3910) ;  /* 0x0000001000748947 */ /* 0x000fec0003800000 */
[----:B------:R-:W-:Y:S01]  /*3d70*/  HFMA2.MMA R4, -RZ, RZ, 0, 0 ;  /* 0x00000000ff047435 */ /* 0x000fe200000001ff */
[----:B------:R-:W-:Y:S01]  /*3d80*/  ULDC.64 UR8, c[0x0][0x228] ;  /* 0x00008a0000087ab9 */ /* 0x000fe20000000a00 */
[----:B------:R-:W-:Y:S01]  /*3d90*/  ULDC UR6, c[0x0][0x230] ;  /* 0x00008c0000067ab9 */ /* 0x000fe20000000800 */
[----:B------:R-:W-:-:S07]  /*3da0*/  ISETP.NE.AND P0, PT, R8, 0x2, PT ;  /* 0x000000020800780c */ /* 0x000fce0003f05270 */
        /* <DEDUP_REMOVED lines=10> */
[----:B------:R-:W-:-:S03]  /*3e50*/  ISETP.NE.AND P0, PT, R8, 0x3, PT ;  /* 0x000000030800780c */ /* 0x000fc60003f05270 */
[----:B------:R-:W-:Y:S01]  /*3e60*/  IMAD.HI.U32 R4, R7, UR6, R6 ;  /* 0x0000000607047c27 */ /* 0x000fe2000f8e0006 */
[----:B------:R-:W-:-:S04]  /*3e70*/  ULDC UR6, c[0x0][0x234] ;  /* 0x00008d0000067ab9 */ /* 0x000fc80000000800 */
        /* <DEDUP_REMOVED lines=21> */
[----:B------:R-:W-:-:S08]  /*3fd0*/  ISETP.NE.AND P0, PT, R8, 0x5, PT ;  /* 0x000000050800780c */ /* 0x000fd00003f05270 */
        /* <DEDUP_REMOVED lines=232> */
[----:B------:R-:W-:Y:S01]  /*4e60*/  ULDC.64 UR6, c[0x0][0x400] ;  /* 0x0001000000067ab9 */ /* 0x000fe20000000a00 */
[----:B------:R-:W-:Y:S02]  /*4e70*/  @P0 MOV R6, RZ ;  /* 0x000000ff00060202 */ /* 0x000fe40000000f00 */
[----:B------:R-:W-:Y:S01]  /*4e80*/  IADD3 R4, -R7, RZ, RZ ;  /* 0x000000ff07047210 */ /* 0x000fe20007ffe1ff */
[----:B------:R-:W1:Y:S04]  /*4e90*/  @P0 LDC R11, c[0x0][0x33c] ;  /* 0x0000cf00ff0b0b82 */ /* 0x000e680000000800 */
[----:B------:R-:W-:-:S04]  /*4ea0*/  IMAD R4, R4, UR8, R5 ;  /* 0x0000000804047c24 */ /* 0x000fc8000f8e0205 */
[----:B------:R-:W2:Y:S01]  /*4eb0*/  @P0 LDC.64 R12, c[0x0][0x408] ;  /* 0x00010200ff0c0b82 */ /* 0x000ea20000000a00 */
[C---:B------:R-:W-:Y:S02]  /*4ec0*/  IMAD R3, R4.reuse, UR6, R3 ;  /* 0x0000000604037c24 */ /* 0x040fe4000f8e0203 */
[----:B------:R-:W-:Y:S02]  /*4ed0*/  IMAD R2, R4, UR7, R2 ;  /* 0x0000000704027c24 */ /* 0x000fe4000f8e0202 */
[----:B0-----:R-:W-:-:S05]  /*4ee0*/  @P0 IMAD.HI.U32 R0, R7, R8, R6 ;  /* 0x0000000807000227 */ /* 0x001fca00078e0006 */
[----:B------:R-:W-:-:S04]  /*4ef0*/  @P0 SHF.R.U32.HI R0, RZ, R9, R0 ;  /* 0x00000009ff000219 */ /* 0x000fc80000011600 */
[----:B------:R-:W-:-:S05]  /*4f00*/  @P0 IADD3 R6, -R0, RZ, RZ ;  /* 0x000000ff00060210 */ /* 0x000fca0007ffe1ff */
[----:B-1----:R-:W-:-:S04]  /*4f10*/  @P0 IMAD R6, R11, R6, R7 ;  /* 0x000000060b060224 */ /* 0x002fc800078e0207 */
[C---:B--2---:R-:W-:Y:S02]  /*4f20*/  @P0 IMAD R3, R6.reuse, R12, R3 ;  /* 0x0000000c06030224 */ /* 0x044fe400078e0203 */
[----:B------:R-:W-:-:S07]  /*4f30*/  @P0 IMAD R2, R6, R13, R2 ;  /* 0x0000000d06020224 */ /* 0x000fce00078e0202 */
.L_x_3910:
[----:B------:R-:W-:Y:S02]  /*4f40*/  ULDC.64 UR6, c[0x0][0x418] ;  /* 0x0001060000067ab9 */ /* 0x000fe40000000a00 */
[----:B------:R-:W-:Y:S01]  /*4f50*/  IADD3 R4, P0, R2, UR6, RZ ;  /* 0x0000000602047c10 */ /* 0x000fe2000ff1e0ff */
[----:B------:R-:W-:-:S03]  /*4f60*/  ULDC UR6, c[0x0][0x420] ;  /* 0x0001080000067ab9 */ /* 0x000fc60000000800 */
[----:B------:R-:W-:-:S05]  /*4f70*/  IADD3.X R5, RZ, UR7, RZ, P0, !PT ;  /* 0x00000007ff057c10 */ /* 0x000fca00087fe4ff */
[----:B------:R-:W2:Y:S02]  /*4f80*/  LDG.E.U16 R4, desc[UR4][R4.64] ;  /* 0x0000000404047981 */ /* 0x000ea4000c1e1500 */
[----:B--2---:R-:W-:-:S04]  /*4f90*/  SHF.L.U32 R0, R4, 0x10, RZ ;  /* 0x0000001004007819 */ /* 0x004fc800000006ff */
[----:B------:R-:W-:-:S13]  /*4fa0*/  FSETP.GT.FTZ.AND P0, PT, R0, RZ, PT ;  /* 0x000000ff0000720b */ /* 0x000fda0003f14000 */
[----:B------:R-:W-:Y:S01]  /*4fb0*/  @!P0 FMUL.FTZ R0, R0, UR6 ;  /* 0x0000000600008c20 */ /* 0x000fe20008410000 */
[----:B------:R-:W-:Y:S02]  /*4fc0*/  ULDC.64 UR6, c[0x0][0x410] ;  /* 0x0001040000067ab9 */ /* 0x000fe40000000a00 */
[----:B------:R-:W-:Y:S02]  /*4fd0*/  IADD3 R2, P0, R3, UR6, RZ ;  /* 0x0000000603027c10 */ /* 0x000fe4000ff1e0ff */
[----:B------:R-:W-:Y:S02]  /*4fe0*/  F2FP.BF16.F32.PACK_AB R0, RZ, R0 ;  /* 0x00000000ff00723e */ /* 0x000fe400000010ff */
[----:B------:R-:W-:-:S05]  /*4ff0*/  IADD3.X R3, RZ, UR7, RZ, P0, !PT ;  /* 0x00000007ff037c10 */ /* 0x000fca00087fe4ff */
[----:B------:R-:W-:Y:S01]  /*5000*/  STG.E.U16 desc[UR4][R2.64], R0 ;  /* 0x0000000002007986 */ /* 0x000fe2000c101504 */
[----:B------:R-:W-:Y:S05]  /*5010*/  EXIT ;  /* 0x000000000000794d */ /* 0x000fea0003800000 */
.L_x_3911:
        /* <DEDUP_REMOVED lines=14> */
.L_x_5708:


//--------------------- .text._ZN2at6native27unrolled_elementwise_kernelIZZZNS0_66_GLOBAL__N__d53a5ca4_28_ActivationLeakyReluKernel_cu_9e10b42f_310417leaky_relu_kernelERNS_18TensorIteratorBaseERKN3c106ScalarEENKUlvE_clEvENKUlvE2_clEvEUlNS5_8BFloat16EE_St5arrayIPcLm2EELi4E23TrivialOffsetCalculatorILi1EjESH_NS0_6memory15LoadWithoutCastENSI_16StoreWithoutCastEEEviT_T0_T2_T3_T4_T5_ --------------------------
	.section	.text._ZN2at6native27unrolled_elementwise_kernelIZZZNS0_66_GLOBAL__N__d53a5ca4_28_ActivationLeakyReluKernel_cu_9e10b42f_310417leaky_relu_kernelERNS_18TensorIteratorBaseERKN3c106ScalarEENKUlvE_clEvENKUlvE2_clEvEUlNS5_8BFloat16EE_St5arrayIPcLm2EELi4E23TrivialOffsetCalculatorILi1EjESH_NS0_6memory15LoadWithoutCastENSI_16StoreWithoutCastEEEviT_T0_T2_T3_T4_T5_,"ax",@progbits
	.align	128
        .global         _ZN2at6native27unrolled_elementwise_kernelIZZZNS0_66_GLOBAL__N__d53a5ca4_28_ActivationLeakyReluKernel_cu_9e10b42f_310417leaky_relu_kernelERNS_18TensorIteratorBaseERKN3c106ScalarEENKUlvE_clEvENKUlvE2_clEvEUlNS5_8BFloat16EE_St5arrayIPcLm2EELi4E23TrivialOffsetCalculatorILi1EjESH_NS0_6memory15LoadWithoutCastENSI_16StoreWithoutCastEEEviT_T0_T2_T3_T4_T5_
        .type           _ZN2at6native27unrolled_elementwise_kernelIZZZNS0_66_GLOBAL__N__d53a5ca4_28_ActivationLeakyReluKernel_cu_9e10b42f_310417leaky_relu_kernelERNS_18TensorIteratorBaseERKN3c106ScalarEENKUlvE_clEvENKUlvE2_clEvEUlNS5_8BFloat16EE_St5arrayIPcLm2EELi4E23TrivialOffsetCalculatorILi1EjESH_NS0_6memory15LoadWithoutCastENSI_16StoreWithoutCastEEEviT_T0_T2_T3_T4_T5_,@function
        .size           _ZN2at6native27unrolled_elementwise_kernelIZZZNS0_66_GLOBAL__N__d53a5ca4_28_ActivationLeakyReluKernel_cu_9e10b42f_310417leaky_relu_kernelERNS_18TensorIteratorBaseERKN3c106ScalarEENKUlvE_clEvENKUlvE2_clEvEUlNS5_8BFloat16EE_St5arrayIPcLm2EELi4E23TrivialOffsetCalculatorILi1EjESH_NS0_6memory15LoadWithoutCastENSI_16StoreWithoutCastEEEviT_T0_T2_T3_T4_T5_,(.L_x_5709 - _ZN2at6native27unrolled_elementwise_kernelIZZZNS0_66_GLOBAL__N__d53a5ca4_28_ActivationLeakyReluKernel_cu_9e10b42f_310417leaky_relu_kernelERNS_18TensorIteratorBaseERKN3c106ScalarEENKUlvE_clEvENKUlvE2_clEvEUlNS5_8BFloat16EE_St5arrayIPcLm2EELi4E23TrivialOffsetCalculatorILi1EjESH_NS0_6memory15LoadWithoutCastENSI_16StoreWithoutCastEEEviT_T0_T2_T3_T4_T5_)
        .other          _ZN2at6native27unrolled_elementwise_kernelIZZZNS0_66_GLOBAL__N__d53a5ca4_28_ActivationLeakyReluKernel_cu_9e10b42f_310417leaky_relu_kernelERNS_18TensorIteratorBaseERKN3c106ScalarEENKUlvE_clEvENKUlvE2_clEvEUlNS5_8BFloat16EE_St5arrayIPcLm2EELi4E23TrivialOffsetCalculatorILi1EjESH_NS0_6memory15LoadWithoutCastENSI_16StoreWithoutCastEEEviT_T0_T2_T3_T4_T5_,@"STO_CUDA_ENTRY STV_DEFAULT"
_ZN2at6native27unrolled_elementwise_kernelIZZZNS0_66_GLOBAL__N__d53a5ca4_28_ActivationLeakyReluKernel_cu_9e10b42f_310417leaky_relu_kernelERNS_18TensorIteratorBaseERKN3c106ScalarEENKUlvE_clEvENKUlvE2_clEvEUlNS5_8BFloat16EE_St5arrayIPcLm2EELi4E23TrivialOffsetCalculatorILi1EjESH_NS0_6memory15LoadWithoutCastENSI_16StoreWithoutCastEEEviT_T0_T2_T3_T4_T5_:
.text._ZN2at6native27unrolled_elementwise_kernelIZZZNS0_66_GLOBAL__N__d53a5ca4_28_ActivationLeakyReluKernel_cu_9e10b42f_310417leaky_relu_kernelERNS_18TensorIteratorBaseERKN3c106ScalarEENKUlvE_clEvENKUlvE2_clEvEUlNS5_8BFloat16EE_St5arrayIPcLm2EELi4E23TrivialOffsetCalculatorILi1EjESH_NS0_6memory15LoadWithoutCastENSI_16StoreWithoutCastEEEviT_T0_T2_T3_T4_T5_:
        /* <DEDUP_REMOVED lines=9> */
[----:B------:R-:W-:Y:S01]  /*0090*/  @!P3 VIADD R7, R5, 0x80 ;  /* 0x000000800507b836 */ /* 0x000fe20000000000 */
[----:B------:R-:W0:Y:S01]  /*00a0*/  @!P3 LDC.64 R10, c[0x0][0x230] ;  /* 0x00008c00ff0abb82 */ /* 0x000e220000000a00 */
[----:B------:R-:W-:-:S03]  /*00b0*/  @!P3 IMAD R15, R0, 0x200, R5 ;  /* 0x00000200000fb824 */ /* 0x000fc600078e0205 */
[----:B------:R-:W-:-:S13]  /*00c0*/  ISETP.GE.AND P0, PT, R7, R2, PT ;  /* 0x000000020700720c */ /* 0x000fda0003f06270 */
[----:B------:R-:W-:Y:S01]  /*00d0*/  @!P0 IMAD R17, R0, 0x200, R7 ;  /* 0x0000020000118824 */ /* 0x000fe200078e0207 */
[----:B------:R-:W1:Y:S01]  /*00e0*/  @!P0 LDC.64 R12, c[0x0][0x230] ;  /* 0x00008c00ff0c8b82 */ /* 0x000e620000000a00 */
[----:B------:R-:W-:-:S05]  /*00f0*/  @!P0 VIADD R7, R7, 0x80 ;  /* 0x0000008007078836 */ /* 0x000fca0000000000 */
[----:B------:R-:W-:Y:S01]  /*0100*/  ISETP.GE.AND P2, PT, R7, R2, PT ;  /* 0x000000020700720c */ /* 0x000fe20003f46270 */
[----:B0-----:R-:W-:Y:S01]  /*0110*/  @!P3 IMAD.WIDE.U32 R10, R15, 0x2, R10 ;  /* 0x000000020f0ab825 */ /* 0x001fe200078e000a */
[----:B------:R-:W-:Y:S02]  /*0120*/  PRMT R15, RZ, 0x7610, R15 ;  /* 0x00007610ff0f7816 */ /* 0x000fe4000000000f */
[----:B------:R-:W-:-:S04]  /*0130*/  PRMT R16, RZ, 0x7610, R16 ;  /* 0x00007610ff107816 */ /* 0x000fc80000000010 */
[----:B------:R-:W2:Y:S05]  /*0140*/  @!P3 LDG.E.U16 R15, desc[UR4][R10.64] ;  /* 0x000000040a0fb981 */ /* 0x000eaa000c1e1500 */
[----:B------:R-:W0:Y:S01]  /*0150*/  @!P2 LDC.64 R8, c[0x0][0x230] ;  /* 0x00008c00ff08ab82 */ /* 0x000e220000000a00 */
[----:B-1----:R-:W-:Y:S01]  /*0160*/  @!P0 IMAD.WIDE.U32 R12, R17, 0x2, R12 ;  /* 0x00000002110c8825 */ /* 0x002fe200078e000c */
[----:B------:R-:W-:-:S04]  /*0170*/  @!P2 LEA R17, R0, R7, 0x9 ;  /* 0x000000070011a211 */ /* 0x000fc800078e48ff */
[----:B------:R1:W3:Y:S01]  /*0180*/  @!P0 LDG.E.U16 R14, desc[UR4][R12.64] ;  /* 0x000000040c0e8981 */ /* 0x0002e2000c1e1500 */
[----:B0-----:R-:W-:Y:S01]  /*0190*/  @!P2 IMAD.WIDE.U32 R8, R17, 0x2, R8 ;  /* 0x000000021108a825 */ /* 0x001fe200078e0008 */
[----:B-1----:R-:W0:Y:S04]  /*01a0*/  @!P3 LDC R12, c[0x0][0x218] ;  /* 0x00008600ff0cbb82 */ /* 0x002e280000000800 */
[----:B------:R1:W4:Y:S01]  /*01b0*/  @!P2 LDG.E.U16 R16, desc[UR4][R8.64] ;  /* 0x000000040810a981 */ /* 0x000322000c1e1500 */
[----:B------:R-:W-:-:S05]  /*01c0*/  VIADD R17, R5, 0x80 ;  /* 0x0000008005117836 */ /* 0x000fca0000000000 */
[-C--:B------:R-:W-:Y:S01]  /*01d0*/  ISETP.GE.AND P4, PT, R17, R2.reuse, PT ;  /* 0x000000021100720c */ /* 0x080fe20003f86270 */
[----:B------:R-:W-:Y:S01]  /*01e0*/  VIADD R17, R5, 0x100 ;  /* 0x0000010005117836 */ /* 0x000fe20000000000 */
[----:B------:R-:W-:Y:S01]  /*01f0*/  PLOP3.LUT P0, PT, PT, PT, PT, 0x80, 0x0 ;  /* 0x000000000000781c */ /* 0x000fe20003f0f070 */
[----:B------:R-:W-:Y:S01]  /*0200*/  @!P2 VIADD R7, R7, 0x80 ;  /* 0x000000800707a836 */ /* 0x000fe20000000000 */
[----:B-1----:R-:W1:Y:S02]  /*0210*/  @!P3 LDC.64 R8, c[0x0][0x228] ;  /* 0x00008a00ff08bb82 */ /* 0x002e640000000a00 */
[----:B------:R-:W-:Y:S02]  /*0220*/  ISETP.GE.AND P5, PT, R17, R2, PT ;  /* 0x000000021100720c */ /* 0x000fe40003fa6270 */
[----:B------:R-:W-:-:S05]  /*0230*/  PLOP3.LUT P2, PT, PT, PT, PT, 0x80, 0x0 ;  /* 0x000000000000781c */ /* 0x000fca0003f4f070 */
[----:B------:R-:W5:Y:S01]  /*0240*/  @!P4 LDC R19, c[0x0][0x218] ;  /* 0x00008600ff13cb82 */ /* 0x000f620000000800 */
[----:B--2---:R-:W-:-:S07]  /*0250*/  @!P3 IMAD.U32 R15, R15, 0x10000, RZ ;  /* 0x000100000f0fb824 */ /* 0x004fce00078e00ff */
[----:B------:R-:W2:Y:S01]  /*0260*/  @!P5 LDC R21, c[0x0][0x218] ;  /* 0x00008600ff15db82 */ /* 0x000ea20000000800 */
[----:B------:R-:W-:Y:S01]  /*0270*/  @!P3 FSETP.GT.FTZ.AND P6, PT, R15, RZ, PT ;  /* 0x000000ff0f00b20b */ /* 0x000fe20003fd4000 */
[----:B---3--:R-:W-:-:S05]  /*0280*/  @!P4 IMAD.U32 R14, R14, 0x10000, RZ ;  /* 0x000100000e0ec824 */ /* 0x008fca00078e00ff */
[----:B------:R-:W-:-:S04]  /*0290*/  @!P4 FSETP.GT.FTZ.AND P1, PT, R14, RZ, PT ;  /* 0x000000ff0e00c20b */ /* 0x000fc80003f34000 */
[----:B------:R-:W-:Y:S02]  /*02a0*/  @!P4 PLOP3.LUT P0, PT, P1, PT, PT, 0x80, 0x0 ;  /* 0x000000000000c81c */ /* 0x000fe40000f0f070 */
[----:B------:R-:W-:Y:S02]  /*02b0*/  PLOP3.LUT P1, PT, PT, PT, PT, 0x80, 0x0 ;  /* 0x000000000000781c */ /* 0x000fe40003f2f070 */
[----:B------:R-:W-:Y:S02]  /*02c0*/  @!P3 PLOP3.LUT P1, PT, P6, PT, PT, 0x80, 0x0 ;  /* 0x000000000000b81c */ /* 0x000fe4000372f070 */
[----:B----4-:R-:W-:-:S04]  /*02d0*/  @!P5 SHF.L.U32 R16, R16, 0x10, RZ ;  /* 0x000000101010d819 */ /* 0x010fc800000006ff */
[----:B------:R-:W-:-:S04]  /*02e0*/  @!P5 FSETP.GT.FTZ.AND P6, PT, R16, RZ, PT ;  /* 0x000000ff1000d20b */ /* 0x000fc80003fd4000 */
[----:B------:R-:W-:Y:S02]  /*02f0*/  @!P5 PLOP3.LUT P2, PT, P6, PT, PT, 0x80, 0x0 ;  /* 0x000000000000d81c */ /* 0x000fe4000374f070 */
[----:B------:R-:W-:-:S13]  /*0300*/  ISETP.GE.AND P6, PT, R7, R2, PT ;  /* 0x000000020700720c */ /* 0x000fda0003fc6270 */
[----:B------:R-:W3:Y:S01]  /*0310*/  @!P6 LDC.64 R10, c[0x0][0x230] ;  /* 0x00008c00ff0aeb82 */ /* 0x000ee20000000a00 */
[----:B------:R-:W-:-:S04]  /*0320*/  @!P6 IMAD R7, R0, 0x200, R7 ;  /* 0x000002000007e824 */ /* 0x000fc800078e0207 */
[----:B---3--:R-:W-:Y:S01]  /*0330*/  @!P6 IMAD.WIDE.U32 R10, R7, 0x2, R10 ;  /* 0x00000002070ae825 */ /* 0x008fe200078e000a */
[----:B------:R-:W-:-:S06]  /*0340*/  PRMT R7, RZ, 0x7610, R7 ;  /* 0x00007610ff077816 */ /* 0x000fcc0000000007 */
[----:B------:R-:W3:Y:S01]  /*0350*/  @!P6 LDG.E.U16 R7, desc[UR4][R10.64] ;  /* 0x000000040a07e981 */ /* 0x000ee2000c1e1500 */
[----:B0-----:R-:W-:Y:S01]  /*0360*/  @!P1 FMUL.FTZ R15, R15, R12 ;  /* 0x0000000c0f0f9220 */ /* 0x001fe20000410000 */
[----:B------:R-:W-:-:S04]  /*0370*/  @!P3 IMAD R17, R0, 0x200, R5 ;  /* 0x000002000011b824 */ /* 0x000fc800078e0205 */
[----:B------:R-:W-:Y:S01]  /*0380*/  @!P3 F2FP.BF16.F32.PACK_AB R6, RZ, R15 ;  /* 0x0000000fff06b23e */ /* 0x000fe200000010ff */
[----:B-1----:R-:W-:-:S04]  /*0390*/  @!P3 IMAD.WIDE.U32 R8, R17, 0x2, R8 ;  /* 0x000000021108b825 */ /* 0x002fc800078e0008 */
[C---:B------:R-:W-:Y:S01]  /*03a0*/  VIADD R13, R5.reuse, 0x180 ;  /* 0x00000180050d7836 */ /* 0x040fe20000000000 */
[----:B------:R0:W-:Y:S01]  /*03b0*/  @!P3 STG.E.U16 desc[UR4][R8.64], R6 ;  /* 0x000000060800b986 */ /* 0x0001e2000c101504 */
[----:B------:R-:W-:Y:S01]  /*03c0*/  @!P3 IADD3 R5, R5, 0x80, RZ ;  /* 0x000000800505b810 */ /* 0x000fe20007ffe0ff */
[----:B-----5:R-:W-:-:S03]  /*03d0*/  @!P0 FMUL.FTZ R14, R14, R19 ;  /* 0x000000130e0e8220 */ /* 0x020fc60000410000 */
[-C--:B------:R-:W-:Y:S02]  /*03e0*/  ISETP.GE.AND P0, PT, R5, R2.reuse, PT ;  /* 0x000000020500720c */ /* 0x080fe40003f06270 */
[----:B------:R-:W-:Y:S01]  /*03f0*/  ISETP.GE.AND P1, PT, R13, R2, PT ;  /* 0x000000020d00720c */ /* 0x000fe20003f26270 */
[----:B--2---:R-:W-:Y:S01]  /*0400*/  @!P2 FMUL.FTZ R16, R16, R21 ;  /* 0x000000151010a220 */ /* 0x004fe20000410000 */
[----:B------:R-:W-:Y:S01]  /*0410*/  BSSY B0, `(.L_x_3912) ;  /* 0x000000f000007945 */ /* 0x000fe20003800000 */
[----:B------:R-:W-:-:S03]  /*0420*/  @!P4 F2FP.BF16.F32.PACK_AB R4, RZ, R14 ;  /* 0x0000000eff04c23e */ /* 0x000fc600000010ff */
[----:B------:R-:W-:-:S07]  /*0430*/  @!P5 F2FP.BF16.F32.PACK_AB R3, RZ, R16 ;  /* 0x00000010ff03d23e */ /* 0x000fce00000010ff */
[----:B---3--:R-:W-:Y:S01]  /*0440*/  @!P1 IMAD.U32 R10, R7, 0x10000, RZ ;  /* 0x00010000070a9824 */ /* 0x008fe200078e00ff */
[----:B0-----:R-:W-:Y:S06]  /*0450*/  @P0 BRA `(.L_x_3913) ;  /* 0x0000000000280947 */ /* 0x001fec0003800000 */
[----:B------:R-:W0:Y:S01]  /*0460*/  LDC.64 R8, c[0x0][0x228] ;  /* 0x00008a00ff087b82 */ /* 0x000e220000000a00 */
[----:B------:R-:W-:Y:S02]  /*0470*/  IMAD R7, R0, 0x200, R5 ;  /* 0x0000020000077824 */ /* 0x000fe400078e0205 */
        /* <DEDUP_REMOVED lines=8> */
.L_x_3913:
[----:B------:R-:W-:Y:S05]  /*0500*/  BSYNC B0 ;  /* 0x0000000000007941 */ /* 0x000fea0003800000 */
.L_x_3912:
[----:B0-----:R-:W0:Y:S01]  /*0510*/  @!P1 LDC R7, c[0x0][0x218] ;  /* 0x00008600ff079b82 */ /* 0x001e220000000800 */
[----:B------:R-:W-:Y:S02]  /*0520*/  ISETP.GE.AND P3, PT, R5, R2, PT ;  /* 0x000000020500720c */ /* 0x000fe40003f66270 */
[----:B------:R-:W-:Y:S02]  /*0530*/  @!P1 FSETP.GT.FTZ.AND P2, PT, R10, RZ, PT ;  /* 0x000000ff0a00920b */ /* 0x000fe40003f54000 */
[----:B------:R-:W-:Y:S02]  /*0540*/  PLOP3.LUT P0, PT, PT, PT, PT, 0x80, 0x0 ;  /* 0x000000000000781c */ /* 0x000fe40003f0f070 */
[----:B------:R-:W-:-:S07]  /*0550*/  @!P1 PLOP3.LUT P0, PT, P2, PT, PT, 0x80, 0x0 ;  /* 0x000000000000981c */ /* 0x000fce000170f070 */
[----:B------:R-:W-:Y:S06]  /*0560*/  @P3 EXIT ;  /* 0x000000000000394d */ /* 0x000fec0003800000 */
[----:B------:R-:W1:Y:S01]  /*0570*/  LDC.64 R2, c[0x0][0x228] ;  /* 0x00008a00ff027b82 */ /* 0x000e620000000a00 */
[----:B0-----:R-:W-:Y:S01]  /*0580*/  @!P0 FMUL.FTZ R10, R10, R7 ;  /* 0x000000070a0a8220 */ /* 0x001fe20000410000 */
[----:B------:R-:W-:-:S04]  /*0590*/  IMAD R5, R0, 0x200, R5 ;  /* 0x0000020000057824 */ /* 0x000fc800078e0205 */
[----:B------:R-:W-:Y:S01]  /*05a0*/  @!P1 F2FP.BF16.F32.PACK_AB R4, RZ, R10 ;  /* 0x0000000aff04923e */ /* 0x000fe200000010ff */
[----:B-1----:R-:W-:-:S05]  /*05b0*/  IMAD.WIDE.U32 R2, R5, 0x2, R2 ;  /* 0x0000000205027825 */ /* 0x002fca00078e0002 */
[----:B------:R-:W-:Y:S01]  /*05c0*/  STG.E.U16 desc[UR4][R2.64], R4 ;  /* 0x0000000402007986 */ /* 0x000fe2000c101504 */
[----:B------:R-:W-:Y:S05]  /*05d0*/  EXIT ;  /* 0x000000000000794d */ /* 0x000fea0003800000 */
.L_x_3914:
        /* <DEDUP_REMOVED lines=10> */
.L_x_5709:


//--------------------- .text._ZN2at6native29vectorized_elementwise_kernelILi2EZZZNS0_66_GLOBAL__N__d53a5ca4_28_ActivationLeakyReluKernel_cu_9e10b42f_310417leaky_relu_kernelERNS_18TensorIteratorBaseERKN3c106ScalarEENKUlvE_clEvENKUlvE2_clEvEUlNS5_8BFloat16EE_St5arrayIPcLm2EEEEviT0_T1_ --------------------------
	.section	.text._ZN2at6native29vectorized_elementwise_kernelILi2EZZZNS0_66_GLOBAL__N__d53a5ca4_28_ActivationLeakyReluKernel_cu_9e10b42f_310417leaky_relu_kernelERNS_18TensorIteratorBaseERKN3c106ScalarEENKUlvE_clEvENKUlvE2_clEvEUlNS5_8BFloat16EE_St5arrayIPcLm2EEEEviT0_T1_,"ax",@progbits
	.align	128
        .global         _ZN2at6native29vectorized_elementwise_kernelILi2EZZZNS0_66_GLOBAL__N__d53a5ca4_28_ActivationLeakyReluKernel_cu_9e10b42f_310417leaky_relu_kernelERNS_18TensorIteratorBaseERKN3c106ScalarEENKUlvE_clEvENKUlvE2_clEvEUlNS5_8BFloat16EE_St5arrayIPcLm2EEEEviT0_T1_
        .type           _ZN2at6native29vectorized_elementwise_kernelILi2EZZZNS0_66_GLOBAL__N__d53a5ca4_28_ActivationLeakyReluKernel_cu_9e10b42f_310417leaky_relu_kernelERNS_18TensorIteratorBaseERKN3c106ScalarEENKUlvE_clEvENKUlvE2_clEvEUlNS5_8BFloat16EE_St5arrayIPcLm2EEEEviT0_T1_,@function
        .size           _ZN2at6native29vectorized_elementwise_kernelILi2EZZZNS0_66_GLOBAL__N__d53a5ca4_28_ActivationLeakyReluKernel_cu_9e10b42f_310417leaky_relu_kernelERNS_18TensorIteratorBaseERKN3c106ScalarEENKUlvE_clEvENKUlvE2_clEvEUlNS5_8BFloat16EE_St5arrayIPcLm2EEEEviT0_T1_,(.L_x_5710 - _ZN2at6native29vectorized_elementwise_kernelILi2EZZZNS0_66_GLOBAL__N__d53a5ca4_28_ActivationLeakyReluKernel_cu_9e10b42f_310417leaky_relu_kernelERNS_18TensorIteratorBaseERKN3c106ScalarEENKUlvE_clEvENKUlvE2_clEvEUlNS5_8BFloat16EE_St5arrayIPcLm2EEEEviT0_T1_)
        .other          _ZN2at6native29vectorized_elementwise_kernelILi2EZZZNS0_66_GLOBAL__N__d53a5ca4_28_ActivationLeakyReluKernel_cu_9e10b42f_310417leaky_relu_kernelERNS_18TensorIteratorBaseERKN3c106ScalarEENKUlvE_clEvENKUlvE2_clEvEUlNS5_8BFloat16EE_St5arrayIPcLm2EEEEviT0_T1_,@"STO_CUDA_ENTRY STV_DEFAULT"
_ZN2at6native29vectorized_elementwise_kernelILi2EZZZNS0_66_GLOBAL__N__d53a5ca4_28_ActivationLeakyReluKernel_cu_9e10b42f_310417leaky_relu_kernelERNS_18TensorIteratorBaseERKN3c106ScalarEENKUlvE_clEvENKUlvE2_clEvEUlNS5_8BFloat16EE_St5arrayIPcLm2EEEEviT0_T1_:
.text._ZN2at6native29vectorized_elementwise_kernelILi2EZZZNS0_66_GLOBAL__N__d53a5ca4_28_ActivationLeakyReluKernel_cu_9e10b42f_310417leaky_relu_kernelERNS_18TensorIteratorBaseERKN3c106ScalarEENKUlvE_clEvENKUlvE2_clEvEUlNS5_8BFloat16EE_St5arrayIPcLm2EEEEviT0_T1_:
        /* <DEDUP_REMOVED lines=10> */
[----:B------:R-:W-:Y:S01]  /*00a0*/  ULDC UR6, c[0x0][0x218] ;  /* 0x0000860000067ab9 */ /* 0x000fe20000000800 */
[----:B-1----:R-:W-:-:S04]  /*00b0*/  IMAD.WIDE R2, R0, 0x2, R2 ;  /* 0x0000000200027825 */ /* 0x002fc800078e0202 */
[----:B0-----:R-:W-:Y:S02]  /*00c0*/  IMAD.WIDE.U32 R4, R15, 0x4, R2 ;  /* 0x000000040f047825 */ /* 0x001fe400078e0002 */
[----:B------:R-:W0:Y:S03]  /*00d0*/  LDC.64 R2, c[0x0][0x228] ;  /* 0x00008a00ff027b82 */ /* 0x000e260000000a00 */
[----:B------:R-:W2:Y:S04]  /*00e0*/  LDG.E R6, desc[UR4][R4.64] ;  /* 0x0000000404067981 */ /* 0x000ea8000c1e1900 */
[----:B------:R-:W3:Y:S04]  /*00f0*/  LDG.E R11, desc[UR4][R4.64+0x200] ;  /* 0x00020004040b7981 */ /* 0x000ee8000c1e1900 */
[----:B------:R-:W4:Y:S04]  /*0100*/  LDG.E R13, desc[UR4][R4.64+0x600] ;  /* 0x00060004040d7981 */ /* 0x000f28000c1e1900 */
[----:B------:R1:W5:Y:S01]  /*0110*/  LDG.E R12, desc[UR4][R4.64+0x400] ;  /* 0x00040004040c7981 */ /* 0x000362000c1e1900 */
[----:B0-----:R-:W-:-:S04]  /*0120*/  IMAD.WIDE.U32 R2, R0, 0x2, R2 ;  /* 0x0000000200027825 */ /* 0x001fc800078e0002 */
[----:B------:R-:W-:-:S04]  /*0130*/  IMAD.WIDE R2, R15, 0x4, R2 ;  /* 0x000000040f027825 */ /* 0x000fc800078e0202 */
[C---:B--2---:R-:W-:Y:S01]  /*0140*/  IMAD.U32 R10, R6.reuse, 0x10000, RZ ;  /* 0x00010000060a7824 */ /* 0x044fe200078e00ff */
[----:B------:R-:W-:-:S04]  /*0150*/  PRMT R6, R6, 0x7632, R6 ;  /* 0x0000763206067816 */ /* 0x000fc80000000006 */
[----:B------:R-:W-:Y:S02]  /*0160*/  FSETP.GT.FTZ.AND P4, PT, R10, RZ, PT ;  /* 0x000000ff0a00720b */ /* 0x000fe40003f94000 */
[----:B---3--:R-:W-:Y:S02]  /*0170*/  PRMT R7, R11, 0x7632, R7 ;  /* 0x000076320b077816 */ /* 0x008fe40000000007 */
[----:B----4-:R-:W-:Y:S01]  /*0180*/  PRMT R9, R13, 0x7632, R9 ;  /* 0x000076320d097816 */ /* 0x010fe20000000009 */
[----:B-1----:R-:W-:Y:S01]  /*0190*/  IMAD.U32 R5, R6, 0x10000, RZ ;  /* 0x0001000006057824 */ /* 0x002fe200078e00ff */
[C---:B-----5:R-:W-:Y:S01]  /*01a0*/  PRMT R8, R12.reuse, 0x7632, R8 ;  /* 0x000076320c087816 */ /* 0x060fe20000000008 */
[----:B------:R-:W-:Y:S02]  /*01b0*/  IMAD.U32 R11, R11, 0x10000, RZ ;  /* 0x000100000b0b7824 */ /* 0x000fe400078e00ff */
[----:B------:R-:W-:Y:S02]  /*01c0*/  IMAD.U32 R12, R12, 0x10000, RZ ;  /* 0x000100000c0c7824 */ /* 0x000fe400078e00ff */
[----:B------:R-:W-:-:S02]  /*01d0*/  IMAD.U32 R13, R13, 0x10000, RZ ;  /* 0x000100000d0d7824 */ /* 0x000fc400078e00ff */
[----:B------:R-:W-:Y:S01]  /*01e0*/  IMAD.U32 R4, R7, 0x10000, RZ ;  /* 0x0001000007047824 */ /* 0x000fe200078e00ff */
[----:B------:R-:W-:Y:S01]  /*01f0*/  SHF.L.U32 R7, R8, 0x10, RZ ;  /* 0x0000001008077819 */ /* 0x000fe200000006ff */
[----:B------:R-:W-:Y:S02]  /*0200*/  IMAD.U32 R6, R9, 0x10000, RZ ;  /* 0x0001000009067824 */ /* 0x000fe400078e00ff */
[----:B------:R-:W-:Y:S01]  /*0210*/  @!P4 FMUL.FTZ R10, R10, UR6 ;  /* 0x000000060a0acc20 */ /* 0x000fe20008410000 */
[----:B------:R-:W-:Y:S02]  /*0220*/  FSETP.GT.FTZ.AND P3, PT, R11, RZ, PT ;  /* 0x000000ff0b00720b */ /* 0x000fe40003f74000 */
[----:B------:R-:W-:Y:S02]  /*0230*/  FSETP.GT.FTZ.AND P2, PT, R12, RZ, PT ;  /* 0x000000ff0c00720b */ /* 0x000fe40003f54000 */
[----:B------:R-:W-:Y:S02]  /*0240*/  FSETP.GT.FTZ.AND P0, PT, R13, RZ, PT ;  /* 0x000000ff0d00720b */ /* 0x000fe40003f14000 */
[----:B------:R-:W-:-:S02]  /*0250*/  FSETP.GT.FTZ.AND P1, PT, R5, RZ, PT ;  /* 0x000000ff0500720b */ /* 0x000fc40003f34000 */
[----:B------:R-:W-:Y:S02]  /*0260*/  FSETP.GT.FTZ.AND P4, PT, R4, RZ, PT ;  /* 0x000000ff0400720b */ /* 0x000fe40003f94000 */
[----:B------:R-:W-:Y:S02]  /*0270*/  FSETP.GT.FTZ.AND P5, PT, R7, RZ, PT ;  /* 0x000000ff0700720b */ /* 0x000fe40003fb4000 */
[----:B------:R-:W-:Y:S01]  /*0280*/  FSETP.GT.FTZ.AND P6, PT, R6, RZ, PT ;  /* 0x000000ff0600720b */ /* 0x000fe20003fd4000 */
[----:B------:R-:W-:Y:S02]  /*0290*/  @!P3 FMUL.FTZ R11, R11, UR6 ;  /* 0x000000060b0bbc20 */ /* 0x000fe40008410000 */
[----:B------:R-:W-:Y:S02]  /*02a0*/  @!P2 FMUL.FTZ R12, R12, UR6 ;  /* 0x000000060c0cac20 */ /* 0x000fe40008410000 */
[----:B------:R-:W-:Y:S02]  /*02b0*/  @!P0 FMUL.FTZ R13, R13, UR6 ;  /* 0x000000060d0d8c20 */ /* 0x000fe40008410000 */
[----:B------:R-:W-:-:S02]  /*02c0*/  @!P1 FMUL.FTZ R5, R5, UR6 ;  /* 0x0000000605059c20 */ /* 0x000fc40008410000 */
[----:B------:R-:W-:Y:S02]  /*02d0*/  @!P4 FMUL.FTZ R4, R4, UR6 ;  /* 0x000000060404cc20 */ /* 0x000fe40008410000 */
[----:B------:R-:W-:Y:S02]  /*02e0*/  @!P5 FMUL.FTZ R7, R7, UR6 ;  /* 0x000000060707dc20 */ /* 0x000fe40008410000 */
[----:B------:R-:W-:Y:S01]  /*02f0*/  @!P6 FMUL.FTZ R6, R6, UR6 ;  /* 0x000000060606ec20 */ /* 0x000fe20008410000 */
[----:B------:R-:W-:Y:S02]  /*0300*/  F2FP.BF16.F32.PACK_AB R5, R5, R10 ;  /* 0x0000000a0505723e */ /* 0x000fe400000010ff */
        /* <DEDUP_REMOVED lines=8> */
.L_x_3915:
[----:B------:R-:W0:Y:S02]  /*0390*/  S2R R23, SR_TID.X ;  /* 0x0000000000177919 */ /* 0x000e240000002100 */
[----:B0-----:R-:W-:Y:S01]  /*03a0*/  ISETP.GE.AND P1, PT, R23, R2, PT ;  /* 0x000000021700720c */ /* 0x001fe20003f26270 */
[----:B------:R-:W-:-:S12]  /*03b0*/  IMAD.MOV.U32 R25, RZ, RZ, R23 ;  /* 0x000000ffff197224 */ /* 0x000fd800078e0017 */
[----:B------:R-:W-:Y:S01]  /*03c0*/  @!P1 IMAD.IADD R11, R0, 0x1, R25 ;  /* 0x00000001000b9824 */ /* 0x000fe200078e0219 */
[----:B------:R-:W0:Y:S01]  /*03d0*/  @!P1 LDC.64 R14, c[0x0][0x230] ;  /* 0x00008c00ff0e9b82 */ /* 0x000e220000000a00 */
[----:B------:R-:W-:-:S05]  /*03e0*/  @!P1 VIADD R25, R25, 0x80 ;  /* 0x0000008019199836 */ /* 0x000fca0000000000 */
[----:B------:R-:W-:-:S13]  /*03f0*/  ISETP.GE.AND P3, PT, R25, R2, PT ;  /* 0x000000021900720c */ /* 0x000fda0003f66270 */
[C---:B------:R-:W-:Y:S01]  /*0400*/  @!P3 IMAD.IADD R21, R0.reuse, 0x1, R25 ;  /* 0x000000010015b824 */ /* 0x040fe200078e0219 */
[----:B------:R-:W1:Y:S01]  /*0410*/  @!P3 LDC.64 R12, c[0x0][0x230] ;  /* 0x00008c00ff0cbb82 */ /* 0x000e620000000a00 */
[----:B------:R-:W-:Y:S02]  /*0420*/  @!P3 VIADD R25, R25, 0x80 ;  /* 0x000000801919b836 */ /* 0x000fe40000000000 */
[----:B0-----:R-:W-:Y:S01]  /*0430*/  @!P1 IMAD.WIDE.U32 R14, R11, 0x2, R14 ;  /* 0x000000020b0e9825 */ /* 0x001fe200078e000e */
[----:B------:R-:W-:Y:S02]  /*0440*/  PRMT R11, RZ, 0x7610, R11 ;  /* 0x00007610ff0b7816 */ /* 0x000fe4000000000b */
[CC--:B------:R-:W-:Y:S02]  /*0450*/  ISETP.GE.AND P4, PT, R25.reuse, R2.reuse, PT ;  /* 0x000000021900720c */ /* 0x0c0fe40003f86270 */
[----:B------:R-:W-:Y:S02]  /*0460*/  PRMT R18, RZ, 0x7610, R18 ;  /* 0x00007610ff127816 */ /* 0x000fe40000000012 */
[----:B------:R0:W2:Y:S09]  /*0470*/  @!P1 LDG.E.U16 R11, desc[UR4][R14.64] ;  /* 0x000000040e0b9981 */ /* 0x0000b2000c1e1500 */
[----:B------:R-:W-:Y:S01]  /*0480*/  @!P4 IADD3 R19, R0, R25, RZ ;  /* 0x000000190013c210 */ /* 0x000fe20007ffe0ff */
[----:B------:R-:W-:Y:S01]  /*0490*/  @!P4 VIADD R25, R25, 0x80 ;  /* 0x000000801919c836 */ /* 0x000fe20000000000 */
[----:B------:R-:W3:Y:S04]  /*04a0*/  @!P4 LDC.64 R16, c[0x0][0x230] ;  /* 0x00008c00ff10cb82 */ /* 0x000ee80000000a00 */
[----:B------:R-:W-:-:S13]  /*04b0*/  ISETP.GE.AND P5, PT, R25, R2, PT ;  /* 0x000000021900720c */ /* 0x000fda0003fa6270 */
[----:B------:R-:W-:Y:S02]  /*04c0*/  @!P5 IMAD.IADD R3, R0, 0x1, R25 ;  /* 0x000000010003d824 */ /* 0x000fe400078e0219 */
[----:B------:R-:W-:-:S05]  /*04d0*/  @!P5 VIADD R25, R25, 0x80 ;  /* 0x000000801919d836 */ /* 0x000fca0000000000 */
[----:B------:R-:W-:Y:S01]  /*04e0*/  ISETP.GE.AND P0, PT, R25, R2, PT ;  /* 0x000000021900720c */ /* 0x000fe20003f06270 */
[----:B-1----:R-:W-:Y:S02]  /*04f0*/  @!P3 IMAD.WIDE.U32 R12, R21, 0x2, R12 ;  /* 0x00000002150cb825 */ /* 0x002fe400078e000c */
[----:B------:R-:W1:Y:S02]  /*0500*/  @!P5 LDC.64 R20, c[0x0][0x230] ;  /* 0x00008c00ff14db82 */ /* 0x000e640000000a00 */
[----:B---3--:R-:W-:Y:S01]  /*0510*/  @!P4 IMAD.WIDE.U32 R16, R19, 0x2, R16 ;  /* 0x000000021310c825 */ /* 0x008fe200078e0010 */
[----:B------:R3:W4:Y:S07]  /*0520*/  @!P3 LDG.E.U16 R18, desc[UR4][R12.64] ;  /* 0x000000040c12b981 */ /* 0x00072e000c1e1500 */
[----:B------:R-:W-:Y:S01]  /*0530*/  @!P0 IMAD.IADD R29, R0, 0x1, R25 ;  /* 0x00000001001d8824 */ /* 0x000fe200078e0219 */
[----:B0-----:R-:W0:Y:S01]  /*0540*/  @!P0 LDC.64 R14, c[0x0][0x230] ;  /* 0x00008c00ff0e8b82 */ /* 0x001e220000000a00 */
[----:B------:R-:W-:-:S05]  /*0550*/  @!P0 VIADD R25, R25, 0x80 ;  /* 0x0000008019198836 */ /* 0x000fca0000000000 */
[----:B------:R-:W-:Y:S02]  /*0560*/  ISETP.GE.AND P2, PT, R25, R2, PT ;  /* 0x000000021900720c */ /* 0x000fe40003f46270 */
[----:B------:R-:W-:-:S06]  /*0570*/  PRMT R19, RZ, 0x7610, R19 ;  /* 0x00007610ff137816 */ /* 0x000fcc0000000013 */
[----:B------:R5:W4:Y:S05]  /*0580*/  @!P4 LDG.E.U16 R19, desc[UR4][R16.64] ;  /* 0x000000041013c981 */ /* 0x000b2a000c1e1500 */
[----:B------:R-:W-:Y:S01]  /*0590*/  @!P2 IMAD.IADD R27, R0, 0x1, R25 ;  /* 0x00000001001ba824 */ /* 0x000fe200078e0219 */
[----:B------:R-:W-:Y:S01]  /*05a0*/  @!P2 IADD3 R25, R25, 0x80, RZ ;  /* 0x000000801919a810 */ /* 0x000fe20007ffe0ff */
[----:B-1----:R-:W-:Y:S01]  /*05b0*/  @!P5 IMAD.WIDE.U32 R20, R3, 0x2, R20 ;  /* 0x000000020314d825 */ /* 0x002fe200078e0014 */
[----:B---3--:R-:W1:Y:S02]  /*05c0*/  @!P2 LDC.64 R12, c[0x0][0x230] ;  /* 0x00008c00ff0cab82 */ /* 0x008e640000000a00 */
[----:B------:R-:W-:-:S02]  /*05d0*/  ISETP.GE.AND P6, PT, R25, R2, PT ;  /* 0x000000021900720c */ /* 0x000fc40003fc6270 */
[----:B------:R-:W-:-:S06]  /*05e0*/  PRMT R3, RZ, 0x7610, R3 ;  /* 0x00007610ff037816 */ /* 0x000fcc0000000003 */
[----:B------:R-:W3:Y:S05]  /*05f0*/  @!P5 LDG.E.U16 R3, desc[UR4][R20.64] ;  /* 0x000000041403d981 */ /* 0x000eea000c1e1500 */
[----:B------:R-:W-:Y:S02]  /*0600*/  @!P6 IMAD.IADD R24, R0, 0x1, R25 ;  /* 0x000000010018e824 */ /* 0x000fe400078e0219 */
[----:B------:R-:W-:-:S05]  /*0610*/  @!P6 VIADD R25, R25, 0x80 ;  /* 0x000000801919e836 */ /* 0x000fca0000000000 */
[----:B------:R-:W-:Y:S01]  /*0620*/  ISETP.GE.AND P3, PT, R25, R2, PT ;  /* 0x000000021900720c */ /* 0x000fe20003f66270 */
[----:B0-----:R-:W-:Y:S01]  /*0630*/  @!P0 IMAD.WIDE.U32 R14, R29, 0x2, R14 ;  /* 0x000000021d0e8825 */ /* 0x001fe200078e000e */
[----:B------:R-:W-:-:S06]  /*0640*/  PRMT R26, RZ, 0x7610, R26 ;  /* 0x00007610ff1a7816 */ /* 0x000fcc000000001a */
[----:B------:R0:W3:Y:S05]  /*0650*/  @!P0 LDG.E.U16 R26, desc[UR4][R14.64] ;  /* 0x000000040e1a8981 */ /* 0x0000ea000c1e1500 */
[----:B-----5:R-:W5:Y:S01]  /*0660*/  @!P3 LDC.64 R16, c[0x0][0x230] ;  /* 0x00008c00ff10bb82 */ /* 0x020f620000000a00 */
[----:B-1----:R-:W-:Y:S01]  /*0670*/  @!P2 IMAD.WIDE.U32 R12, R27, 0x2, R12 ;  /* 0x000000021b0ca825 */ /* 0x002fe200078e000c */
[----:B------:R-:W-:-:S06]  /*0680*/  PRMT R27, RZ, 0x7610, R27 ;  /* 0x00007610ff1b7816 */ /* 0x000fcc000000001b */
[----:B------:R1:W3:Y:S01]  /*0690*/  @!P2 LDG.E.U16 R27, desc[UR4][R12.64] ;  /* 0x000000040c1ba981 */ /* 0x0002e2000c1e1500 */
[----:B------:R-:W-:Y:S02]  /*06a0*/  @!P3 IMAD.IADD R25, R0, 0x1, R25 ;  /* 0x000000010019b824 */ /* 0x000fe400078e0219 */
[C---:B0-----:R-:W-:Y:S02]  /*06b0*/  VIADD R15, R23.reuse, 0x80 ;  /* 0x00000080170f7836 */ /* 0x041fe40000000000 */
[----:B-1----:R-:W-:Y:S01]  /*06c0*/  VIADD R13, R23, 0x100 ;  /* 0x00000100170d7836 */ /* 0x002fe20000000000 */
[----:B------:R-:W0:Y:S01]  /*06d0*/  @!P1 LDC R12, c[0x0][0x218] ;  /* 0x00008600ff0c9b82 */ /* 0x000e220000000800 */
[----:B-----5:R-:W-:Y:S01]  /*06e0*/  @!P3 IMAD.WIDE.U32 R20, R25, 0x2, R16 ;  /* 0x000000021914b825 */ /* 0x020fe200078e0010 */
[----:B------:R-:W-:-:S06]  /*06f0*/  PRMT R25, RZ, 0x7610, R25 ;  /* 0x00007610ff197816 */ /* 0x000fcc0000000019 */
[----:B------:R-:W1:Y:S01]  /*0700*/  @!P6 LDC.64 R16, c[0x0][0x230] ;  /* 0x00008c00ff10eb82 */ /* 0x000e620000000a00 */
[----:B------:R-:W5:Y:S01]  /*0710*/  @!P3 LDG.E.U16 R25, desc[UR4][R20.64] ;  /* 0x000000041419b981 */ /* 0x000f62000c1e1500 */
[----:B-1----:R-:W-:Y:S01]  /*0720*/  @!P6 IMAD.WIDE.U32 R16, R24, 0x2, R16 ;  /* 0x000000021810e825 */ /* 0x002fe200078e0010 */
[----:B------:R-:W-:-:S06]  /*0730*/  PRMT R24, RZ, 0x7610, R24 ;  /* 0x00007610ff187816 */ /* 0x000fcc0000000018 */
[----:B------:R1:W5:Y:S01]  /*0740*/  @!P6 LDG.E.U16 R24, desc[UR4][R16.64] ;  /* 0x000000041018e981 */ /* 0x000362000c1e1500 */
[-C--:B------:R-:W-:Y:S02]  /*0750*/  ISETP.GE.AND P5, PT, R15, R2.reuse, PT ;  /* 0x000000020f00720c */ /* 0x080fe40003fa6270 */
[----:B------:R-:W-:Y:S02]  /*0760*/  ISETP.GE.AND P3, PT, R13, R2, PT ;  /* 0x000000020d00720c */ /* 0x000fe40003f66270 */
[----:B------:R-:W-:Y:S01]  /*0770*/  PLOP3.LUT P0, PT, PT, PT, PT, 0x80, 0x0 ;  /* 0x000000000000781c */ /* 0x000fe20003f0f070 */
[----:B------:R-:W-:-:S08]  /*0780*/  VIADD R13, R23, 0x180 ;  /* 0x00000180170d7836 */ /* 0x000fd00000000000 */
[----:B------:R-:W1:Y:S01]  /*0790*/  @!P5 LDC R15, c[0x0][0x218] ;  /* 0x00008600ff0fdb82 */ /* 0x000e620000000800 */
[----:B------:R-:W-:-:S07]  /*07a0*/  PLOP3.LUT P4, PT, PT, PT, PT, 0x80, 0x0 ;  /* 0x000000000000781c */ /* 0x000fce0003f8f070 */
[----:B------:R-:W3:Y:S01]  /*07b0*/  @!P3 LDC R14, c[0x0][0x218] ;  /* 0x00008600ff0ebb82 */ /* 0x000ee20000000800 */
[----:B--2---:R-:W-:-:S05]  /*07c0*/  @!P1 IMAD.U32 R11, R11, 0x10000, RZ ;  /* 0x000100000b0b9824 */ /* 0x004fca00078e00ff */
[----:B------:R-:W-:-:S04]  /*07d0*/  @!P1 FSETP.GT.FTZ.AND P2, PT, R11, RZ, PT ;  /* 0x000000ff0b00920b */ /* 0x000fc80003f54000 */
[----:B------:R-:W-:Y:S02]  /*07e0*/  @!P1 PLOP3.LUT P0, PT, P2, PT, PT, 0x80, 0x0 ;  /* 0x000000000000981c */ /* 0x000fe4000170f070 */
[----:B------:R-:W-:Y:S01]  /*07f0*/  ISETP.GE.AND P2, PT, R13, R2, PT ;  /* 0x000000020d00720c */ /* 0x000fe20003f46270 */
[----:B------:R-:W-:-:S10]  /*0800*/  VIADD R13, R23, 0x200 ;  /* 0x00000200170d7836 */ /* 0x000fd40000000000 */
[----:B0-----:R-:W-:Y:S01]  /*0810*/  @!P0 FMUL.FTZ R11, R11, R12 ;  /* 0x0000000c0b0b8220 */ /* 0x001fe20000410000 */
[----:B------:R-:W-:Y:S01]  /*0820*/  PLOP3.LUT P0, PT, PT, PT, PT, 0x80, 0x0 ;  /* 0x000000000000781c */ /* 0x000fe20003f0f070 */
[----:B------:R-:W0:Y:S01]  /*0830*/  @!P2 LDC R12, c[0x0][0x218] ;  /* 0x00008600ff0cab82 */ /* 0x000e220000000800 */
[----:B----4-:R-:W-:-:S04]  /*0840*/  @!P5 SHF.L.U32 R18, R18, 0x10, RZ ;  /* 0x000000101212d819 */ /* 0x010fc800000006ff */
[----:B------:R-:W-:-:S04]  /*0850*/  @!P5 FSETP.GT.FTZ.AND P6, PT, R18, RZ, PT ;  /* 0x000000ff1200d20b */ /* 0x000fc80003fd4000 */
[----:B------:R-:W-:Y:S01]  /*0860*/  @!P5 PLOP3.LUT P4, PT, P6, PT, PT, 0x80, 0x0 ;  /* 0x000000000000d81c */ /* 0x000fe2000378f070 */
[----:B------:R-:W-:-:S05]  /*0870*/  @!P3 IMAD.U32 R19, R19, 0x10000, RZ ;  /* 0x000100001313b824 */ /* 0x000fca00078e00ff */
[----:B------:R-:W-:-:S04]  /*0880*/  @!P3 FSETP.GT.FTZ.AND P6, PT, R19, RZ, PT ;  /* 0x000000ff1300b20b */ /* 0x000fc80003fd4000 */
[----:B------:R-:W-:-:S03]  /*0890*/  @!P3 PLOP3.LUT P0, PT, P6, PT, PT, 0x80, 0x0 ;  /* 0x000000000000b81c */ /* 0x000fc6000370f070 */
[----:B-1----:R-:W-:Y:S01]  /*08a0*/  @!P4 FMUL.FTZ R18, R18, R15 ;  /* 0x0000000f1212c220 */ /* 0x002fe20000410000 */
[----:B------:R-:W-:Y:S01]  /*08b0*/  ISETP.GE.AND P4, PT, R13, R2, PT ;  /* 0x000000020d00720c */ /* 0x000fe20003f86270 */
[----:B---3--:R-:W-:-:S05]  /*08c0*/  @!P2 IMAD.U32 R3, R3, 0x10000, RZ ;  /* 0x000100000303a824 */ /* 0x008fca00078e00ff */
[----:B------:R-:W-:-:S03]  /*08d0*/  @!P2 FSETP.GT.FTZ.AND P6, PT, R3, RZ, PT ;  /* 0x000000ff0300a20b */ /* 0x000fc60003fd4000 */
[----:B------:R-:W-:Y:S01]  /*08e0*/  @!P0 FMUL.FTZ R19, R19, R14 ;  /* 0x0000000e13138220 */ /* 0x000fe20000410000 */
[----:B------:R-:W-:Y:S01]  /*08f0*/  PLOP3.LUT P0, PT, PT, PT, PT, 0x80, 0x0 ;  /* 0x000000000000781c */ /* 0x000fe20003f0f070 */
[----:B------:R-:W-:Y:S01]  /*0900*/  VIADD R13, R23, 0x280 ;  /* 0x00000280170d7836 */ /* 0x000fe20000000000 */
[----:B------:R-:W-:Y:S01]  /*0910*/  @!P2 PLOP3.LUT P0, PT, P6, PT, PT, 0x80, 0x0 ;  /* 0x000000000000a81c */ /* 0x000fe2000370f070 */
[----:B------:R-:W1:Y:S01]  /*0920*/  @!P4 LDC R15, c[0x0][0x218] ;  /* 0x00008600ff0fcb82 */ /* 0x000e620000000800 */
[----:B------:R-:W-:Y:S02]  /*0930*/  @!P5 F2FP.BF16.F32.PACK_AB R4, RZ, R18 ;  /* 0x00000012ff04d23e */ /* 0x000fe400000010ff */
[----:B------:R-:W-:Y:S01]  /*0940*/  ISETP.GE.AND P5, PT, R13, R2, PT ;  /* 0x000000020d00720c */ /* 0x000fe20003fa6270 */
[----:B------:R-:W-:-:S08]  /*0950*/  @!P4 IMAD.U32 R26, R26, 0x10000, RZ ;  /* 0x000100001a1ac824 */ /* 0x000fd000078e00ff */
[----:B0-----:R-:W-:Y:S01]  /*0960*/  @!P0 FMUL.FTZ R3, R3, R12 ;  /* 0x0000000c03038220 */ /* 0x001fe20000410000 */
[----:B------:R-:W-:-:S03]  /*0970*/  @!P4 FSETP.GT.FTZ.AND P6, PT, R26, RZ, PT ;  /* 0x000000ff1a00c20b */ /* 0x000fc60003fd4000 */
[----:B------:R-:W0:Y:S01]  /*0980*/  @!P5 LDC R14, c[0x0][0x218] ;  /* 0x00008600ff0edb82 */ /* 0x000e220000000800 */
[----:B------:R-:W-:Y:S02]  /*0990*/  PLOP3.LUT P0, PT, PT, PT, PT, 0x80, 0x0 ;  /* 0x000000000000781c */ /* 0x000fe40003f0f070 */
[----:B------:R-:W-:Y:S02]  /*09a0*/  @!P4 PLOP3.LUT P0, PT, P6, PT, PT, 0x80, 0x0 ;  /* 0x000000000000c81c */ /* 0x000fe4000370f070 */
[----:B------:R-:W-:Y:S01]  /*09b0*/  IADD3 R13, R23, 0x380, RZ ;  /* 0x00000380170d7810 */ /* 0x000fe20007ffe0ff */
[----:B------:R-:W-:Y:S01]  /*09c0*/  @!P5 IMAD.U32 R27, R27, 0x10000, RZ ;  /* 0x000100001b1bd824 */ /* 0x000fe200078e00ff */
[----:B------:R-:W-:Y:S02]  /*09d0*/  @!P3 F2FP.BF16.F32.PACK_AB R5, RZ, R19 ;  /* 0x00000013ff05b23e */ /* 0x000fe400000010ff */
[----:B------:R-:W-:Y:S02]  /*09e0*/  ISETP.GE.AND P3, PT, R13, R2, PT ;  /* 0x000000020d00720c */ /* 0x000fe40003f66270 */
[----:B------:R-:W-:Y:S01]  /*09f0*/  @!P5 FSETP.GT.FTZ.AND P6, PT, R27, RZ, PT ;  /* 0x000000ff1b00d20b */ /* 0x000fe20003fd4000 */
[----:B------:R-:W2:Y:S04]  /*0a00*/  @!P1 LDC.64 R12, c[0x0][0x228] ;  /* 0x00008a00ff0c9b82 */ /* 0x000ea80000000a00 */
[----:B-1----:R-:W-:Y:S01]  /*0a10*/  @!P0 FMUL.FTZ R26, R26, R15 ;  /* 0x0000000f1a1a8220 */ /* 0x002fe20000410000 */
[----:B------:R-:W-:-:S02]  /*0a20*/  PLOP3.LUT P0, PT, PT, PT, PT, 0x80, 0x0 ;  /* 0x000000000000781c */ /* 0x000fc40003f0f070 */
[----:B------:R-:W-:Y:S01]  /*0a30*/  @!P5 PLOP3.LUT P0, PT, P6, PT, PT, 0x80, 0x0 ;  /* 0x000000000000d81c */ /* 0x000fe2000370f070 */
[----:B------:R-:W-:Y:S02]  /*0a40*/  VIADD R15, R23, 0x300 ;  /* 0x00000300170f7836 */ /* 0x000fe40000000000 */
[----:B------:R-:W1:Y:S01]  /*0a50*/  @!P3 LDC R16, c[0x0][0x218] ;  /* 0x00008600ff10bb82 */ /* 0x000e620000000800 */
[----:B-----5:R-:W-:-:S09]  /*0a60*/  @!P3 IMAD.U32 R25, R25, 0x10000, RZ ;  /* 0x000100001919b824 */ /* 0x020fd200078e00ff */
[----:B0-----:R-:W-:Y:S01]  /*0a70*/  @!P0 FMUL.FTZ R27, R27, R14 ;  /* 0x0000000e1b1b8220 */ /* 0x001fe20000410000 */
[----:B------:R-:W-:Y:S02]  /*0a80*/  @!P3 FSETP.GT.FTZ.AND P6, PT, R25, RZ, PT ;  /* 0x000000ff1900b20b */ /* 0x000fe40003fd4000 */
[----:B------:R-:W-:Y:S02]  /*0a90*/  PLOP3.LUT P0, PT, PT, PT, PT, 0x80, 0x0 ;  /* 0x000000000000781c */ /* 0x000fe40003f0f070 */
[----:B------:R-:W-:Y:S02]  /*0aa0*/  @!P3 PLOP3.LUT P0, PT, P6, PT, PT, 0x80, 0x0 ;  /* 0x000000000000b81c */ /* 0x000fe4000370f070 */
[----:B------:R-:W-:Y:S01]  /*0ab0*/  ISETP.GE.AND P6, PT, R15, R2, PT ;  /* 0x000000020f00720c */ /* 0x000fe20003fc6270 */
[----:B------:R-:W-:Y:S01]  /*0ac0*/  @!P1 IMAD.IADD R15, R0, 0x1, R23 ;  /* 0x00000001000f9824 */ /* 0x000fe200078e0217 */
[----:B------:R-:W-:-:S03]  /*0ad0*/  @!P1 F2FP.BF16.F32.PACK_AB R22, RZ, R11 ;  /* 0x0000000bff16923e */ /* 0x000fc600000010ff */
[----:B--2---:R-:W-:-:S08]  /*0ae0*/  @!P1 IMAD.WIDE.U32 R12, R15, 0x2, R12 ;  /* 0x000000020f0c9825 */ /* 0x004fd000078e000c */
[----:B------:R-:W0:Y:S01]  /*0af0*/  @!P6 LDC R11, c[0x0][0x218] ;  /* 0x00008600ff0beb82 */ /* 0x000e220000000800 */
[----:B------:R-:W-:Y:S02]  /*0b00*/  @!P6 IMAD.U32 R24, R24, 0x10000, RZ ;  /* 0x000100001818e824 */ /* 0x000fe400078e00ff */
[----:B-1----:R-:W-:Y:S01]  /*0b10*/  @!P0 FMUL.FTZ R25, R25, R16 ;  /* 0x0000001019198220 */ /* 0x002fe20000410000 */
[----:B------:R1:W-:Y:S01]  /*0b20*/  @!P1 STG.E.U16 desc[UR4][R12.64], R22 ;  /* 0x000000160c009986 */ /* 0x0003e2000c101504 */
[----:B------:R-:W-:Y:S01]  /*0b30*/  @!P1 VIADD R23, R23, 0x80 ;  /* 0x0000008017179836 */ /* 0x000fe20000000000 */
[----:B------:R-:W-:Y:S02]  /*0b40*/  @!P6 FSETP.GT.FTZ.AND P0, PT, R24, RZ, PT ;  /* 0x000000ff1800e20b */ /* 0x000fe40003f14000 */
[----:B------:R-:W-:Y:S02]  /*0b50*/  PLOP3.LUT P1, PT, PT, PT, PT, 0x80, 0x0 ;  /* 0x000000000000781c */ /* 0x000fe40003f2f070 */
[----:B------:R-:W-:-:S02]  /*0b60*/  @!P6 PLOP3.LUT P1, PT, P0, PT, PT, 0x80, 0x0 ;  /* 0x000000000000e81c */ /* 0x000fc4000072f070 */
[----:B------:R-:W-:Y:S01]  /*0b70*/  ISETP.GE.AND P0, PT, R23, R2, PT ;  /* 0x000000021700720c */ /* 0x000fe20003f06270 */
[----:B------:R-:W-:Y:S04]  /*0b80*/  BSSY B0, `(.L_x_3916) ;  /* 0x0000032000007945 */ /* 0x000fe80003800000 */
[----:B------:R-:W-:Y:S01]  /*0b90*/  BSSY B1, `(.L_x_3917) ;  /* 0x000002a000017945 */ /* 0x000fe20003800000 */
[----:B------:R-:W-:Y:S02]  /*0ba0*/  @!P2 F2FP.BF16.F32.PACK_AB R6, RZ, R3 ;  /* 0x00000003ff06a23e */ /* 0x000fe400000010ff */
[----:B------:R-:W-:-:S03]  /*0bb0*/  @!P4 F2FP.BF16.F32.PACK_AB R7, RZ, R26 ;  /* 0x0000001aff07c23e */ /* 0x000fc600000010ff */
[----:B0-----:R-:W-:Y:S01]  /*0bc0*/  @!P1 FMUL.FTZ R24, R24, R11 ;  /* 0x0000000b18189220 */ /* 0x001fe20000410000 */
[----:B------:R-:W-:Y:S02]  /*0bd0*/  @!P5 F2FP.BF16.F32.PACK_AB R8, RZ, R27 ;  /* 0x0000001bff08d23e */ /* 0x000fe400000010ff */
[----:B------:R-:W-:Y:S02]  /*0be0*/  @!P3 F2FP.BF16.F32.PACK_AB R9, RZ, R25 ;  /* 0x00000019ff09b23e */ /* 0x000fe400000010ff */
[----:B------:R-:W-:Y:S01]  /*0bf0*/  @!P6 F2FP.BF16.F32.PACK_AB R10, RZ, R24 ;  /* 0x00000018ff0ae23e */ /* 0x000fe200000010ff */
[----:B-1----:R-:W-:Y:S06]  /*0c00*/  @P0 BRA `(.L_x_3918) ;  /* 0x0000000000300947 */ /* 0x002fec0003800000 */
        /* <DEDUP_REMOVED lines=8> */
[----:B------:R-:W-:Y:S02]  /*0c90*/  IMAD.IADD R3, R0, 0x1, R23 ;  /* 0x0000000100037824 */ /* 0x000fe400078e0217 */
[----:B------:R-:W-:Y:S02]  /*0ca0*/  VIADD R23, R23, 0x80 ;  /* 0x0000008017177836 */ /* 0x000fe40000000000 */
[----:B0-----:R-:W-:-:S05]  /*0cb0*/  IMAD.WIDE.U32 R12, R3, 0x2, R12 ;  /* 0x00000002030c7825 */ /* 0x001fca00078e000c */
[----:B------:R0:W-:Y:S02]  /*0cc0*/  STG.E.U16 desc[UR4][R12.64], R5 ;  /* 0x000000050c007986 */ /* 0x0001e4000c101504 */
.L_x_3918:
[----:B------:R-:W-:-:S13]  /*0cd0*/  ISETP.GE.AND P0, PT, R23, R2, PT ;  /* 0x000000021700720c */ /* 0x000fda0003f06270 */
[----:B------:R-:W-:Y:S05]  /*0ce0*/  @P0 BRA `(.L_x_3920) ;  /* 0x0000000000300947 */ /* 0x000fea0003800000 */
[----:B0-----:R-:W0:Y:S01]  /*0cf0*/  LDC.64 R4, c[0x0][0x228] ;  /* 0x00008a00ff047b82 */ /* 0x001e220000000a00 */
[----:B------:R-:W-:Y:S02]  /*0d00*/  IMAD.IADD R3, R0, 0x1, R23 ;  /* 0x0000000100037824 */ /* 0x000fe400078e0217 */
[----:B------:R-:W-:Y:S02]  /*0d10*/  VIADD R23, R23, 0x80 ;  /* 0x0000008017177836 */ /* 0x000fe40000000000 */
[----:B0-----:R-:W-:-:S05]  /*0d20*/  IMAD.WIDE.U32 R4, R3, 0x2, R4 ;  /* 0x0000000203047825 */ /* 0x001fca00078e0004 */
[----:B------:R1:W-:Y:S02]  /*0d30*/  STG.E.U16 desc[UR4][R4.64], R6 ;  /* 0x0000000604007986 */ /* 0x0003e4000c101504 */
.L_x_3919:
[----:B------:R-:W-:-:S13]  /*0d40*/  ISETP.GE.AND P0, PT, R23, R2, PT ;  /* 0x000000021700720c */ /* 0x000fda0003f06270 */
[----:B------:R-:W-:Y:S05]  /*0d50*/  @P0 BRA `(.L_x_3921) ;  /* 0x0000000000340947 */ /* 0x000fea0003800000 */
[----:B01----:R-:W0:Y:S01]  /*0d60*/  LDC.64 R4, c[0x0][0x228] ;  /* 0x00008a00ff047b82 */ /* 0x003e220000000a00 */
[----:B------:R-:W-:Y:S01]  /*0d70*/  IMAD.IADD R3, R0, 0x1, R23 ;  /* 0x0000000100037824 */ /* 0x000fe200078e0217 */
[----:B------:R-:W-:-:S03]  /*0d80*/  IADD3 R23, R23, 0x80, RZ ;  /* 0x0000008017177810 */ /* 0x000fc60007ffe0ff */
[----:B0-----:R-:W-:-:S05]  /*0d90*/  IMAD.WIDE.U32 R4, R3, 0x2, R4 ;  /* 0x0000000203047825 */ /* 0x001fca00078e0004 */
[----:B------:R1:W-:Y:S02]  /*0da0*/  STG.E.U16 desc[UR4][R4.64], R7 ;  /* 0x0000000704007986 */ /* 0x0003e4000c101504 */
.L_x_3920:
[----:B------:R-:W-:-:S13]  /*0db0*/  ISETP.GE.AND P0, PT, R23, R2, PT ;  /* 0x000000021700720c */ /* 0x000fda0003f06270 */
[----:B------:R-:W-:Y:S05]  /*0dc0*/  @P0 BREAK B1 ;  /* 0x0000000000010942 */ /* 0x000fea0003800000 */
[----:B------:R-:W-:Y:S05]  /*0dd0*/  @P0 BRA `(.L_x_3922) ;  /* 0x0000000000300947 */ /* 0x000fea0003800000 */
[----:B01----:R-:W0:Y:S01]  /*0de0*/  LDC.64 R4, c[0x0][0x228] ;  /* 0x00008a00ff047b82 */ /* 0x003e220000000a00 */
[----:B------:R-:W-:Y:S02]  /*0df0*/  IMAD.IADD R3, R0, 0x1, R23 ;  /* 0x0000000100037824 */ /* 0x000fe400078e0217 */
[----:B------:R-:W-:Y:S02]  /*0e00*/  VIADD R23, R23, 0x80 ;  /* 0x0000008017177836 */ /* 0x000fe40000000000 */
[----:B0-----:R-:W-:-:S05]  /*0e10*/  IMAD.WIDE.U32 R4, R3, 0x2, R4 ;  /* 0x0000000203047825 */ /* 0x001fca00078e0004 */
[----:B------:R2:W-:Y:S02]  /*0e20*/  STG.E.U16 desc[UR4][R4.64], R8 ;  /* 0x0000000804007986 */ /* 0x0005e4000c101504 */
.L_x_3921:
[----:B------:R-:W-:Y:S05]  /*0e30*/  BSYNC B1 ;  /* 0x0000000000017941 */ /* 0x000fea0003800000 */
.L_x_3917:
[----:B------:R-:W-:-:S13]  /*0e40*/  ISETP.GE.AND P0, PT, R23, R2, PT ;  /* 0x000000021700720c */ /* 0x000fda0003f06270 */
[----:B012---:R-:W0:Y:S01]  /*0e50*/  @!P0 LDC.64 R4, c[0x0][0x228] ;  /* 0x00008a00ff048b82 */ /* 0x007e220000000a00 */
[----:B------:R-:W-:Y:S02]  /*0e60*/  @!P0 IMAD.IADD R3, R0, 0x1, R23 ;  /* 0x0000000100038824 */ /* 0x000fe400078e0217 */
[----:B------:R-:W-:Y:S02]  /*0e70*/  @!P0 VIADD R23, R23, 0x80 ;  /* 0x0000008017178836 */ /* 0x000fe40000000000 */
[----:B0-----:R-:W-:-:S05]  /*0e80*/  @!P0 IMAD.WIDE.U32 R4, R3, 0x2, R4 ;  /* 0x0000000203048825 */ /* 0x001fca00078e0004 */
[----:B------:R2:W-:Y:S02]  /*0e90*/  @!P0 STG.E.U16 desc[UR4][R4.64], R10 ;  /* 0x0000000a04008986 */ /* 0x0005e4000c101504 */
.L_x_3922:
[----:B------:R-:W-:Y:S05]  /*0ea0*/  BSYNC B0 ;  /* 0x0000000000007941 */ /* 0x000fea0003800000 */
.L_x_3916:
[----:B------:R-:W-:Y:S05]  /*0eb0*/  WARPSYNC.ALL ;  /* 0x0000000000007948 */ /* 0x000fea0003800000 */
[----:B------:R-:W-:-:S13]  /*0ec0*/  ISETP.GE.AND P0, PT, R23, R2, PT ;  /* 0x000000021700720c */ /* 0x000fda0003f06270 */
[----:B------:R-:W-:Y:S05]  /*0ed0*/  @P0 EXIT ;  /* 0x000000000000094d */ /* 0x000fea0003800000 */
[----:B------:R-:W3:Y:S01]  /*0ee0*/  LDC.64 R2, c[0x0][0x228] ;  /* 0x00008a00ff027b82 */ /* 0x000ee20000000a00 */
[----:B------:R-:W-:-:S04]  /*0ef0*/  IMAD.IADD R23, R0, 0x1, R23 ;  /* 0x0000000100177824 */ /* 0x000fc800078e0217 */
[----:B---3--:R-:W-:-:S05]  /*0f00*/  IMAD.WIDE.U32 R2, R23, 0x2, R2 ;  /* 0x0000000217027825 */ /* 0x008fca00078e0002 */
[----:B------:R-:W-:Y:S01]  /*0f10*/  STG.E.U16 desc[UR4][R2.64], R9 ;  /* 0x0000000902007986 */ /* 0x000fe2000c101504 */
[----:B------:R-:W-:Y:S05]  /*0f20*/  EXIT ;  /* 0x000000000000794d */ /* 0x000fea0003800000 */
.L_x_3923:
        /* <DEDUP_REMOVED lines=13> */
.L_x_5710:


//--------------------- .text._ZN2at6native29vectorized_elementwise_kernelILi4EZZZNS0_66_GLOBAL__N__d53a5ca4_28_ActivationLeakyReluKernel_cu_9e10b42f_310417leaky_relu_kernelERNS_18TensorIteratorBaseERKN3c106ScalarEENKUlvE_clEvENKUlvE2_clEvEUlNS5_8BFloat16EE_St5arrayIPcLm2EEEEviT0_T1_ --------------------------
	.section	.text._ZN2at6native29vectorized_elementwise_kernelILi4EZZZNS0_66_GLOBAL__N__d53a5ca4_28_ActivationLeakyReluKernel_cu_9e10b42f_310417leaky_relu_kernelERNS_18TensorIteratorBaseERKN3c106ScalarEENKUlvE_clEvENKUlvE2_clEvEUlNS5_8BFloat16EE_St5arrayIPcLm2EEEEviT0_T1_,"ax",@progbits
	.align	128
        .global         _ZN2at6native29vectorized_elementwise_kernelILi4EZZZNS0_66_GLOBAL__N__d53a5ca4_28_ActivationLeakyReluKernel_cu_9e10b42f_310417leaky_relu_kernelERNS_18TensorIteratorBaseERKN3c106ScalarEENKUlvE_clEvENKUlvE2_clEvEUlNS5_8BFloat16EE_St5arrayIPcLm2EEEEviT0_T1_
        .type           _ZN2at6native29vectorized_elementwise_kernelILi4EZZZNS0_66_GLOBAL__N__d53a5ca4_28_ActivationLeakyReluKernel_cu_9e10b42f_310417leaky_relu_kernelERNS_18TensorIteratorBaseERKN3c106ScalarEENKUlvE_clEvENKUlvE2_clEvEUlNS5_8BFloat16EE_St5arrayIPcLm2EEEEviT0_T1_,@function
        .size           _ZN2at6native29vectorized_elementwise_kernelILi4EZZZNS0_66_GLOBAL__N__d53a5ca4_28_ActivationLeakyReluKernel_cu_9e10b42f_310417leaky_relu_kernelERNS_18TensorIteratorBaseERKN3c106ScalarEENKUlvE_clEvENKUlvE2_clEvEUlNS5_8BFloat16EE_St5arrayIPcLm2EEEEviT0_T1_,(.L_x_5711 - _ZN2at6native29vectorized_elementwise_kernelILi4EZZZNS0_66_GLOBAL__N__d53a5ca4_28_ActivationLeakyReluKernel_cu_9e10b42f_310417leaky_relu_kernelERNS_18TensorIteratorBaseERKN3c106ScalarEENKUlvE_clEvENKUlvE2_clEvEUlNS5_8BFloat16EE_St5arrayIPcLm2EEEEviT0_T1_)
        .other          _ZN2at6native29vectorized_elementwise_kernelILi4EZZZNS0_66_GLOBAL__N__d53a5ca4_28_ActivationLeakyReluKernel_cu_9e10b42f_310417leaky_relu_kernelERNS_18TensorIteratorBaseERKN3c106ScalarEENKUlvE_clEvENKUlvE2_clEvEUlNS5_8BFloat16EE_St5arrayIPcLm2EEEEviT0_T1_,@"STO_CUDA_ENTRY STV_DEFAULT"
_ZN2at6native29vectorized_elementwise_kernelILi4EZZZNS0_66_GLOBAL__N__d53a5ca4_28_ActivationLeakyReluKernel_cu_9e10b42f_310417leaky_relu_kernelERNS_18TensorIteratorBaseERKN3c106ScalarEENKUlvE_clEvENKUlvE2_clEvEUlNS5_8BFloat16EE_St5arrayIPcLm2EEEEviT0_T1_:
.text._ZN2at6native29vectorized_elementwise_kernelILi4EZZZNS0_66_GLOBAL__N__d53a5ca4_28_ActivationLeakyReluKernel_cu_9e10b42f_310417leaky_relu_kernelERNS_18TensorIteratorBaseERKN3c106ScalarEENKUlvE_clEvENKUlvE2_clEvEUlNS5_8BFloat16EE_St5arrayIPcLm2EEEEviT0_T1_:
        /* <DEDUP_REMOVED lines=14> */
[----:B------:R-:W2:Y:S04]  /*00e0*/  LDG.E.64 R10, desc[UR4][R4.64] ;  /* 0x00000004040a7981 */ /* 0x000ea8000c1e1b00 */
[----:B------:R-:W3:Y:S01]  /*00f0*/  LDG.E.64 R12, desc[UR4][R4.64+0x400] ;  /* 0x00040004040c7981 */ /* 0x000ee2000c1e1b00 */
[----:B0-----:R-:W-:-:S04]  /*0100*/  IMAD.WIDE.U32 R2, R0, 0x2, R2 ;  /* 0x0000000200027825 */ /* 0x001fc800078e0002 */
[----:B------:R-:W-:Y:S01]  /*0110*/  IMAD.WIDE R2, R15, 0x8, R2 ;  /* 0x000000080f027825 */ /* 0x000fe200078e0202 */
[----:B--2---:R-:W-:-:S03]  /*0120*/  PRMT R6, R10, 0x7632, R6 ;  /* 0x000076320a067816 */ /* 0x004fc60000000006 */
[----:B------:R-:W-:Y:S01]  /*0130*/  IMAD.U32 R10, R10, 0x10000, RZ ;  /* 0x000100000a0a7824 */ /* 0x000fe200078e00ff */
[C---:B------:R-:W-:Y:S01]  /*0140*/  PRMT R7, R11.reuse, 0x7632, R7 ;  /* 0x000076320b077816 */ /* 0x040fe20000000007 */
[----:B------:R-:W-:Y:S01]  /*0150*/  IMAD.U32 R11, R11, 0x10000, RZ ;  /* 0x000100000b0b7824 */ /* 0x000fe200078e00ff */
[C---:B---3--:R-:W-:Y:S01]  /*0160*/  PRMT R9, R13.reuse, 0x7632, R9 ;  /* 0x000076320d097816 */ /* 0x048fe20000000009 */
[----:B------:R-:W-:Y:S01]  /*0170*/  IMAD.U32 R5, R6, 0x10000, RZ ;  /* 0x0001000006057824 */ /* 0x000fe200078e00ff */
[----:B------:R-:W-:Y:S01]  /*0180*/  FSETP.GT.FTZ.AND P3, PT, R10, RZ, PT ;  /* 0x000000ff0a00720b */ /* 0x000fe20003f74000 */
[----:B------:R-:W-:Y:S01]  /*0190*/  IMAD.U32 R13, R13, 0x10000, RZ ;  /* 0x000100000d0d7824 */ /* 0x000fe200078e00ff */
[C---:B------:R-:W-:Y:S01]  /*01a0*/  PRMT R8, R12.reuse, 0x7632, R8 ;  /* 0x000076320c087816 */ /* 0x040fe20000000008 */
[----:B------:R-:W-:Y:S01]  /*01b0*/  IMAD.U32 R12, R12, 0x10000, RZ ;  /* 0x000100000c0c7824 */ /* 0x000fe200078e00ff */
[----:B------:R-:W-:Y:S01]  /*01c0*/  FSETP.GT.FTZ.AND P2, PT, R11, RZ, PT ;  /* 0x000000ff0b00720b */ /* 0x000fe20003f54000 */
[----:B------:R-:W-:Y:S01]  /*01d0*/  IMAD.U32 R4, R7, 0x10000, RZ ;  /* 0x0001000007047824 */ /* 0x000fe200078e00ff */
[----:B------:R-:W-:Y:S01]  /*01e0*/  SHF.L.U32 R7, R8, 0x10, RZ ;  /* 0x0000001008077819 */ /* 0x000fe200000006ff */
[----:B------:R-:W-:Y:S01]  /*01f0*/  IMAD.U32 R6, R9, 0x10000, RZ ;  /* 0x0001000009067824 */ /* 0x000fe200078e00ff */
[----:B------:R-:W-:-:S02]  /*0200*/  FSETP.GT.FTZ.AND P1, PT, R12, RZ, PT ;  /* 0x000000ff0c00720b */ /* 0x000fc40003f34000 */
[----:B------:R-:W-:Y:S02]  /*0210*/  FSETP.GT.FTZ.AND P0, PT, R13, RZ, PT ;  /* 0x000000ff0d00720b */ /* 0x000fe40003f14000 */
[----:B------:R-:W-:Y:S01]  /*0220*/  FSETP.GT.FTZ.AND P4, PT, R4, RZ, PT ;  /* 0x000000ff0400720b */ /* 0x000fe20003f94000 */
[----:B------:R-:W-:Y:S01]  /*0230*/  @!P3 FMUL.FTZ R10, R10, UR6 ;  /* 0x000000060a0abc20 */ /* 0x000fe20008410000 */
[----:B------:R-:W-:Y:S02]  /*0240*/  FSETP.GT.FTZ.AND P3, PT, R5, RZ, PT ;  /* 0x000000ff0500720b */ /* 0x000fe40003f74000 */
[----:B------:R-:W-:Y:S01]  /*0250*/  FSETP.GT.FTZ.AND P5, PT, R7, RZ, PT ;  /* 0x000000ff0700720b */ /* 0x000fe20003fb4000 */
[----:B------:R-:W-:Y:S01]  /*0260*/  @!P2 FMUL.FTZ R11, R11, UR6 ;  /* 0x000000060b0bac20 */ /* 0x000fe20008410000 */
[----:B------:R-:W-:-:S03]  /*0270*/  FSETP.GT.FTZ.AND P6, PT, R6, RZ, PT ;  /* 0x000000ff0600720b */ /* 0x000fc60003fd4000 */
[----:B------:R-:W-:Y:S02]  /*0280*/  @!P1 FMUL.FTZ R12, R12, UR6 ;  /* 0x000000060c0c9c20 */ /* 0x000fe40008410000 */
[----:B------:R-:W-:Y:S02]  /*0290*/  @!P0 FMUL.FTZ R13, R13, UR6 ;  /* 0x000000060d0d8c20 */ /* 0x000fe40008410000 */
[----:B------:R-:W-:Y:S02]  /*02a0*/  @!P4 FMUL.FTZ R4, R4, UR6 ;  /* 0x000000060404cc20 */ /* 0x000fe40008410000 */
[----:B------:R-:W-:Y:S02]  /*02b0*/  @!P3 FMUL.FTZ R5, R5, UR6 ;  /* 0x000000060505bc20 */ /* 0x000fe40008410000 */
[----:B------:R-:W-:Y:S01]  /*02c0*/  @!P5 FMUL.FTZ R7, R7, UR6 ;  /* 0x000000060707dc20 */ /* 0x000fe20008410000 */
[----:B------:R-:W-:Y:S01]  /*02d0*/  F2FP.BF16.F32.PACK_AB R11, R4, R11 ;  /* 0x0000000b040b723e */ /* 0x000fe200000010ff */
[----:B------:R-:W-:Y:S01]  /*02e0*/  @!P6 FMUL.FTZ R6, R6, UR6 ;  /* 0x000000060606ec20 */ /* 0x000fe20008410000 */
[----:B------:R-:W-:-:S02]  /*02f0*/  F2FP.BF16.F32.PACK_AB R10, R5, R10 ;  /* 0x0000000a050a723e */ /* 0x000fc400000010ff */
[----:B------:R-:W-:Y:S02]  /*0300*/  F2FP.BF16.F32.PACK_AB R12, R7, R12 ;  /* 0x0000000c070c723e */ /* 0x000fe400000010ff */
[----:B------:R-:W-:Y:S01]  /*0310*/  F2FP.BF16.F32.PACK_AB R13, R6, R13 ;  /* 0x0000000d060d723e */ /* 0x000fe200000010ff */
[----:B------:R-:W-:Y:S04]  /*0320*/  STG.E.64 desc[UR4][R2.64], R10 ;  /* 0x0000000a02007986 */ /* 0x000fe8000c101b04 */
[----:B------:R-:W-:Y:S01]  /*0330*/  STG.E.64 desc[UR4][R2.64+0x400], R12 ;  /* 0x0004000c02007986 */ /* 0x000fe2000c101b04 */
[----:B------:R-:W-:Y:S05]  /*0340*/  EXIT ;  /* 0x000000000000794d */ /* 0x000fea0003800000 */
.L_x_3924:
        /* <DEDUP_REMOVED lines=148> */
.L_x_3927:
[----:B------:R-:W-:-:S13]  /*0c90*/  ISETP.GE.AND P0, PT, R23, R2, PT ;  /* 0x000000021700720c */ /* 0x000fda0003f06270 */
[----:B------:R-:W-:Y:S05]  /*0ca0*/  @P0 BRA `(.L_x_3929) ;  /* 0x0000000000300947 */ /* 0x000fea0003800000 */
[----:B0-----:R-:W0:Y:S01]  /*0cb0*/  LDC.64 R4, c[0x0][0x228] ;  /* 0x00008a00ff047b82 */ /* 0x001e220000000a00 */
[----:B------:R-:W-:Y:S02]  /*0cc0*/  IMAD.IADD R3, R0, 0x1, R23 ;  /* 0x0000000100037824 */ /* 0x000fe400078e0217 */
[----:B------:R-:W-:Y:S02]  /*0cd0*/  VIADD R23, R23, 0x80 ;  /* 0x0000008017177836 */ /* 0x000fe40000000000 */
[----:B0-----:R-:W-:-:S05]  /*0ce0*/  IMAD.WIDE.U32 R4, R3, 0x2, R4 ;  /* 0x0000000203047825 */ /* 0x001fca00078e0004 */
[----:B------:R1:W-:Y:S02]  /*0cf0*/  STG.E.U16 desc[UR4][R4.64], R6 ;  /* 0x0000000604007986 */ /* 0x0003e4000c101504 */
.L_x_3928:
[----:B------:R-:W-:-:S13]  /*0d00*/  ISETP.GE.AND P0, PT, R23, R2, PT ;  /* 0x000000021700720c */ /* 0x000fda0003f06270 */
[----:B------:R-:W-:Y:S05]  /*0d10*/  @P0 BRA `(.L_x_3930) ;  /* 0x0000000000340947 */ /* 0x000fea0003800000 */
[----:B01----:R-:W0:Y:S01]  /*0d20*/  LDC.64 R4, c[0x0][0x228] ;  /* 0x00008a00ff047b82 */ /* 0x003e220000000a00 */
[----:B------:R-:W-:Y:S01]  /*0d30*/  IMAD.IADD R3, R0, 0x1, R23 ;  /* 0x0000000100037824 */ /* 0x000fe200078e0217 */
[----:B------:R-:W-:-:S03]  /*0d40*/  IADD3 R23, R23, 0x80, RZ ;  /* 0x0000008017177810 */ /* 0x000fc60007ffe0ff */
[----:B0-----:R-:W-:-:S05]  /*0d50*/  IMAD.WIDE.U32 R4, R3, 0x2, R4 ;  /* 0x0000000203047825 */ /* 0x001fca00078e0004 */
[----:B------:R1:W-:Y:S02]  /*0d60*/  STG.E.U16 desc[UR4][R4.64], R7 ;  /* 0x0000000704007986 */ /* 0x0003e4000c101504 */
.L_x_3929:
        /* <DEDUP_REMOVED lines=8> */
.L_x_3930:
[----:B------:R-:W-:Y:S05]  /*0df0*/  BSYNC B1 ;  /* 0x0000000000017941 */ /* 0x000fea0003800000 */
.L_x_3926:
[----:B------:R-:W-:-:S13]  /*0e00*/  ISETP.GE.AND P0, PT, R23, R2, PT ;  /* 0x000000021700720c */ /* 0x000fda0003f06270 */
[----:B012---:R-:W0:Y:S01]  /*0e10*/  @!P0 LDC.64 R4, c[0x0][0x228] ;  /* 0x00008a00ff048b82 */ /* 0x007e220000000a00 */
[----:B------:R-:W-:Y:S02]  /*0e20*/  @!P0 IMAD.IADD R3, R0, 0x1, R23 ;  /* 0x0000000100038824 */ /* 0x000fe400078e0217 */
[----:B------:R-:W-:Y:S02]  /*0e30*/  @!P0 VIADD R23, R23, 0x80 ;  /* 0x0000008017178836 */ /* 0x000fe40000000000 */
[----:B0-----:R-:W-:-:S05]  /*0e40*/  @!P0 IMAD.WIDE.U32 R4, R3, 0x2, R4 ;  /* 0x0000000203048825 */ /* 0x001fca00078e0004 */
[----:B------:R2:W-:Y:S02]  /*0e50*/  @!P0 STG.E.U16 desc[UR4][R4.64], R10 ;  /* 0x0000000a04008986 */ /* 0x0005e4000c101504 */
.L_x_3931:
[----:B------:R-:W-:Y:S05]  /*0e60*/  BSYNC B0 ;  /* 0x0000000000007941 */ /* 0x000fea0003800000 */
.L_x_3925:
        /* <DEDUP_REMOVED lines=8> */
.L_x_3932:
        /* <DEDUP_REMOVED lines=9> */
.L_x_5711:


//--------------------- .text._ZN2at6native29vectorized_elementwise_kernelILi8EZZZNS0_66_GLOBAL__N__d53a5ca4_28_ActivationLeakyReluKernel_cu_9e10b42f_310417leaky_relu_kernelERNS_18TensorIteratorBaseERKN3c106ScalarEENKUlvE_clEvENKUlvE2_clEvEUlNS5_8BFloat16EE_St5arrayIPcLm2EEEEviT0_T1_ --------------------------
	.section	.text._ZN2at6native29vectorized_elementwise_kernelILi8EZZZNS0_66_GLOBAL__N__d53a5ca4_28_ActivationLeakyReluKernel_cu_9e10b42f_310417leaky_relu_kernelERNS_18TensorIteratorBaseERKN3c106ScalarEENKUlvE_clEvENKUlvE2_clEvEUlNS5_8BFloat16EE_St5arrayIPcLm2EEEEviT0_T1_,"ax",@progbits
	.align	128
        .global         _ZN2at6native29vectorized_elementwise_kernelILi8EZZZNS0_66_GLOBAL__N__d53a5ca4_28_ActivationLeakyReluKernel_cu_9e10b42f_310417leaky_relu_kernelERNS_18TensorIteratorBaseERKN3c106ScalarEENKUlvE_clEvENKUlvE2_clEvEUlNS5_8BFloat16EE_St5arrayIPcLm2EEEEviT0_T1_
        .type           _ZN2at6native29vectorized_elementwise_kernelILi8EZZZNS0_66_GLOBAL__N__d53a5ca4_28_ActivationLeakyReluKernel_cu_9e10b42f_310417leaky_relu_kernelERNS_18TensorIteratorBaseERKN3c106ScalarEENKUlvE_clEvENKUlvE2_clEvEUlNS5_8BFloat16EE_St5arrayIPcLm2EEEEviT0_T1_,@function
        .size           _ZN2at6native29vectorized_elementwise_kernelILi8EZZZNS0_66_GLOBAL__N__d53a5ca4_28_ActivationLeakyReluKernel_cu_9e10b42f_310417leaky_relu_kernelERNS_18TensorIteratorBaseERKN3c106ScalarEENKUlvE_clEvENKUlvE2_clEvEUlNS5_8BFloat16EE_St5arrayIPcLm2EEEEviT0_T1_,(.L_x_5712 - _ZN2at6native29vectorized_elementwise_kernelILi8EZZZNS0_66_GLOBAL__N__d53a5ca4_28_ActivationLeakyReluKernel_cu_9e10b42f_310417leaky_relu_kernelERNS_18TensorIteratorBaseERKN3c106ScalarEENKUlvE_clEvENKUlvE2_clEvEUlNS5_8BFloat16EE_St5arrayIPcLm2EEEEviT0_T1_)
        .other          _ZN2at6native29vectorized_elementwise_kernelILi8EZZZNS0_66_GLOBAL__N__d53a5ca4_28_ActivationLeakyReluKernel_cu_9e10b42f_310417leaky_relu_kernelERNS_18TensorIteratorBaseERKN3c106ScalarEENKUlvE_clEvENKUlvE2_clEvEUlNS5_8BFloat16EE_St5arrayIPcLm2EEEEviT0_T1_,@"STO_CUDA_ENTRY STV_DEFAULT"
_ZN2at6native29vectorized_elementwise_kernelILi8EZZZNS0_66_GLOBAL__N__d53a5ca4_28_ActivationLeakyReluKernel_cu_9e10b42f_310417leaky_relu_kernelERNS_18TensorIteratorBaseERKN3c106ScalarEENKUlvE_clEvENKUlvE2_clEvEUlNS5_8BFloat16EE_St5arrayIPcLm2EEEEviT0_T1_:
.text._ZN2at6native29vectorized_elementwise_kernelILi8EZZZNS0_66_GLOBAL__N__d53a5ca4_28_ActivationLeakyReluKernel_cu_9e10b42f_310417leaky_relu_kernelERNS_18TensorIteratorBaseERKN3c106ScalarEENKUlvE_clEvENKUlvE2_clEvEUlNS5_8BFloat16EE_St5arrayIPcLm2EEEEviT0_T1_:
        /* <DEDUP_REMOVED lines=13> */
[----:B------:R-:W0:Y:S04]  /*00d0*/  LDC.64 R2, c[0x0][0x228] ;  /* 0x00008a00ff027b82 */ /* 0x000e280000000a00 */
[----:B------:R-:W2:Y:S01]  /*00e0*/  LDG.E.128 R4, desc[UR4][R4.64] ;  /* 0x0000000404047981 */ /* 0x000ea2000c1e1d00 */
[----:B0-----:R-:W-:-:S04]  /*00f0*/  IMAD.WIDE.U32 R2, R0, 0x2, R2 ;  /* 0x0000000200027825 */ /* 0x001fc800078e0002 */
[----:B------:R-:W-:-:S04]  /*0100*/  IMAD.WIDE R2, R15, 0x10, R2 ;  /* 0x000000100f027825 */ /* 0x000fc800078e0202 */
[C---:B--2---:R-:W-:Y:S01]  /*0110*/  IMAD.U32 R11, R4.reuse, 0x10000, RZ ;  /* 0x00010000040b7824 */ /* 0x044fe200078e00ff */
[----:B------:R-:W-:Y:S01]  /*0120*/  PRMT R8, R4, 0x7632, R8 ;  /* 0x0000763204087816 */ /* 0x000fe20000000008 */
[C---:B------:R-:W-:Y:S01]  /*0130*/  IMAD.U32 R13, R6.reuse, 0x10000, RZ ;  /* 0x00010000060d7824 */ /* 0x040fe200078e00ff */
[----:B------:R-:W-:Y:S01]  /*0140*/  PRMT R10, R6, 0x7632, R10 ;  /* 0x00007632060a7816 */ /* 0x000fe2000000000a */
[----:B------:R-:W-:Y:S01]  /*0150*/  IMAD.U32 R12, R5, 0x10000, RZ ;  /* 0x00010000050c7824 */ /* 0x000fe200078e00ff */
[----:B------:R-:W-:Y:S01]  /*0160*/  FSETP.GT.FTZ.AND P3, PT, R11, RZ, PT ;  /* 0x000000ff0b00720b */ /* 0x000fe20003f74000 */
[----:B------:R-:W-:Y:S01]  /*0170*/  IMAD.U32 R4, R8, 0x10000, RZ ;  /* 0x0001000008047824 */ /* 0x000fe200078e00ff */
[----:B------:R-:W-:Y:S02]  /*0180*/  PRMT R9, R5, 0x7632, R9 ;  /* 0x0000763205097816 */ /* 0x000fe40000000009 */
[C---:B------:R-:W-:Y:S01]  /*0190*/  PRMT R6, R7.reuse, 0x7632, R6 ;  /* 0x0000763207067816 */ /* 0x040fe20000000006 */
[----:B------:R-:W-:Y:S01]  /*01a0*/  IMAD.U32 R7, R7, 0x10000, RZ ;  /* 0x0001000007077824 */ /* 0x000fe200078e00ff */
[----:B------:R-:W-:Y:S01]  /*01b0*/  SHF.L.U32 R10, R10, 0x10, RZ ;  /* 0x000000100a0a7819 */ /* 0x000fe200000006ff */
[----:B------:R-:W-:Y:S01]  /*01c0*/  IMAD.U32 R5, R9, 0x10000, RZ ;  /* 0x0001000009057824 */ /* 0x000fe200078e00ff */
[----:B------:R-:W-:Y:S01]  /*01d0*/  FSETP.GT.FTZ.AND P2, PT, R12, RZ, PT ;  /* 0x000000ff0c00720b */ /* 0x000fe20003f54000 */
[----:B------:R-:W-:Y:S01]  /*01e0*/  IMAD.U32 R8, R6, 0x10000, RZ ;  /* 0x0001000006087824 */ /* 0x000fe200078e00ff */
[----:B------:R-:W-:-:S02]  /*01f0*/  FSETP.GT.FTZ.AND P1, PT, R13, RZ, PT ;  /* 0x000000ff0d00720b */ /* 0x000fc40003f34000 */
[----:B------:R-:W-:Y:S01]  /*0200*/  FSETP.GT.FTZ.AND P0, PT, R7, RZ, PT ;  /* 0x000000ff0700720b */ /* 0x000fe20003f14000 */
[----:B------:R-:W-:Y:S01]  /*0210*/  @!P3 FMUL.FTZ R11, R11, UR6 ;  /* 0x000000060b0bbc20 */ /* 0x000fe20008410000 */
[----:B------:R-:W-:Y:S02]  /*0220*/  FSETP.GT.FTZ.AND P3, PT, R4, RZ, PT ;  /* 0x000000ff0400720b */ /* 0x000fe40003f74000 */
[----:B------:R-:W-:Y:S02]  /*0230*/  FSETP.GT.FTZ.AND P4, PT, R5, RZ, PT ;  /* 0x000000ff0500720b */ /* 0x000fe40003f94000 */
[----:B------:R-:W-:Y:S02]  /*0240*/  FSETP.GT.FTZ.AND P5, PT, R10, RZ, PT ;  /* 0x000000ff0a00720b */ /* 0x000fe40003fb4000 */
[----:B------:R-:W-:Y:S01]  /*0250*/  FSETP.GT.FTZ.AND P6, PT, R8, RZ, PT ;  /* 0x000000ff0800720b */ /* 0x000fe20003fd4000 */
[----:B------:R-:W-:Y:S02]  /*0260*/  @!P2 FMUL.FTZ R12, R12, UR6 ;  /* 0x000000060c0cac20 */ /* 0x000fe40008410000 */
[----:B------:R-:W-:-:S02]  /*0270*/  @!P1 FMUL.FTZ R13, R13, UR6 ;  /* 0x000000060d0d9c20 */ /* 0x000fc40008410000 */
[----:B------:R-:W-:Y:S02]  /*0280*/  @!P0 FMUL.FTZ R7, R7, UR6 ;  /* 0x0000000607078c20 */ /* 0x000fe40008410000 */
[----:B------:R-:W-:Y:S02]  /*0290*/  @!P3 FMUL.FTZ R4, R4, UR6 ;  /* 0x000000060404bc20 */ /* 0x000fe40008410000 */
[----:B------:R-:W-:Y:S02]  /*02a0*/  @!P4 FMUL.FTZ R5, R5, UR6 ;  /* 0x000000060505cc20 */ /* 0x000fe40008410000 */
[----:B------:R-:W-:Y:S01]  /*02b0*/  @!P5 FMUL.FTZ R10, R10, UR6 ;  /* 0x000000060a0adc20 */ /* 0x000fe20008410000 */
[----:B------:R-:W-:Y:S01]  /*02c0*/  F2FP.BF16.F32.PACK_AB R4, R4, R11 ;  /* 0x0000000b0404723e */ /* 0x000fe200000010ff */
[----:B------:R-:W-:Y:S01]  /*02d0*/  @!P6 FMUL.FTZ R8, R8, UR6 ;  /* 0x000000060808ec20 */ /* 0x000fe20008410000 */
[----:B------:R-:W-:Y:S02]  /*02e0*/  F2FP.BF16.F32.PACK_AB R5, R5, R12 ;  /* 0x0000000c0505723e */ /* 0x000fe400000010ff */
[----:B------:R-:W-:-:S02]  /*02f0*/  F2FP.BF16.F32.PACK_AB R6, R10, R13 ;  /* 0x0000000d0a06723e */ /* 0x000fc400000010ff */
[----:B------:R-:W-:-:S05]  /*0300*/  F2FP.BF16.F32.PACK_AB R7, R8, R7 ;  /* 0x000000070807723e */ /* 0x000fca00000010ff */
[----:B------:R-:W-:Y:S01]  /*0310*/  STG.E.128 desc[UR4][R2.64], R4 ;  /* 0x0000000402007986 */ /* 0x000fe2000c101d04 */
[----:B------:R-:W-:Y:S05]  /*0320*/  EXIT ;  /* 0x000000000000794d */ /* 0x000fea0003800000 */
.L_x_3933:
        /* <DEDUP_REMOVED lines=148> */
.L_x_3936:
[----:B------:R-:W-:-:S13]  /*0c70*/  ISETP.GE.AND P0, PT, R23, R2, PT ;  /* 0x000000021700720c */ /* 0x000fda0003f06270 */
[----:B------:R-:W-:Y:S05]  /*0c80*/  @P0 BRA `(.L_x_3938) ;  /* 0x0000000000300947 */ /* 0x000fea0003800000 */
[----:B0-----:R-:W0:Y:S01]  /*0c90*/  LDC.64 R4, c[0x0][0x228] ;  /* 0x00008a00ff047b82 */ /* 0x001e220000000a00 */
[----:B------:R-:W-:Y:S02]  /*0ca0*/  IMAD.IADD R3, R0, 0x1, R23 ;  /* 0x0000000100037824 */ /* 0x000fe400078e0217 */
[----:B------:R-:W-:Y:S02]  /*0cb0*/  VIADD R23, R23, 0x80 ;  /* 0x0000008017177836 */ /* 0x000fe40000000000 */
[----:B0-----:R-:W-:-:S05]  /*0cc0*/  IMAD.WIDE.U32 R4, R3, 0x2, R4 ;  /* 0x0000000203047825 */ /* 0x001fca00078e0004 */
[----:B------:R1:W-:Y:S02]  /*0cd0*/  STG.E.U16 desc[UR4][R4.64], R6 ;  /* 0x0000000604007986 */ /* 0x0003e4000c101504 */
.L_x_3937:
[----:B------:R-:W-:-:S13]  /*0ce0*/  ISETP.GE.AND P0, PT, R23, R2, PT ;  /* 0x000000021700720c */ /* 0x000fda0003f06270 */
[----:B------:R-:W-:Y:S05]  /*0cf0*/  @P0 BRA `(.L_x_3939) ;  /* 0x0000000000340947 */ /* 0x000fea0003800000 */
[----:B01----:R-:W0:Y:S01]  /*0d00*/  LDC.64 R4, c[0x0][0x228] ;  /* 0x00008a00ff047b82 */ /* 0x003e220000000a00 */
[----:B------:R-:W-:Y:S01]  /*0d10*/  IMAD.IADD R3, R0, 0x1, R23 ;  /* 0x0000000100037824 */ /* 0x000fe200078e0217 */
[----:B------:R-:W-:-:S03]  /*0d20*/  IADD3 R23, R23, 0x80, RZ ;  /* 0x0000008017177810 */ /* 0x000fc60007ffe0ff */
[----:B0-----:R-:W-:-:S05]  /*0d30*/  IMAD.WIDE.U32 R4, R3, 0x2, R4 ;  /* 0x0000000203047825 */ /* 0x001fca00078e0004 */
[----:B------:R1:W-:Y:S02]  /*0d40*/  STG.E.U16 desc[UR4][R4.64], R7 ;  /* 0x0000000704007986 */ /* 0x0003e4000c101504 */
.L_x_3938:
        /* <DEDUP_REMOVED lines=8> */
.L_x_3939:
[----:B------:R-:W-:Y:S05]  /*0dd0*/  BSYNC B1 ;  /* 0x0000000000017941 */ /* 0x000fea0003800000 */
.L_x_3935:
[----:B------:R-:W-:-:S13]  /*0de0*/  ISETP.GE.AND P0, PT, R23, R2, PT ;  /* 0x000000021700720c */ /* 0x000fda0003f06270 */
[----:B012---:R-:W0:Y:S01]  /*0df0*/  @!P0 LDC.64 R4, c[0x0][0x228] ;  /* 0x00008a00ff048b82 */ /* 0x007e220000000a00 */
[----:B------:R-:W-:Y:S02]  /*0e00*/  @!P0 IMAD.IADD R3, R0, 0x1, R23 ;  /* 0x0000000100038824 */ /* 0x000fe400078e0217 */
[----:B------:R-:W-:Y:S02]  /*0e10*/  @!P0 VIADD R23, R23, 0x80 ;  /* 0x0000008017178836 */ /* 0x000fe40000000000 */
[----:B0-----:R-:W-:-:S05]  /*0e20*/  @!P0 IMAD.WIDE.U32 R4, R3, 0x2, R4 ;  /* 0x0000000203048825 */ /* 0x001fca00078e0004 */
[----:B------:R2:W-:Y:S02]  /*0e30*/  @!P0 STG.E.U16 desc[UR4][R4.64], R10 ;  /* 0x0000000a04008986 */ /* 0x0005e4000c101504 */
.L_x_3940:
[----:B------:R-:W-:Y:S05]  /*0e40*/  BSYNC B0 ;  /* 0x0000000000007941 */ /* 0x000fea0003800000 */
.L_x_3934:
        /* <DEDUP_REMOVED lines=8> */
.L_x_3941:
        /* <DEDUP_REMOVED lines=11> */
.L_x_5712:


//--------------------- .text._ZN2at6native18elementwise_kernelILi128ELi4EZNS0_15gpu_kernel_implIZZZNS0_66_GLOBAL__N__d53a5ca4_28_ActivationLeakyReluKernel_cu_9e10b42f_310417leaky_relu_kernelERNS_18TensorIteratorBaseERKN3c106ScalarEENKUlvE_clEvENKUlvE1_clEvEUlNS6_4HalfEE_EEvS5_RKT_EUliE_EEviT1_ --------------------------
	.section	.text._ZN2at6native18elementwise_kernelILi128ELi4EZNS0_15gpu_kernel_implIZZZNS0_66_GLOBAL__N__d53a5ca4_28_ActivationLeakyReluKernel_cu_9e10b42f_310417leaky_relu_kernelERNS_18TensorIteratorBaseERKN3c106ScalarEENKUlvE_clEvENKUlvE1_clEvEUlNS6_4HalfEE_EEvS5_RKT_EUliE_EEviT1_,"ax",@progbits
	.align	128
        .global         _ZN2at6native18elementwise_kernelILi128ELi4EZNS0_15gpu_kernel_implIZZZNS0_66_GLOBAL__N__d53a5ca4_28_ActivationLeakyReluKernel_cu_9e10b42f_310417leaky_relu_kernelERNS_18TensorIteratorBaseERKN3c106ScalarEENKUlvE_clEvENKUlvE1_clEvEUlNS6_4HalfEE_EEvS5_RKT_EUliE_EEviT1_
        .type           _ZN2at6native18elementwise_kernelILi128ELi4EZNS0_15gpu_kernel_implIZZZNS0_66_GLOBAL__N__d53a5ca4_28_ActivationLeakyReluKernel_cu_9e10b42f_310417leaky_relu_kernelERNS_18TensorIteratorBaseERKN3c106ScalarEENKUlvE_clEvENKUlvE1_clEvEUlNS6_4HalfEE_EEvS5_RKT_EUliE_EEviT1_,@function
        .size           _ZN2at6native18elementwise_kernelILi128ELi4EZNS0_15gpu_kernel_implIZZZNS0_66_GLOBAL__N__d53a5ca4_28_ActivationLeakyReluKernel_cu_9e10b42f_310417leaky_relu_kernelERNS_18TensorIteratorBaseERKN3c106ScalarEENKUlvE_clEvENKUlvE1_clEvEUlNS6_4HalfEE_EEvS5_RKT_EUliE_EEviT1_,(.L_x_5713 - _ZN2at6native18elementwise_kernelILi128ELi4EZNS0_15gpu_kernel_implIZZZNS0_66_GLOBAL__N__d53a5ca4_28_ActivationLeakyReluKernel_cu_9e10b42f_310417leaky_relu_kernelERNS_18TensorIteratorBaseERKN3c106ScalarEENKUlvE_clEvENKUlvE1_clEvEUlNS6_4HalfEE_EEvS5_RKT_EUliE_EEviT1_)
        .other          _ZN2at6native18elementwise_kernelILi128ELi4EZNS0_15gpu_kernel_implIZZZNS0_66_GLOBAL__N__d53a5ca4_28_ActivationLeakyReluKernel_cu_9e10b42f_310417leaky_relu_kernelERNS_18TensorIteratorBaseERKN3c106ScalarEENKUlvE_clEvENKUlvE1_clEvEUlNS6_4HalfEE_EEvS5_RKT_EUliE_EEviT1_,@"STO_CUDA_ENTRY STV_DEFAULT"
_ZN2at6native18elementwise_kernelILi128ELi4EZNS0_15gpu_kernel_implIZZZNS0_66_GLOBAL__N__d53a5ca4_28_ActivationLeakyReluKernel_cu_9e10b42f_310417leaky_relu_kernelERNS_18TensorIteratorBaseERKN3c106ScalarEENKUlvE_clEvENKUlvE1_clEvEUlNS6_4HalfEE_EEvS5_RKT_EUliE_EEviT1_:
.text._ZN2at6native18elementwise_kernelILi128ELi4EZNS0_15gpu_kernel_implIZZZNS0_66_GLOBAL__N__d53a5ca4_28_ActivationLeakyReluKernel_cu_9e10b42f_310417leaky_relu_kernelERNS_18TensorIteratorBaseERKN3c106ScalarEENKUlvE_clEvENKUlvE1_clEvEUlNS6_4HalfEE_EEvS5_RKT_EUliE_EEviT1_:
        /* <DEDUP_REMOVED lines=314> */
.L_x_3944:
        /* <DEDUP_REMOVED lines=22> */
.L_x_3948:
[----:B------:R-:W2:Y:S02]  /*1500*/  LDG.E.U8 R2, desc[UR36][R2.64] ;  /* 0x0000002402027981 */ /* 0x000ea4000c1e1100 */
[----:B--2---:R-:W-:-:S04]  /*1510*/  I2FP.F32.U32 R0, R2 ;  /* 0x0000000200007245 */ /* 0x004fc80000201000 */
[----:B------:R-:W-:Y:S01]  /*1520*/  F2FP.F16.F32.PACK_AB R0, RZ, R0 ;  /* 0x00000000ff00723e */ /* 0x000fe200000000ff */
[----:B------:R-:W-:Y:S06]  /*1530*/  BRA `(.L_x_3950) ;  /* 0x0000000c00887947 */ /* 0x000fec0003800000 */
.L_x_3947:
        /* <DEDUP_REMOVED lines=10> */
.L_x_3952:
[----:B------:R-:W2:Y:S02]  /*15e0*/  LDG.E R2, desc[UR36][R2.64] ;  /* 0x0000002402027981 */ /* 0x000ea4000c1e1900 */
[----:B--2---:R-:W-:-:S04]  /*15f0*/  I2FP.F32.S32 R0, R2 ;  /* 0x0000000200007245 */ /* 0x004fc80000201400 */
[----:B------:R-:W-:Y:S01]  /*1600*/  F2FP.F16.F32.PACK_AB R0, RZ, R0 ;  /* 0x00000000ff00723e */ /* 0x000fe200000000ff */
[----:B------:R-:W-:Y:S06]  /*1610*/  BRA `(.L_x_3950) ;  /* 0x0000000c00507947 */ /* 0x000fec0003800000 */
.L_x_3951:
[----:B------:R-:W2:Y:S02]  /*1620*/  LDG.E.U16 R2, desc[UR36][R2.64] ;  /* 0x0000002402027981 */ /* 0x000ea4000c1e1500 */
[----:B--2---:R-:W0:Y:S02]  /*1630*/  I2F.S16 R0, R2 ;  /* 0x0000000200007306 */ /* 0x004e240000101400 */
[----:B0-----:R-:W-:Y:S01]  /*1640*/  F2FP.F16.F32.PACK_AB R0, RZ, R0 ;  /* 0x00000000ff00723e */ /* 0x001fe200000000ff */
[----:B------:R-:W-:Y:S06]  /*1650*/  BRA `(.L_x_3950) ;  /* 0x0000000c00407947 */ /* 0x000fec0003800000 */
.L_x_3946:
        /* <DEDUP_REMOVED lines=9> */
.L_x_3954:
[----:B------:R0:W5:Y:S01]  /*16f0*/  LDG.E.U16 R0, desc[UR36][R2.64] ;  /* 0x0000002402007981 */ /* 0x000162000c1e1500 */
[----:B------:R-:W-:Y:S05]  /*1700*/  BRA `(.L_x_3950) ;  /* 0x0000000c00147947 */ /* 0x000fea0003800000 */
.L_x_3953:
        /* <DEDUP_REMOVED lines=9> */
.L_x_3956:
[----:B------:R1:W5:Y:S01]  /*17a0*/  LDG.E.U16 R0, desc[UR36][R2.64] ;  /* 0x0000002402007981 */ /* 0x000362000c1e1500 */
[----:B------:R-:W-:Y:S05]  /*17b0*/  BRA `(.L_x_3950) ;  /* 0x0000000800e87947 */ /* 0x000fea0003800000 */
.L_x_3955:
        /* <DEDUP_REMOVED lines=8> */
.L_x_3945:
        /* <DEDUP_REMOVED lines=13> */
.L_x_3959:
        /* <DEDUP_REMOVED lines=8> */
.L_x_3958:
        /* <DEDUP_REMOVED lines=28> */
.L_x_3961:
        /* <DEDUP_REMOVED lines=15> */
.L_x_3960:
[----:B------:R-:W2:Y:S02]  /*1c40*/  LDG.E.U16 R0, desc[UR36][R2.64] ;  /* 0x0000002402007981 */ /* 0x000ea4000c1e1500 */
[----:B--2---:R-:W-:-:S05]  /*1c50*/  IMAD.U32 R0, R0, 0x10000, RZ ;  /* 0x0001000000007824 */ /* 0x004fca00078e00ff */
[----:B------:R-:W-:Y:S01]  /*1c60*/  F2FP.F16.F32.PACK_AB R0, RZ, R0 ;  /* 0x00000000ff00723e */ /* 0x000fe200000000ff */
[----:B------:R-:W-:Y:S06]  /*1c70*/  BRA `(.L_x_3950) ;  /* 0x0000000400b87947 */ /* 0x000fec0003800000 */
.L_x_3957:
        /* <DEDUP_REMOVED lines=12> */
.L_x_3964:
        /* <DEDUP_REMOVED lines=21> */
.L_x_3968:
[----:B------:R-:W-:Y:S05]  /*1e90*/  BSYNC B1 ;  /* 0x0000000000017941 */ /* 0x000fea0003800000 */
.L_x_3967:
[----:B------:R-:W-:Y:S01]  /*1ea0*/  LEA R3, R0, 0x3b800000, 0x17 ;  /* 0x3b80000000037811 */ /* 0x000fe200078eb8ff */
[----:B------:R-:W-:-:S05]  /*1eb0*/  IMAD.SHL.U32 R0, R2, 0x100000, RZ ;  /* 0x0010000002007824 */ /* 0x000fca00078e00ff */
[----:B------:R-:W-:-:S07]  /*1ec0*/  LOP3.LUT R0, R3, R0, R4, 0xfe, !PT ;  /* 0x0000000003007212 */ /* 0x000fce00078efe04 */
.L_x_3966:
[----:B------:R-:W-:Y:S05]  /*1ed0*/  BSYNC B0 ;  /* 0x0000000000007941 */ /* 0x000fea0003800000 */
.L_x_3965:
[----:B------:R-:W-:Y:S01]  /*1ee0*/  F2FP.F16.F32.PACK_AB R0, RZ, R0 ;  /* 0x00000000ff00723e */ /* 0x000fe200000000ff */
[----:B------:R-:W-:Y:S06]  /*1ef0*/  BRA `(.L_x_3950) ;  /* 0x0000000400187947 */ /* 0x000fec0003800000 */
.L_x_3963:
        /* <DEDUP_REMOVED lines=21> */
.L_x_3972:
[----:B------:R-:W-:Y:S05]  /*2050*/  BSYNC B1 ;  /* 0x0000000000017941 */ /* 0x000fea0003800000 */
.L_x_3971:
[----:B------:R-:W-:Y:S01]  /*2060*/  LEA R3, R0, 0x37800000, 0x17 ;  /* 0x3780000000037811 */ /* 0x000fe200078eb8ff */
[----:B------:R-:W-:-:S05]  /*2070*/  IMAD.SHL.U32 R0, R2, 0x200000, RZ ;  /* 0x0020000002007824 */ /* 0x000fca00078e00ff */
[----:B------:R-:W-:-:S07]  /*2080*/  LOP3.LUT R0, R3, R0, R4, 0xfe, !PT ;  /* 0x0000000003007212 */ /* 0x000fce00078efe04 */
.L_x_3970:
[----:B------:R-:W-:Y:S05]  /*2090*/  BSYNC B0 ;  /* 0x0000000000007941 */ /* 0x000fea0003800000 */
.L_x_3969:
[----:B------:R-:W-:Y:S01]  /*20a0*/  F2FP.F16.F32.PACK_AB R0, RZ, R0 ;  /* 0x00000000ff00723e */ /* 0x000fe200000000ff */
[----:B------:R-:W-:Y:S06]  /*20b0*/  BRA `(.L_x_3950) ;  /* 0x0000000000a87947 */ /* 0x000fec0003800000 */
.L_x_3962:
        /* <DEDUP_REMOVED lines=14> */
.L_x_3976:
[----:B------:R-:W-:Y:S05]  /*21a0*/  BSYNC B0 ;  /* 0x0000000000007941 */ /* 0x000fea0003800000 */
.L_x_3975:
[----:B------:R-:W-:Y:S01]  /*21b0*/  F2FP.F16.F32.PACK_AB R0, RZ, R0 ;  /* 0x00000000ff00723e */ /* 0x000fe200000000ff */
[----:B------:R-:W-:Y:S06]  /*21c0*/  BRA `(.L_x_3950) ;  /* 0x0000000000647947 */ /* 0x000fec0003800000 */
.L_x_3949:
        /* <DEDUP_REMOVED lines=16> */
.L_x_3977:
[----:B------:R-:W-:Y:S01]  /*22d0*/  PRMT R0, RZ, 0x7610, R0 ;  /* 0x00007610ff007816 */ /* 0x000fe20000000000 */
[----:B------:R-:W-:Y:S06]  /*22e0*/  BRA `(.L_x_3950) ;  /* 0x00000000001c7947 */ /* 0x000fec0003800000 */
.L_x_3974:
[----:B------:R-:W2:Y:S02]  /*22f0*/  LDG.E.64 R2, desc[UR36][R2.64] ;  /* 0x0000002402027981 */ /* 0x000ea4000c1e1b00 */
[----:B--2---:R-:W0:Y:S02]  /*2300*/  I2F.U64 R0, R2 ;  /* 0x0000000200007312 */ /* 0x004e240000301000 */
[----:B0-----:R-:W-:Y:S01]  /*2310*/  F2FP.F16.F32.PACK_AB R0, RZ, R0 ;  /* 0x00000000ff00723e */ /* 0x001fe200000000ff */
[----:B------:R-:W-:Y:S06]  /*2320*/  BRA `(.L_x_3950) ;  /* 0x00000000000c7947 */ /* 0x000fec0003800000 */
.L_x_3973:
[----:B------:R-:W2:Y:S02]  /*2330*/  LDG.E R2, desc[UR36][R2.64] ;  /* 0x0000002402027981 */ /* 0x000ea4000c1e1900 */
[----:B--2---:R-:W-:-:S04]  /*2340*/  I2FP.F32.U32 R0, R2 ;  /* 0x0000000200007245 */ /* 0x004fc80000201000 */
[----:B------:R-:W-:-:S07]  /*2350*/  F2FP.F16.F32.PACK_AB R0, RZ, R0 ;  /* 0x00000000ff00723e */ /* 0x000fce00000000ff */
.L_x_3950:
[----:B01----:R-:W0:Y:S01]  /*2360*/  LDC.U8 R3, c[0x0][0x430] ;  /* 0x00010c00ff037b82 */ /* 0x003e220000000000 */
[----:B-----5:R-:W-:Y:S01]  /*2370*/  HADD2.F32 R0, -RZ, R0.H0_H0 ;  /* 0x20000000ff007230 */ /* 0x020fe20000004100 */
[----:B------:R-:W-:-:S04]  /*2380*/  ULDC UR4, c[0x0][0x420] ;  /* 0x0001080000047ab9 */ /* 0x000fc80000000800 */
        /* <DEDUP_REMOVED lines=18> */
.L_x_3981:
[----:B------:R-:W-:-:S06]  /*24b0*/  HADD2.F32 R3, -RZ, R0.H0_H0 ;  /* 0x20000000ff037230 */ /* 0x000fcc0000004100 */
[----:B------:R-:W0:Y:S02]  /*24c0*/  F2I.S64.TRUNC R2, R3 ;  /* 0x0000000300027311 */ /* 0x000e24000020d900 */
[----:B0-----:R3:W-:Y:S01]  /*24d0*/  STG.E.U8 desc[UR36][R16.64], R2 ;  /* 0x0000000210007986 */ /* 0x0017e2000c101124 */
[----:B------:R-:W-:Y:S05]  /*24e0*/  BRA `(.L_x_3983) ;  /* 0x0000000c00847947 */ /* 0x000fea0003800000 */
.L_x_3980:
        /* <DEDUP_REMOVED lines=10> */
.L_x_3985:
[----:B------:R-:W-:-:S04]  /*2590*/  HADD2.F32 R0, -RZ, R0.H0_H0 ;  /* 0x20000000ff007230 */ /* 0x000fc80000004100 */
[----:B------:R-:W0:Y:S02]  /*25a0*/  F2I.FTZ.TRUNC.NTZ R3, R0 ;  /* 0x0000000000037305 */ /* 0x000e24000021f100 */
[----:B0-----:R1:W-:Y:S01]  /*25b0*/  STG.E desc[UR36][R16.64], R3 ;  /* 0x0000000310007986 */ /* 0x0013e2000c101924 */
[----:B------:R-:W-:Y:S05]  /*25c0*/  BRA `(.L_x_3983) ;  /* 0x0000000c004c7947 */ /* 0x000fea0003800000 */
.L_x_3984:
[----:B------:R-:W-:-:S04]  /*25d0*/  HADD2.F32 R0, -RZ, R0.H0_H0 ;  /* 0x20000000ff007230 */ /* 0x000fc80000004100 */
[----:B------:R-:W0:Y:S02]  /*25e0*/  F2I.FTZ.TRUNC.NTZ R3, R0 ;  /* 0x0000000000037305 */ /* 0x000e24000021f100 */
[----:B0-----:R2:W-:Y:S01]  /*25f0*/  STG.E.U16 desc[UR36][R16.64], R3 ;  /* 0x0000000310007986 */ /* 0x0015e2000c101524 */
[----:B------:R-:W-:Y:S05]  /*2600*/  BRA `(.L_x_3983) ;  /* 0x0000000c003c7947 */ /* 0x000fea0003800000 */
.L_x_3979:
        /* <DEDUP_REMOVED lines=9> */
.L_x_3987:
[----:B------:R0:W-:Y:S01]  /*26a0*/  STG.E.U16 desc[UR36][R16.64], R0 ;  /* 0x0000000010007986 */ /* 0x0001e2000c101524 */
[----:B------:R-:W-:Y:S05]  /*26b0*/  BRA `(.L_x_3983) ;  /* 0x0000000c00107947 */ /* 0x000fea0003800000 */
.L_x_3986:
        /* <DEDUP_REMOVED lines=10> */
.L_x_3989:
[----:B------:R-:W-:-:S05]  /*2760*/  HADD2.F32 R0, -RZ, R0.H0_H0 ;  /* 0x20000000ff007230 */ /* 0x000fca0000004100 */
[----:B------:R-:W-:-:S04]  /*2770*/  F2FP.F16.F32.PACK_AB R0, RZ, R0 ;  /* 0x00000000ff00723e */ /* 0x000fc800000000ff */
[----:B------:R-:W-:-:S05]  /*2780*/  PRMT R0, R0, 0x5410, RZ ;  /* 0x0000541000007816 */ /* 0x000fca00000000ff */
[----:B------:R0:W-:Y:S01]  /*2790*/  STG.E desc[UR36][R16.64], R0 ;  /* 0x0000000010007986 */ /* 0x0001e2000c101924 */
[----:B------:R-:W-:Y:S05]  /*27a0*/  BRA `(.L_x_3983) ;  /* 0x0000000800d47947 */ /* 0x000fea0003800000 */
.L_x_3988:
[----:B------:R-:W-:-:S05]  /*27b0*/  HADD2.F32 R2, -RZ, R0.H0_H0 ;  /* 0x20000000ff027230 */ /* 0x000fca0000004100 */
[----:B------:R-:W-:-:S06]  /*27c0*/  FMUL.FTZ R2, R2, 1 ;  /* 0x3f80000002027820 */ /* 0x000fcc0000410000 */
[----:B------:R-:W0:Y:S02]  /*27d0*/  F2F.F64.F32 R2, R2 ;  /* 0x0000000200027310 */ /* 0x000e240000201800 */
[----:B0-----:R0:W-:Y:S01]  /*27e0*/  STG.E.64 desc[UR36][R16.64], R2 ;  /* 0x0000000210007986 */ /* 0x0011e2000c101b24 */
[----:B------:R-:W-:Y:S05]  /*27f0*/  BRA `(.L_x_3983) ;  /* 0x0000000800c07947 */ /* 0x000fea0003800000 */
.L_x_3978:
        /* <DEDUP_REMOVED lines=13> */
.L_x_3992:
[----:B------:R-:W-:Y:S01]  /*28d0*/  HADD2.F32 R0, -RZ, R0.H0_H0 ;  /* 0x20000000ff007230 */ /* 0x000fe20000004100 */
[----:B------:R-:W-:-:S04]  /*28e0*/  CS2R R6, SRZ ;  /* 0x0000000000067805 */ /* 0x000fc8000001ff00 */
[----:B------:R-:W-:-:S04]  /*28f0*/  FMUL.FTZ R0, R0, 1 ;  /* 0x3f80000000007820 */ /* 0x000fc80000410000 */
[----:B------:R-:W0:Y:S02]  /*2900*/  F2F.F64.F32 R4, R0 ;  /* 0x0000000000047310 */ /* 0x000e240000201800 */
[----:B0-----:R0:W-:Y:S01]  /*2910*/  STG.E.128 desc[UR36][R16.64], R4 ;  /* 0x0000000410007986 */ /* 0x0011e2000c101d24 */
[----:B------:R-:W-:Y:S05]  /*2920*/  BRA `(.L_x_3983) ;  /* 0x0000000800747947 */ /* 0x000fea0003800000 */
.L_x_3991:
        /* <DEDUP_REMOVED lines=21> */
.L_x_3996:
[----:B------:R-:W-:Y:S05]  /*2a80*/  BSYNC B0 ;  /* 0x0000000000007941 */ /* 0x000fea0003800000 */
.L_x_3995:
[----:B------:R-:W-:-:S05]  /*2a90*/  LOP3.LUT R3, R0, R3, RZ, 0xfc, !PT ;  /* 0x0000000300037212 */ /* 0x000fca00078efcff */
[----:B------:R0:W-:Y:S01]  /*2aa0*/  STG.E.U8 desc[UR36][R16.64], R3 ;  /* 0x0000000310007986 */ /* 0x0001e2000c101124 */
[----:B------:R-:W-:Y:S05]  /*2ab0*/  BRA `(.L_x_3983) ;  /* 0x0000000800107947 */ /* 0x000fea0003800000 */
.L_x_3994:
        /* <DEDUP_REMOVED lines=13> */
.L_x_3998:
[----:B------:R-:W-:Y:S01]  /*2b90*/  IMAD.MOV.U32 R0, RZ, RZ, 0x7f ;  /* 0x0000007fff007424 */ /* 0x000fe200078e00ff */
[----:B------:R-:W-:-:S04]  /*2ba0*/  ISETP.GT.U32.AND P0, PT, R2, 0x7f800000, PT ;  /* 0x7f8000000200780c */ /* 0x000fc80003f04070 */
[----:B------:R-:W-:-:S09]  /*2bb0*/  SEL R0, R0, 0x7c, P0 ;  /* 0x0000007c00007807 */ /* 0x000fd20000000000 */
.L_x_3999:
[----:B------:R-:W-:Y:S05]  /*2bc0*/  BSYNC B0 ;  /* 0x0000000000007941 */ /* 0x000fea0003800000 */
.L_x_3997:
[----:B------:R-:W-:-:S04]  /*2bd0*/  LOP3.LUT R2, R3, 0x80000000, RZ, 0xc0, !PT ;  /* 0x8000000003027812 */ /* 0x000fc800078ec0ff */
[----:B------:R-:W-:-:S04]  /*2be0*/  SHF.R.U32.HI R3, RZ, 0x18, R2 ;  /* 0x00000018ff037819 */ /* 0x000fc80000011602 */
[----:B------:R-:W-:-:S05]  /*2bf0*/  LOP3.LUT R3, R0, R3, RZ, 0xfc, !PT ;  /* 0x0000000300037212 */ /* 0x000fca00078efcff */
[----:B------:R0:W-:Y:S01]  /*2c00*/  STG.E.U8 desc[UR36][R16.64], R3 ;  /* 0x0000000310007986 */ /* 0x0001e2000c101124 */
[----:B------:R-:W-:Y:S05]  /*2c10*/  BRA `(.L_x_3983) ;  /* 0x0000000400b87947 */ /* 0x000fea0003800000 */
.L_x_3993:
[----:B------:R-:W-:-:S05]  /*2c20*/  HADD2.F32 R0, -RZ, R0.H0_H0 ;  /* 0x20000000ff007230 */ /* 0x000fca0000004100 */
[----:B------:R-:W-:-:S05]  /*2c30*/  F2FP.BF16.F32.PACK_AB R0, RZ, R0 ;  /* 0x00000000ff00723e */ /* 0x000fca00000010ff */
[----:B------:R0:W-:Y:S01]  /*2c40*/  STG.E.U16 desc[UR36][R16.64], R0 ;  /* 0x0000000010007986 */ /* 0x0001e2000c101524 */
[----:B------:R-:W-:Y:S05]  /*2c50*/  BRA `(.L_x_3983) ;  /* 0x0000000400a87947 */ /* 0x000fea0003800000 */
.L_x_3990:
        /* <DEDUP_REMOVED lines=12> */
.L_x_4002:
        /* <DEDUP_REMOVED lines=17> */
.L_x_4005:
[----:B------:R-:W-:-:S04]  /*2e30*/  LOP3.LUT R2, R3, 0x80000000, RZ, 0xc0, !PT ;  /* 0x8000000003027812 */ /* 0x000fc800078ec0ff */
[----:B------:R-:W-:-:S04]  /*2e40*/  SHF.R.U32.HI R3, RZ, 0x18, R2 ;  /* 0x00000018ff037819 */ /* 0x000fc80000011602 */
[----:B------:R-:W-:-:S04]  /*2e50*/  LOP3.LUT R0, R0, R3, RZ, 0xfc, !PT ;  /* 0x0000000300007212 */ /* 0x000fc800078efcff */
[----:B------:R-:W-:-:S07]  /*2e60*/  PRMT R8, R0, 0x7610, R8 ;  /* 0x0000761000087816 */ /* 0x000fce0000000008 */
.L_x_4004:
[----:B------:R-:W-:Y:S05]  /*2e70*/  BSYNC B0 ;  /* 0x0000000000007941 */ /* 0x000fea0003800000 */
.L_x_4003:
[----:B------:R0:W-:Y:S01]  /*2e80*/  STG.E.U8 desc[UR36][R16.64], R8 ;  /* 0x0000000810007986 */ /* 0x0001e2000c101124 */
[----:B------:R-:W-:Y:S05]  /*2e90*/  BRA `(.L_x_3983) ;  /* 0x0000000400187947 */ /* 0x000fea0003800000 */
.L_x_4001:
        /* <DEDUP_REMOVED lines=17> */
.L_x_4008:
[----:B------:R-:W-:-:S04]  /*2fb0*/  LOP3.LUT R2, R3, 0x80000000, RZ, 0xc0, !PT ;  /* 0x8000000003027812 */ /* 0x000fc800078ec0ff */
[----:B------:R-:W-:-:S04]  /*2fc0*/  SHF.R.U32.HI R3, RZ, 0x18, R2 ;  /* 0x00000018ff037819 */ /* 0x000fc80000011602 */
[----:B------:R-:W-:-:S04]  /*2fd0*/  LOP3.LUT R0, R0, R3, RZ, 0xfc, !PT ;  /* 0x0000000300007212 */ /* 0x000fc800078efcff */
[----:B------:R-:W-:-:S07]  /*2fe0*/  PRMT R8, R0, 0x7610, R8 ;  /* 0x0000761000087816 */ /* 0x000fce0000000008 */
.L_x_4007:
[----:B------:R-:W-:Y:S05]  /*2ff0*/  BSYNC B0 ;  /* 0x0000000000007941 */ /* 0x000fea0003800000 */
.L_x_4006:
[----:B------:R0:W-:Y:S01]  /*3000*/  STG.E.U8 desc[UR36][R16.64], R8 ;  /* 0x0000000810007986 */ /* 0x0001e2000c101124 */
[----:B------:R-:W-:Y:S05]  /*3010*/  BRA `(.L_x_3983) ;  /* 0x0000000000b87947 */ /* 0x000fea0003800000 */
.L_x_4000:
        /* <DEDUP_REMOVED lines=22> */
.L_x_3982:
        /* <DEDUP_REMOVED lines=16> */
.L_x_4011:
[----:B------:R-:W-:Y:S05]  /*3280*/  BRA `(.L_x_3983) ;  /* 0x00000000001c7947 */ /* 0x000fea0003800000 */
.L_x_4010:
[----:B------:R-:W-:-:S06]  /*3290*/  HADD2.F32 R2, -RZ, R0.H0_H0 ;  /* 0x20000000ff027230 */ /* 0x000fcc0000004100 */
[----:B------:R-:W0:Y:S02]  /*32a0*/  F2I.U64.TRUNC R2, R2 ;  /* 0x0000000200027311 */ /* 0x000e24000020d800 */
[----:B0-----:R0:W-:Y:S01]  /*32b0*/  STG.E.64 desc[UR36][R16.64], R2 ;  /* 0x0000000210007986 */ /* 0x0011e2000c101b24 */
[----:B------:R-:W-:Y:S05]  /*32c0*/  BRA `(.L_x_3983) ;  /* 0x00000000000c7947 */ /* 0x000fea0003800000 */
.L_x_4009:
[----:B------:R-:W-:-:S04]  /*32d0*/  HADD2.F32 R0, -RZ, R0.H0_H0 ;  /* 0x20000000ff007230 */ /* 0x000fc80000004100 */
[----:B------:R-:W0:Y:S02]  /*32e0*/  F2I.FTZ.U32.TRUNC.NTZ R3, R0 ;  /* 0x0000000000037305 */ /* 0x000e24000021f000 */
[----:B0-----:R0:W-:Y:S02]  /*32f0*/  STG.E desc[UR36][R16.64], R3 ;  /* 0x0000000310007986 */ /* 0x0011e4000c101924 */
.L_x_3983:
[----:B------:R-:W-:-:S04]  /*3300*/  IMAD R18, R23, 0x200, R18 ;  /* 0x0000020017127824 */ /* 0x000fc800078e0212 */
[----:B------:R-:W-:-:S07]  /*3310*/  VIADD R19, R18, 0x80 ;  /* 0x0000008012137836 */ /* 0x000fce0000000000 */
.L_x_3943:
[----:B------:R-:W-:Y:S05]  /*3320*/  BSYNC B6 ;  /* 0x0000000000067941 */ /* 0x000fea0003800000 */
.L_x_3942:
        /* <DEDUP_REMOVED lines=307> */
.L_x_4014:
        /* <DEDUP_REMOVED lines=22> */
.L_x_4018:
[----:B------:R-:W2:Y:S02]  /*47c0*/  LDG.E.U8 R2, desc[UR36][R2.64] ;  /* 0x0000002402027981 */ /* 0x000ea4000c1e1100 */
[----:B--2---:R-:W-:-:S04]  /*47d0*/  I2FP.F32.U32 R0, R2 ;  /* 0x0000000200007245 */ /* 0x004fc80000201000 */
[----:B------:R-:W-:Y:S01]  /*47e0*/  F2FP.F16.F32.PACK_AB R0, RZ, R0 ;  /* 0x00000000ff00723e */ /* 0x000fe200000000ff */
[----:B------:R-:W-:Y:S06]  /*47f0*/  BRA `(.L_x_4020) ;  /* 0x0000000c00887947 */ /* 0x000fec0003800000 */
.L_x_4017:
        /* <DEDUP_REMOVED lines=10> */
.L_x_4022:
[----:B------:R-:W2:Y:S02]  /*48a0*/  LDG.E R2, desc[UR36][R2.64] ;  /* 0x0000002402027981 */ /* 0x000ea4000c1e1900 */
[----:B--2---:R-:W-:-:S04]  /*48b0*/  I2FP.F32.S32 R0, R2 ;  /* 0x0000000200007245 */ /* 0x004fc80000201400 */
[----:B------:R-:W-:Y:S01]  /*48c0*/  F2FP.F16.F32.PACK_AB R0, RZ, R0 ;  /* 0x00000000ff00723e */ /* 0x000fe200000000ff */
[----:B------:R-:W-:Y:S06]  /*48d0*/  BRA `(.L_x_4020) ;  /* 0x0000000c00507947 */ /* 0x000fec0003800000 */
.L_x_4021:
[----:B------:R-:W2:Y:S02]  /*48e0*/  LDG.E.U16 R2, desc[UR36][R2.64] ;  /* 0x0000002402027981 */ /* 0x000ea4000c1e1500 */
[----:B--2---:R-:W0:Y:S02]  /*48f0*/  I2F.S16 R0, R2 ;  /* 0x0000000200007306 */ /* 0x004e240000101400 */
[----:B0-----:R-:W-:Y:S01]  /*4900*/  F2FP.F16.F32.PACK_AB R0, RZ, R0 ;  /* 0x00000000ff00723e */ /* 0x001fe200000000ff */
[----:B------:R-:W-:Y:S06]  /*4910*/  BRA `(.L_x_4020) ;  /* 0x0000000c00407947 */ /* 0x000fec0003800000 */
.L_x_4016:
        /* <DEDUP_REMOVED lines=9> */
.L_x_4024:
[----:B------:R0:W5:Y:S01]  /*49b0*/  LDG.E.U16 R0, desc[UR36][R2.64] ;  /* 0x0000002402007981 */ /* 0x000162000c1e1500 */
[----:B------:R-:W-:Y:S05]  /*49c0*/  BRA `(.L_x_4020) ;  /* 0x0000000c00147947 */ /* 0x000fea0003800000 */
.L_x_4023:
        /* <DEDUP_REMOVED lines=9> */
.L_x_4026:
[----:B------:R1:W5:Y:S01]  /*4a60*/  LDG.E.U16 R0, desc[UR36][R2.64] ;  /* 0x0000002402007981 */ /* 0x000362000c1e1500 */
[----:B------:R-:W-:Y:S05]  /*4a70*/  BRA `(.L_x_4020) ;  /* 0x0000000800e87947 */ /* 0x000fea0003800000 */
.L_x_4025:
        /* <DEDUP_REMOVED lines=8> */
.L_x_4015:
        /* <DEDUP_REMOVED lines=13> */
.L_x_4029:
        /* <DEDUP_REMOVED lines=8> */
.L_x_4028:
        /* <DEDUP_REMOVED lines=28> */
.L_x_4031:
        /* <DEDUP_REMOVED lines=15> */
.L_x_4030:
[----:B------:R-:W2:Y:S02]  /*4f00*/  LDG.E.U16 R0, desc[UR36][R2.64] ;  /* 0x0000002402007981 */ /* 0x000ea4000c1e1500 */
[----:B--2---:R-:W-:-:S05]  /*4f10*/  IMAD.U32 R0, R0, 0x10000, RZ ;  /* 0x0001000000007824 */ /* 0x004fca00078e00ff */
[----:B------:R-:W-:Y:S01]  /*4f20*/  F2FP.F16.F32.PACK_AB R0, RZ, R0 ;  /* 0x00000000ff00723e */ /* 0x000fe200000000ff */
[----:B------:R-:W-:Y:S06]  /*4f30*/  BRA `(.L_x_4020) ;  /* 0x0000000400b87947 */ /* 0x000fec0003800000 */
.L_x_4027:
        /* <DEDUP_REMOVED lines=12> */
.L_x_4034:
        /* <DEDUP_REMOVED lines=21> */
.L_x_4038:
[----:B------:R-:W-:Y:S05]  /*5150*/  BSYNC B1 ;  /* 0x0000000000017941 */ /* 0x000fea0003800000 */
.L_x_4037:
[----:B------:R-:W-:Y:S01]  /*5160*/  LEA R3, R0, 0x3b800000, 0x17 ;  /* 0x3b80000000037811 */ /* 0x000fe200078eb8ff */
[----:B------:R-:W-:-:S05]  /*5170*/  IMAD.SHL.U32 R0, R2, 0x100000, RZ ;  /* 0x0010000002007824 */ /* 0x000fca00078e00ff */
[----:B------:R-:W-:-:S07]  /*5180*/  LOP3.LUT R0, R3, R0, R4, 0xfe, !PT ;  /* 0x0000000003007212 */ /* 0x000fce00078efe04 */
.L_x_4036:
[----:B------:R-:W-:Y:S05]  /*5190*/  BSYNC B0 ;  /* 0x0000000000007941 */ /* 0x000fea0003800000 */
.L_x_4035:
[----:B------:R-:W-:Y:S01]  /*51a0*/  F2FP.F16.F32.PACK_AB R0, RZ, R0 ;  /* 0x00000000ff00723e */ /* 0x000fe200000000ff */
[----:B------:R-:W-:Y:S06]  /*51b0*/  BRA `(.L_x_4020) ;  /* 0x0000000400187947 */ /* 0x000fec0003800000 */
.L_x_4033:
        /* <DEDUP_REMOVED lines=21> */
.L_x_4042:
[----:B------:R-:W-:Y:S05]  /*5310*/  BSYNC B1 ;  /* 0x0000000000017941 */ /* 0x000fea0003800000 */
.L_x_4041:
[----:B------:R-:W-:Y:S01]  /*5320*/  LEA R3, R0, 0x37800000, 0x17 ;  /* 0x3780000000037811 */ /* 0x000fe200078eb8ff */
[----:B------:R-:W-:-:S05]  /*5330*/  IMAD.SHL.U32 R0, R2, 0x200000, RZ ;  /* 0x0020000002007824 */ /* 0x000fca00078e00ff */
[----:B------:R-:W-:-:S07]  /*5340*/  LOP3.LUT R0, R3, R0, R4, 0xfe, !PT ;  /* 0x0000000003007212 */ /* 0x000fce00078efe04 */
.L_x_4040:
[----:B------:R-:W-:Y:S05]  /*5350*/  BSYNC B0 ;  /* 0x0000000000007941 */ /* 0x000fea0003800000 */
.L_x_4039:
[----:B------:R-:W-:Y:S01]  /*5360*/  F2FP.F16.F32.PACK_AB R0, RZ, R0 ;  /* 0x00000000ff00723e */ /* 0x000fe200000000ff */
[----:B------:R-:W-:Y:S06]  /*5370*/  BRA `(.L_x_4020) ;  /* 0x0000000000a87947 */ /* 0x000fec0003800000 */
.L_x_4032:
        /* <DEDUP_REMOVED lines=14> */
.L_x_4046:
[----:B------:R-:W-:Y:S05]  /*5460*/  BSYNC B0 ;  /* 0x0000000000007941 */ /* 0x000fea0003800000 */
.L_x_4045:
[----:B------:R-:W-:Y:S01]  /*5470*/  F2FP.F16.F32.PACK_AB R0, RZ, R0 ;  /* 0x00000000ff00723e */ /* 0x000fe200000000ff */
[----:B------:R-:W-:Y:S06]  /*5480*/  BRA `(.L_x_4020) ;  /* 0x0000000000647947 */ /* 0x000fec0003800000 */
.L_x_4019:
        /* <DEDUP_REMOVED lines=16> */
.L_x_4047:
[----:B------:R-:W-:Y:S01]  /*5590*/  PRMT R0, RZ, 0x7610, R0 ;  /* 0x00007610ff007816 */ /* 0x000fe20000000000 */
[----:B------:R-:W-:Y:S06]  /*55a0*/  BRA `(.L_x_4020) ;  /* 0x00000000001c7947 */ /* 0x000fec0003800000 */
.L_x_4044:
[----:B------:R-:W2:Y:S02]  /*55b0*/  LDG.E.64 R2, desc[UR36][R2.64] ;  /* 0x0000002402027981 */ /* 0x000ea4000c1e1b00 */
[----:B--2---:R-:W0:Y:S02]  /*55c0*/  I2F.U64 R0, R2 ;  /* 0x0000000200007312 */ /* 0x004e240000301000 */
[----:B0-----:R-:W-:Y:S01]  /*55d0*/  F2FP.F16.F32.PACK_AB R0, RZ, R0 ;  /* 0x00000000ff00723e */ /* 0x001fe200000000ff */
[----:B------:R-:W-:Y:S06]  /*55e0*/  BRA `(.L_x_4020) ;  /* 0x00000000000c7947 */ /* 0x000fec0003800000 */
.L_x_4043:
[----:B------:R-:W2:Y:S02]  /*55f0*/  LDG.E R2, desc[UR36][R2.64] ;  /* 0x0000002402027981 */ /* 0x000ea4000c1e1900 */
[----:B--2---:R-:W-:-:S04]  /*5600*/  I2FP.F32.U32 R0, R2 ;  /* 0x0000000200007245 */ /* 0x004fc80000201000 */
[----:B------:R-:W-:-:S07]  /*5610*/  F2FP.F16.F32.PACK_AB R0, RZ, R0 ;  /* 0x00000000ff00723e */ /* 0x000fce00000000ff */
.L_x_4020:
        /* <DEDUP_REMOVED lines=21> */
.L_x_4051:
[----:B------:R-:W-:-:S06]  /*5770*/  HADD2.F32 R3, -RZ, R0.H0_H0 ;  /* 0x20000000ff037230 */ /* 0x000fcc0000004100 */
[----:B------:R-:W0:Y:S02]  /*5780*/  F2I.S64.TRUNC R2, R3 ;  /* 0x0000000300027311 */ /* 0x000e24000020d900 */
[----:B0-----:R0:W-:Y:S01]  /*5790*/  STG.E.U8 desc[UR36][R16.64], R2 ;  /* 0x0000000210007986 */ /* 0x0011e2000c101124 */
[----:B------:R-:W-:Y:S05]  /*57a0*/  BRA `(.L_x_4053) ;  /* 0x0000000c00847947 */ /* 0x000fea0003800000 */
.L_x_4050:
        /* <DEDUP_REMOVED lines=10> */
.L_x_4055:
[----:B------:R-:W-:-:S04]  /*5850*/  HADD2.F32 R0, -RZ, R0.H0_H0 ;  /* 0x20000000ff007230 */ /* 0x000fc80000004100 */
[----:B------:R-:W0:Y:S02]  /*5860*/  F2I.FTZ.TRUNC.NTZ R3, R0 ;  /* 0x0000000000037305 */ /* 0x000e24000021f100 */
[----:B0-----:R0:W-:Y:S01]  /*5870*/  STG.E desc[UR36][R16.64], R3 ;  /* 0x0000000310007986 */ /* 0x0011e2000c101924 */
[----:B------:R-:W-:Y:S05]  /*5880*/  BRA `(.L_x_4053) ;  /* 0x0000000c004c7947 */ /* 0x000fea0003800000 */
.L_x_4054:
[----:B------:R-:W-:-:S04]  /*5890*/  HADD2.F32 R0, -RZ, R0.H0_H0 ;  /* 0x20000000ff007230 */ /* 0x000fc80000004100 */
[----:B------:R-:W0:Y:S02]  /*58a0*/  F2I.FTZ.TRUNC.NTZ R3, R0 ;  /* 0x0000000000037305 */ /* 0x000e24000021f100 */
[----:B0-----:R0:W-:Y:S01]  /*58b0*/  STG.E.U16 desc[UR36][R16.64], R3 ;  /* 0x0000000310007986 */ /* 0x0011e2000c101524 */
[----:B------:R-:W-:Y:S05]  /*58c0*/  BRA `(.L_x_4053) ;  /* 0x0000000c003c7947 */ /* 0x000fea0003800000 */
.L_x_4049:
        /* <DEDUP_REMOVED lines=9> */
.L_x_4057:
[----:B------:R0:W-:Y:S01]  /*5960*/  STG.E.U16 desc[UR36][R16.64], R0 ;  /* 0x0000000010007986 */ /* 0x0001e2000c101524 */
[----:B------:R-:W-:Y:S05]  /*5970*/  BRA `(.L_x_4053) ;  /* 0x0000000c00107947 */ /* 0x000fea0003800000 */
.L_x_4056:
        /* <DEDUP_REMOVED lines=10> */
.L_x_4059:
[----:B------:R-:W-:-:S05]  /*5a20*/  HADD2.F32 R0, -RZ, R0.H0_H0 ;  /* 0x20000000ff007230 */ /* 0x000fca0000004100 */
[----:B------:R-:W-:-:S04]  /*5a30*/  F2FP.F16.F32.PACK_AB R0, RZ, R0 ;  /* 0x00000000ff00723e */ /* 0x000fc800000000ff */
[----:B------:R-:W-:-:S05]  /*5a40*/  PRMT R0, R0, 0x5410, RZ ;  /* 0x0000541000007816 */ /* 0x000fca00000000ff */
[----:B------:R0:W-:Y:S01]  /*5a50*/  STG.E desc[UR36][R16.64], R0 ;  /* 0x0000000010007986 */ /* 0x0001e2000c101924 */
[----:B------:R-:W-:Y:S05]  /*5a60*/  BRA `(.L_x_4053) ;  /* 0x0000000800d47947 */ /* 0x000fea0003800000 */
.L_x_4058:
[----:B------:R-:W-:-:S05]  /*5a70*/  HADD2.F32 R2, -RZ, R0.H0_H0 ;  /* 0x20000000ff027230 */ /* 0x000fca0000004100 */
[----:B------:R-:W-:-:S06]  /*5a80*/  FMUL.FTZ R2, R2, 1 ;  /* 0x3f80000002027820 */ /* 0x000fcc0000410000 */
[----:B------:R-:W0:Y:S02]  /*5a90*/  F2F.F64.F32 R2, R2 ;  /* 0x0000000200027310 */ /* 0x000e240000201800 */
[----:B0-----:R0:W-:Y:S01]  /*5aa0*/  STG.E.64 desc[UR36][R16.64], R2 ;  /* 0x0000000210007986 */ /* 0x0011e2000c101b24 */
[----:B------:R-:W-:Y:S05]  /*5ab0*/  BRA `(.L_x_4053) ;  /* 0x0000000800c07947 */ /* 0x000fea0003800000 */
.L_x_4048:
        /* <DEDUP_REMOVED lines=13> */
.L_x_4062:
[----:B------:R-:W-:Y:S01]  /*5b90*/  HADD2.F32 R0, -RZ, R0.H0_H0 ;  /* 0x20000000ff007230 */ /* 0x000fe20000004100 */
[----:B------:R-:W-:-:S04]  /*5ba0*/  CS2R R6, SRZ ;  /* 0x0000000000067805 */ /* 0x000fc8000001ff00 */
[----:B------:R-:W-:-:S04]  /*5bb0*/  FMUL.FTZ R0, R0, 1 ;  /* 0x3f80000000007820 */ /* 0x000fc80000410000 */
[----:B------:R-:W0:Y:S02]  /*5bc0*/  F2F.F64.F32 R4, R0 ;  /* 0x0000000000047310 */ /* 0x000e240000201800 */
[----:B0-----:R0:W-:Y:S01]  /*5bd0*/  STG.E.128 desc[UR36][R16.64], R4 ;  /* 0x0000000410007986 */ /* 0x0011e2000c101d24 */
[----:B------:R-:W-:Y:S05]  /*5be0*/  BRA `(.L_x_4053) ;  /* 0x0000000800747947 */ /* 0x000fea0003800000 */
.L_x_4061:
        /* <DEDUP_REMOVED lines=21> */
.L_x_4066:
[----:B------:R-:W-:Y:S05]  /*5d40*/  BSYNC B0 ;  /* 0x0000000000007941 */ /* 0x000fea0003800000 */
.L_x_4065:
[----:B------:R-:W-:-:S05]  /*5d50*/  LOP3.LUT R3, R0, R3, RZ, 0xfc, !PT ;  /* 0x0000000300037212 */ /* 0x000fca00078efcff */
[----:B------:R0:W-:Y:S01]  /*5d60*/  STG.E.U8 desc[UR36][R16.64], R3 ;  /* 0x0000000310007986 */ /* 0x0001e2000c101124 */
[----:B------:R-:W-:Y:S05]  /*5d70*/  BRA `(.L_x_4053) ;  /* 0x0000000800107947 */ /* 0x000fea0003800000 */
.L_x_4064:
        /* <DEDUP_REMOVED lines=13> */
.L_x_4068:
[----:B------:R-:W-:Y:S01]  /*5e50*/  IMAD.MOV.U32 R0, RZ, RZ, 0x7f ;  /* 0x0000007fff007424 */ /* 0x000fe200078e00ff */
[----:B------:R-:W-:-:S04]  /*5e60*/  ISETP.GT.U32.AND P0, PT, R2, 0x7f800000, PT ;  /* 0x7f8000000200780c */ /* 0x000fc80003f04070 */
[----:B------:R-:W-:-:S09]  /*5e70*/  SEL R0, R0, 0x7c, P0 ;  /* 0x0000007c00007807 */ /* 0x000fd20000000000 */
.L_x_4069:
[----:B------:R-:W-:Y:S05]  /*5e80*/  BSYNC B0 ;  /* 0x0000000000007941 */ /* 0x000fea0003800000 */
.L_x_4067:
[----:B------:R-:W-:-:S04]  /*5e90*/  LOP3.LUT R2, R3, 0x80000000, RZ, 0xc0, !PT ;  /* 0x8000000003027812 */ /* 0x000fc800078ec0ff */
[----:B------:R-:W-:-:S04]  /*5ea0*/  SHF.R.U32.HI R3, RZ, 0x18, R2 ;  /* 0x00000018ff037819 */ /* 0x000fc80000011602 */
[----:B------:R-:W-:-:S05]  /*5eb0*/  LOP3.LUT R3, R0, R3, RZ, 0xfc, !PT ;  /* 0x0000000300037212 */ /* 0x000fca00078efcff */
[----:B------:R0:W-:Y:S01]  /*5ec0*/  STG.E.U8 desc[UR36][R16.64], R3 ;  /* 0x0000000310007986 */ /* 0x0001e2000c101124 */
[----:B------:R-:W-:Y:S05]  /*5ed0*/  BRA `(.L_x_4053) ;  /* 0x0000000400b87947 */ /* 0x000fea0003800000 */
.L_x_4063:
[----:B------:R-:W-:-:S05]  /*5ee0*/  HADD2.F32 R0, -RZ, R0.H0_H0 ;  /* 0x20000000ff007230 */ /* 0x000fca0000004100 */
[----:B------:R-:W-:-:S05]  /*5ef0*/  F2FP.BF16.F32.PACK_AB R0, RZ, R0 ;  /* 0x00000000ff00723e */ /* 0x000fca00000010ff */
[----:B------:R0:W-:Y:S01]  /*5f00*/  STG.E.U16 desc[UR36][R16.64], R0 ;  /* 0x0000000010007986 */ /* 0x0001e2000c101524 */
[----:B------:R-:W-:Y:S05]  /*5f10*/  BRA `(.L_x_4053) ;  /* 0x0000000400a87947 */ /* 0x000fea0003800000 */
.L_x_4060:
        /* <DEDUP_REMOVED lines=12> */
.L_x_4072:
        /* <DEDUP_REMOVED lines=17> */
.L_x_4075:
[----:B------:R-:W-:-:S04]  /*60f0*/  LOP3.LUT R2, R3, 0x80000000, RZ, 0xc0, !PT ;  /* 0x8000000003027812 */ /* 0x000fc800078ec0ff */
[----:B------:R-:W-:-:S04]  /*6100*/  SHF.R.U32.HI R3, RZ, 0x18, R2 ;  /* 0x00000018ff037819 */ /* 0x000fc80000011602 */
[----:B------:R-:W-:-:S04]  /*6110*/  LOP3.LUT R0, R0, R3, RZ, 0xfc, !PT ;  /* 0x0000000300007212 */ /* 0x000fc800078efcff */
[----:B------:R-:W-:-:S07]  /*6120*/  PRMT R8, R0, 0x7610, R8 ;  /* 0x0000761000087816 */ /* 0x000fce0000000008 */
.L_x_4074:
[----:B------:R-:W-:Y:S05]  /*6130*/  BSYNC B0 ;  /* 0x0000000000007941 */ /* 0x000fea0003800000 */
.L_x_4073:
[----:B------:R3:W-:Y:S01]  /*6140*/  STG.E.U8 desc[UR36][R16.64], R8 ;  /* 0x0000000810007986 */ /* 0x0007e2000c101124 */
[----:B------:R-:W-:Y:S05]  /*6150*/  BRA `(.L_x_4053) ;  /* 0x0000000400187947 */ /* 0x000fea0003800000 */
.L_x_4071:
        /* <DEDUP_REMOVED lines=17> */
.L_x_4078:
[----:B------:R-:W-:-:S04]  /*6270*/  LOP3.LUT R2, R3, 0x80000000, RZ, 0xc0, !PT ;  /* 0x8000000003027812 */ /* 0x000fc800078ec0ff */
[----:B------:R-:W-:-:S04]  /*6280*/  SHF.R.U32.HI R3, RZ, 0x18, R2 ;  /* 0x00000018ff037819 */ /* 0x000fc80000011602 */
[----:B------:R-:W-:-:S04]  /*6290*/  LOP3.LUT R0, R0, R3, RZ, 0xfc, !PT ;  /* 0x0000000300007212 */ /* 0x000fc800078efcff */
[----:B------:R-:W-:-:S07]  /*62a0*/  PRMT R8, R0, 0x7610, R8 ;  /* 0x0000761000087816 */ /* 0x000fce0000000008 */
.L_x_4077:
[----:B------:R-:W-:Y:S05]  /*62b0*/  BSYNC B0 ;  /* 0x0000000000007941 */ /* 0x000fea0003800000 */
.L_x_4076:
[----:B------:R0:W-:Y:S01]  /*62c0*/  STG.E.U8 desc[UR36][R16.64], R8 ;  /* 0x0000000810007986 */ /* 0x0001e2000c101124 */
[----:B------:R-:W-:Y:S05]  /*62d0*/  BRA `(.L_x_4053) ;  /* 0x0000000000b87947 */ /* 0x000fea0003800000 */
.L_x_4070:
        /* <DEDUP_REMOVED lines=22> */
.L_x_4052:
        /* <DEDUP_REMOVED lines=16> */
.L_x_4081:
[----:B------:R-:W-:Y:S05]  /*6540*/  BRA `(.L_x_4053) ;  /* 0x00000000001c7947 */ /* 0x000fea0003800000 */
.L_x_4080:
[----:B------:R-:W-:-:S06]  /*6550*/  HADD2.F32 R2, -RZ, R0.H0_H0 ;  /* 0x20000000ff027230 */ /* 0x000fcc0000004100 */
[----:B------:R-:W0:Y:S02]  /*6560*/  F2I.U64.TRUNC R2, R2 ;  /* 0x0000000200027311 */ /* 0x000e24000020d800 */
[----:B0-----:R2:W-:Y:S01]  /*6570*/  STG.E.64 desc[UR36][R16.64], R2 ;  /* 0x0000000210007986 */ /* 0x0015e2000c101b24 */
[----:B------:R-:W-:Y:S05]  /*6580*/  BRA `(.L_x_4053) ;  /* 0x00000000000c7947 */ /* 0x000fea0003800000 */
.L_x_4079:
[----:B------:R-:W-:-:S04]  /*6590*/  HADD2.F32 R0, -RZ, R0.H0_H0 ;  /* 0x20000000ff007230 */ /* 0x000fc80000004100 */
[----:B------:R-:W0:Y:S02]  /*65a0*/  F2I.FTZ.U32.TRUNC.NTZ R3, R0 ;  /* 0x0000000000037305 */ /* 0x000e24000021f000 */
[----:B0-----:R0:W-:Y:S02]  /*65b0*/  STG.E desc[UR36][R16.64], R3 ;  /* 0x0000000310007986 */ /* 0x0011e4000c101924 */
.L_x_4053:
[----:B------:R-:W-:-:S07]  /*65c0*/  VIADD R19, R19, 0x80 ;  /* 0x0000008013137836 */ /* 0x000fce0000000000 */
.L_x_4013:
[----:B------:R-:W-:Y:S05]  /*65d0*/  BSYNC B6 ;  /* 0x0000000000067941 */ /* 0x000fea0003800000 */
.L_x_4012:
        /* <DEDUP_REMOVED lines=307> */
.L_x_4084:
        /* <DEDUP_REMOVED lines=22> */
.L_x_4088:
[----:B------:R-:W2:Y:S02]  /*7a70*/  LDG.E.U8 R2, desc[UR36][R2.64] ;  /* 0x0000002402027981 */ /* 0x000ea4000c1e1100 */
[----:B--2---:R-:W-:-:S04]  /*7a80*/  I2FP.F32.U32 R0, R2 ;  /* 0x0000000200007245 */ /* 0x004fc80000201000 */
[----:B------:R-:W-:Y:S01]  /*7a90*/  F2FP.F16.F32.PACK_AB R0, RZ, R0 ;  /* 0x00000000ff00723e */ /* 0x000fe200000000ff */
[----:B------:R-:W-:Y:S06]  /*7aa0*/  BRA `(.L_x_4090) ;  /* 0x0000000c00887947 */ /* 0x000fec0003800000 */
.L_x_4087:
        /* <DEDUP_REMOVED lines=10> */
.L_x_4092:
[----:B------:R-:W2:Y:S02]  /*7b50*/  LDG.E R2, desc[UR36][R2.64] ;  /* 0x0000002402027981 */ /* 0x000ea4000c1e1900 */
[----:B--2---:R-:W-:-:S04]  /*7b60*/  I2FP.F32.S32 R0, R2 ;  /* 0x0000000200007245 */ /* 0x004fc80000201400 */
[----:B------:R-:W-:Y:S01]  /*7b70*/  F2FP.F16.F32.PACK_AB R0, RZ, R0 ;  /* 0x00000000ff00723e */ /* 0x000fe200000000ff */
[----:B------:R-:W-:Y:S06]  /*7b80*/  BRA `(.L_x_4090) ;  /* 0x0000000c00507947 */ /* 0x000fec0003800000 */
.L_x_4091:
[----:B------:R-:W2:Y:S02]  /*7b90*/  LDG.E.U16 R2, desc[UR36][R2.64] ;  /* 0x0000002402027981 */ /* 0x000ea4000c1e1500 */
[----:B--2---:R-:W0:Y:S02]  /*7ba0*/  I2F.S16 R0, R2 ;  /* 0x0000000200007306 */ /* 0x004e240000101400 */
[----:B0-----:R-:W-:Y:S01]  /*7bb0*/  F2FP.F16.F32.PACK_AB R0, RZ, R0 ;  /* 0x00000000ff00723e */ /* 0x001fe200000000ff */
[----:B------:R-:W-:Y:S06]  /*7bc0*/  BRA `(.L_x_4090) ;  /* 0x0000000c00407947 */ /* 0x000fec0003800000 */
.L_x_4086:
        /* <DEDUP_REMOVED lines=9> */
.L_x_4094:
[----:B------:R1:W5:Y:S01]  /*7c60*/  LDG.E.U16 R0, desc[UR36][R2.64] ;  /* 0x0000002402007981 */ /* 0x000362000c1e1500 */
[----:B------:R-:W-:Y:S05]  /*7c70*/  BRA `(.L_x_4090) ;  /* 0x0000000c00147947 */ /* 0x000fea0003800000 */
.L_x_4093:
        /* <DEDUP_REMOVED lines=9> */
.L_x_4096:
[----:B------:R0:W5:Y:S01]  /*7d10*/  LDG.E.U16 R0, desc[UR36][R2.64] ;  /* 0x0000002402007981 */ /* 0x000162000c1e1500 */
[----:B------:R-:W-:Y:S05]  /*7d20*/  BRA `(.L_x_4090) ;  /* 0x0000000800e87947 */ /* 0x000fea0003800000 */
.L_x_4095:
        /* <DEDUP_REMOVED lines=8> */
.L_x_4085:
        /* <DEDUP_REMOVED lines=13> */
.L_x_4099:
        /* <DEDUP_REMOVED lines=8> */
.L_x_4098:
        /* <DEDUP_REMOVED lines=28> */
.L_x_4101:
        /* <DEDUP_REMOVED lines=15> */
.L_x_4100:
[----:B------:R-:W2:Y:S02]  /*81b0*/  LDG.E.U16 R0, desc[UR36][R2.64] ;  /* 0x0000002402007981 */ /* 0x000ea4000c1e1500 */
[----:B--2---:R-:W-:-:S05]  /*81c0*/  IMAD.U32 R0, R0, 0x10000, RZ ;  /* 0x0001000000007824 */ /* 0x004fca00078e00ff */
[----:B------:R-:W-:Y:S01]  /*81d0*/  F2FP.F16.F32.PACK_AB R0, RZ, R0 ;  /* 0x00000000ff00723e */ /* 0x000fe200000000ff */
[----:B------:R-:W-:Y:S06]  /*81e0*/  BRA `(.L_x_4090) ;  /* 0x0000000400b87947 */ /* 0x000fec0003800000 */
.L_x_4097:
        /* <DEDUP_REMOVED lines=12> */
.L_x_4104:
        /* <DEDUP_REMOVED lines=21> */
.L_x_4108:
[----:B------:R-:W-:Y:S05]  /*8400*/  BSYNC B1 ;  /* 0x0000000000017941 */ /* 0x000fea0003800000 */
.L_x_4107:
[----:B------:R-:W-:Y:S01]  /*8410*/  LEA R3, R0, 0x3b800000, 0x17 ;  /* 0x3b80000000037811 */ /* 0x000fe200078eb8ff */
[----:B------:R-:W-:-:S05]  /*8420*/  IMAD.SHL.U32 R0, R2, 0x100000, RZ ;  /* 0x0010000002007824 */ /* 0x000fca00078e00ff */
[----:B------:R-:W-:-:S07]  /*8430*/  LOP3.LUT R0, R3, R0, R4, 0xfe, !PT ;  /* 0x0000000003007212 */ /* 0x000fce00078efe04 */
.L_x_4106:
[----:B------:R-:W-:Y:S05]  /*8440*/  BSYNC B0 ;  /* 0x0000000000007941 */ /* 0x000fea0003800000 */
.L_x_4105:
[----:B------:R-:W-:Y:S01]  /*8450*/  F2FP.F16.F32.PACK_AB R0, RZ, R0 ;  /* 0x00000000ff00723e */ /* 0x000fe200000000ff */
[----:B------:R-:W-:Y:S06]  /*8460*/  BRA `(.L_x_4090) ;  /* 0x0000000400187947 */ /* 0x000fec0003800000 */
.L_x_4103:
        /* <DEDUP_REMOVED lines=21> */
.L_x_4112:
[----:B------:R-:W-:Y:S05]  /*85c0*/  BSYNC B1 ;  /* 0x0000000000017941 */ /* 0x000fea0003800000 */
.L_x_4111:
[----:B------:R-:W-:Y:S01]  /*85d0*/  LEA R3, R0, 0x37800000, 0x17 ;  /* 0x3780000000037811 */ /* 0x000fe200078eb8ff */
[----:B------:R-:W-:-:S05]  /*85e0*/  IMAD.SHL.U32 R0, R2, 0x200000, RZ ;  /* 0x0020000002007824 */ /* 0x000fca00078e00ff */
[----:B------:R-:W-:-:S07]  /*85f0*/  LOP3.LUT R0, R3, R0, R4, 0xfe, !PT ;  /* 0x0000000003007212 */ /* 0x000fce00078efe04 */
.L_x_4110:
[----:B------:R-:W-:Y:S05]  /*8600*/  BSYNC B0 ;  /* 0x0000000000007941 */ /* 0x000fea0003800000 */
.L_x_4109:
[----:B------:R-:W-:Y:S01]  /*8610*/  F2FP.F16.F32.PACK_AB R0, RZ, R0 ;  /* 0x00000000ff00723e */ /* 0x000fe200000000ff */
[----:B------:R-:W-:Y:S06]  /*8620*/  BRA `(.L_x_4090) ;  /* 0x0000000000a87947 */ /* 0x000fec0003800000 */
.L_x_4102:
        /* <DEDUP_REMOVED lines=14> */
.L_x_4116:
[----:B------:R-:W-:Y:S05]  /*8710*/  BSYNC B0 ;  /* 0x0000000000007941 */ /* 0x000fea0003800000 */
.L_x_4115:
[----:B------:R-:W-:Y:S01]  /*8720*/  F2FP.F16.F32.PACK_AB R0, RZ, R0 ;  /* 0x00000000ff00723e */ /* 0x000fe200000000ff */
[----:B------:R-:W-:Y:S06]  /*8730*/  BRA `(.L_x_4090) ;  /* 0x0000000000647947 */ /* 0x000fec0003800000 */
.L_x_4089:
        /* <DEDUP_REMOVED lines=16> */
.L_x_4117:
[----:B------:R-:W-:Y:S01]  /*8840*/  PRMT R0, RZ, 0x7610, R0 ;  /* 0x00007610ff007816 */ /* 0x000fe20000000000 */
[----:B------:R-:W-:Y:S06]  /*8850*/  BRA `(.L_x_4090) ;  /* 0x00000000001c7947 */ /* 0x000fec0003800000 */
.L_x_4114:
[----:B------:R-:W2:Y:S02]  /*8860*/  LDG.E.64 R2, desc[UR36][R2.64] ;  /* 0x0000002402027981 */ /* 0x000ea4000c1e1b00 */
[----:B--2---:R-:W0:Y:S02]  /*8870*/  I2F.U64 R0, R2 ;  /* 0x0000000200007312 */ /* 0x004e240000301000 */
[----:B0-----:R-:W-:Y:S01]  /*8880*/  F2FP.F16.F32.PACK_AB R0, RZ, R0 ;  /* 0x00000000ff00723e */ /* 0x001fe200000000ff */
[----:B------:R-:W-:Y:S06]  /*8890*/  BRA `(.L_x_4090) ;  /* 0x00000000000c7947 */ /* 0x000fec0003800000 */
.L_x_4113:
[----:B------:R-:W2:Y:S02]  /*88a0*/  LDG.E R2, desc[UR36][R2.64] ;  /* 0x0000002402027981 */ /* 0x000ea4000c1e1900 */
[----:B--2---:R-:W-:-:S04]  /*88b0*/  I2FP.F32.U32 R0, R2 ;  /* 0x0000000200007245 */ /* 0x004fc80000201000 */
[----:B------:R-:W-:-:S07]  /*88c0*/  F2FP.F16.F32.PACK_AB R0, RZ, R0 ;  /* 0x00000000ff00723e */ /* 0x000fce00000000ff */
.L_x_4090:
        /* <DEDUP_REMOVED lines=21> */
.L_x_4121:
[----:B------:R-:W-:-:S06]  /*8a20*/  HADD2.F32 R3, -RZ, R0.H0_H0 ;  /* 0x20000000ff037230 */ /* 0x000fcc0000004100 */
[----:B------:R-:W0:Y:S02]  /*8a30*/  F2I.S64.TRUNC R2, R3 ;  /* 0x0000000300027311 */ /* 0x000e24000020d900 */
[----:B0-----:R3:W-:Y:S01]  /*8a40*/  STG.E.U8 desc[UR36][R16.64], R2 ;  /* 0x0000000210007986 */ /* 0x0017e2000c101124 */
[----:B------:R-:W-:Y:S05]  /*8a50*/  BRA `(.L_x_4123) ;  /* 0x0000000c00847947 */ /* 0x000fea0003800000 */
.L_x_4120:
        /* <DEDUP_REMOVED lines=10> */
.L_x_4125:
[----:B------:R-:W-:-:S04]  /*8b00*/  HADD2.F32 R0, -RZ, R0.H0_H0 ;  /* 0x20000000ff007230 */ /* 0x000fc80000004100 */
[----:B------:R-:W0:Y:S02]  /*8b10*/  F2I.FTZ.TRUNC.NTZ R3, R0 ;  /* 0x0000000000037305 */ /* 0x000e24000021f100 */
[----:B0-----:R2:W-:Y:S01]  /*8b20*/  STG.E desc[UR36][R16.64], R3 ;  /* 0x0000000310007986 */ /* 0x0015e2000c101924 */
[----:B------:R-:W-:Y:S05]  /*8b30*/  BRA `(.L_x_4123) ;  /* 0x0000000c004c7947 */ /* 0x000fea0003800000 */
.L_x_4124:
[----:B------:R-:W-:-:S04]  /*8b40*/  HADD2.F32 R0, -RZ, R0.H0_H0 ;  /* 0x20000000ff007230 */ /* 0x000fc80000004100 */
[----:B------:R-:W0:Y:S02]  /*8b50*/  F2I.FTZ.TRUNC.NTZ R3, R0 ;  /* 0x0000000000037305 */ /* 0x000e24000021f100 */
[----:B0-----:R0:W-:Y:S01]  /*8b60*/  STG.E.U16 desc[UR36][R16.64], R3 ;  /* 0x0000000310007986 */ /* 0x0011e2000c101524 */
[----:B------:R-:W-:Y:S05]  /*8b70*/  BRA `(.L_x_4123) ;  /* 0x0000000c003c7947 */ /* 0x000fea0003800000 */
.L_x_4119:
        /* <DEDUP_REMOVED lines=9> */
.L_x_4127:
[----:B------:R0:W-:Y:S01]  /*8c10*/  STG.E.U16 desc[UR36][R16.64], R0 ;  /* 0x0000000010007986 */ /* 0x0001e2000c101524 */
[----:B------:R-:W-:Y:S05]  /*8c20*/  BRA `(.L_x_4123) ;  /* 0x0000000c00107947 */ /* 0x000fea0003800000 */
.L_x_4126:
        /* <DEDUP_REMOVED lines=10> */
.L_x_4129:
[----:B------:R-:W-:-:S05]  /*8cd0*/  HADD2.F32 R0, -RZ, R0.H0_H0 ;  /* 0x20000000ff007230 */ /* 0x000fca0000004100 */
[----:B------:R-:W-:-:S04]  /*8ce0*/  F2FP.F16.F32.PACK_AB R0, RZ, R0 ;  /* 0x00000000ff00723e */ /* 0x000fc800000000ff */
[----:B------:R-:W-:-:S05]  /*8cf0*/  PRMT R0, R0, 0x5410, RZ ;  /* 0x0000541000007816 */ /* 0x000fca00000000ff */
[----:B------:R0:W-:Y:S01]  /*8d00*/  STG.E desc[UR36][R16.64], R0 ;  /* 0x0000000010007986 */ /* 0x0001e2000c101924 */
[----:B------:R-:W-:Y:S05]  /*8d10*/  BRA `(.L_x_4123) ;  /* 0x0000000800d47947 */ /* 0x000fea0003800000 */
.L_x_4128:
[----:B------:R-:W-:-:S05]  /*8d20*/  HADD2.F32 R2, -RZ, R0.H0_H0 ;  /* 0x20000000ff027230 */ /* 0x000fca0000004100 */
[----:B------:R-:W-:-:S06]  /*8d30*/  FMUL.FTZ R2, R2, 1 ;  /* 0x3f80000002027820 */ /* 0x000fcc0000410000 */
[----:B------:R-:W0:Y:S02]  /*8d40*/  F2F.F64.F32 R2, R2 ;  /* 0x0000000200027310 */ /* 0x000e240000201800 */
[----:B0-----:R0:W-:Y:S01]  /*8d50*/  STG.E.64 desc[UR36][R16.64], R2 ;  /* 0x0000000210007986 */ /* 0x0011e2000c101b24 */
[----:B------:R-:W-:Y:S05]  /*8d60*/  BRA `(.L_x_4123) ;  /* 0x0000000800c07947 */ /* 0x000fea0003800000 */
.L_x_4118:
        /* <DEDUP_REMOVED lines=13> */
.L_x_4132:
[----:B------:R-:W-:Y:S01]  /*8e40*/  HADD2.F32 R0, -RZ, R0.H0_H0 ;  /* 0x20000000ff007230 */ /* 0x000fe20000004100 */
[----:B------:R-:W-:-:S04]  /*8e50*/  CS2R R6, SRZ ;  /* 0x0000000000067805 */ /* 0x000fc8000001ff00 */
[----:B------:R-:W-:-:S04]  /*8e60*/  FMUL.FTZ R0, R0, 1 ;  /* 0x3f80000000007820 */ /* 0x000fc80000410000 */
[----:B------:R-:W0:Y:S02]  /*8e70*/  F2F.F64.F32 R4, R0 ;  /* 0x0000000000047310 */ /* 0x000e240000201800 */
[----:B0-----:R0:W-:Y:S01]  /*8e80*/  STG.E.128 desc[UR36][R16.64], R4 ;  /* 0x0000000410007986 */ /* 0x0011e2000c101d24 */
[----:B------:R-:W-:Y:S05]  /*8e90*/  BRA `(.L_x_4123) ;  /* 0x0000000800747947 */ /* 0x000fea0003800000 */
.L_x_4131:
        /* <DEDUP_REMOVED lines=21> */
.L_x_4136:
[----:B------:R-:W-:Y:S05]  /*8ff0*/  BSYNC B0 ;  /* 0x0000000000007941 */ /* 0x000fea0003800000 */
.L_x_4135:
[----:B------:R-:W-:-:S05]  /*9000*/  LOP3.LUT R3, R0, R3, RZ, 0xfc, !PT ;  /* 0x0000000300037212 */ /* 0x000fca00078efcff */
[----:B------:R0:W-:Y:S01]  /*9010*/  STG.E.U8 desc[UR36][R16.64], R3 ;  /* 0x0000000310007986 */ /* 0x0001e2000c101124 */
[----:B------:R-:W-:Y:S05]  /*9020*/  BRA `(.L_x_4123) ;  /* 0x0000000800107947 */ /* 0x000fea0003800000 */
.L_x_4134:
        /* <DEDUP_REMOVED lines=13> */
.L_x_4138:
[----:B------:R-:W-:Y:S01]  /*9100*/  IMAD.MOV.U32 R0, RZ, RZ, 0x7f ;  /* 0x0000007fff007424 */ /* 0x000fe200078e00ff */
[----:B------:R-:W-:-:S04]  /*9110*/  ISETP.GT.U32.AND P0, PT, R2, 0x7f800000, PT ;  /* 0x7f8000000200780c */ /* 0x000fc80003f04070 */
[----:B------:R-:W-:-:S09]  /*9120*/  SEL R0, R0, 0x7c, P0 ;  /* 0x0000007c00007807 */ /* 0x000fd20000000000 */
.L_x_4139:
[----:B------:R-:W-:Y:S05]  /*9130*/  BSYNC B0 ;  /* 0x0000000000007941 */ /* 0x000fea0003800000 */
.L_x_4137:
[----:B------:R-:W-:-:S04]  /*9140*/  LOP3.LUT R2, R3, 0x80000000, RZ, 0xc0, !PT ;  /* 0x8000000003027812 */ /* 0x000fc800078ec0ff */
[----:B------:R-:W-:-:S04]  /*9150*/  SHF.R.U32.HI R3, RZ, 0x18, R2 ;  /* 0x00000018ff037819 */ /* 0x000fc80000011602 */
[----:B------:R-:W-:-:S05]  /*9160*/  LOP3.LUT R3, R0, R3, RZ, 0xfc, !PT ;  /* 0x0000000300037212 */ /* 0x000fca00078efcff */
[----:B------:R0:W-:Y:S01]  /*9170*/  STG.E.U8 desc[UR36][R16.64], R3 ;  /* 0x0000000310007986 */ /* 0x0001e2000c101124 */
[----:B------:R-:W-:Y:S05]  /*9180*/  BRA `(.L_x_4123) ;  /* 0x0000000400b87947 */ /* 0x000fea0003800000 */
.L_x_4133:
[----:B------:R-:W-:-:S05]  /*9190*/  HADD2.F32 R0, -RZ, R0.H0_H0 ;  /* 0x20000000ff007230 */ /* 0x000fca0000004100 */
[----:B------:R-:W-:-:S05]  /*91a0*/  F2FP.BF16.F32.PACK_AB R0, RZ, R0 ;  /* 0x00000000ff00723e */ /* 0x000fca00000010ff */
[----:B------:R0:W-:Y:S01]  /*91b0*/  STG.E.U16 desc[UR36][R16.64], R0 ;  /* 0x0000000010007986 */ /* 0x0001e2000c101524 */
[----:B------:R-:W-:Y:S05]  /*91c0*/  BRA `(.L_x_4123) ;  /* 0x0000000400a87947 */ /* 0x000fea0003800000 */
.L_x_4130:
        /* <DEDUP_REMOVED lines=12> */
.L_x_4142:
        /* <DEDUP_REMOVED lines=17> */
.L_x_4145:
[----:B------:R-:W-:-:S04]  /*93a0*/  LOP3.LUT R2, R3, 0x80000000, RZ, 0xc0, !PT ;  /* 0x8000000003027812 */ /* 0x000fc800078ec0ff */
[----:B------:R-:W-:-:S04]  /*93b0*/  SHF.R.U32.HI R3, RZ, 0x18, R2 ;  /* 0x00000018ff037819 */ /* 0x000fc80000011602 */
[----:B------:R-:W-:-:S04]  /*93c0*/  LOP3.LUT R0, R0, R3, RZ, 0xfc, !PT ;  /* 0x0000000300007212 */ /* 0x000fc800078efcff */
[----:B------:R-:W-:-:S07]  /*93d0*/  PRMT R8, R0, 0x7610, R8 ;  /* 0x0000761000087816 */ /* 0x000fce0000000008 */
.L_x_4144:
[----:B------:R-:W-:Y:S05]  /*93e0*/  BSYNC B0 ;  /* 0x0000000000007941 */ /* 0x000fea0003800000 */
.L_x_4143:
[----:B------:R0:W-:Y:S01]  /*93f0*/  STG.E.U8 desc[UR36][R16.64], R8 ;  /* 0x0000000810007986 */ /* 0x0001e2000c101124 */
[----:B------:R-:W-:Y:S05]  /*9400*/  BRA `(.L_x_4123) ;  /* 0x0000000400187947 */ /* 0x000fea0003800000 */
.L_x_4141:
        /* <DEDUP_REMOVED lines=17> */
.L_x_4148:
[----:B------:R-:W-:-:S04]  /*9520*/  LOP3.LUT R2, R3, 0x80000000, RZ, 0xc0, !PT ;  /* 0x8000000003027812 */ /* 0x000fc800078ec0ff */
[----:B------:R-:W-:-:S04]  /*9530*/  SHF.R.U32.HI R3, RZ, 0x18, R2 ;  /* 0x00000018ff037819 */ /* 0x000fc80000011602 */
[----:B------:R-:W-:-:S04]  /*9540*/  LOP3.LUT R0, R0, R3, RZ, 0xfc, !PT ;  /* 0x0000000300007212 */ /* 0x000fc800078efcff */
[----:B------:R-:W-:-:S07]  /*9550*/  PRMT R8, R0, 0x7610, R8 ;  /* 0x0000761000087816 */ /* 0x000fce0000000008 */
.L_x_4147:
[----:B------:R-:W-:Y:S05]  /*9560*/  BSYNC B0 ;  /* 0x0000000000007941 */ /* 0x000fea0003800000 */
.L_x_4146:
[----:B------:R0:W-:Y:S01]  /*9570*/  STG.E.U8 desc[UR36][R16.64], R8 ;  /* 0x0000000810007986 */ /* 0x0001e2000c101124 */
[----:B------:R-:W-:Y:S05]  /*9580*/  BRA `(.L_x_4123) ;  /* 0x0000000000b87947 */ /* 0x000fea0003800000 */
.L_x_4140:
        /* <DEDUP_REMOVED lines=22> */
.L_x_4122:
        /* <DEDUP_REMOVED lines=16> */
.L_x_4151:
[----:B------:R-:W-:Y:S05]  /*97f0*/  BRA `(.L_x_4123) ;  /* 0x00000000001c7947 */ /* 0x000fea0003800000 */
.L_x_4150:
[----:B------:R-:W-:-:S06]  /*9800*/  HADD2.F32 R2, -RZ, R0.H0_H0 ;  /* 0x20000000ff027230 */ /* 0x000fcc0000004100 */
[----:B------:R-:W0:Y:S02]  /*9810*/  F2I.U64.TRUNC R2, R2 ;  /* 0x0000000200027311 */ /* 0x000e24000020d800 */
[----:B0-----:R0:W-:Y:S01]  /*9820*/  STG.E.64 desc[UR36][R16.64], R2 ;  /* 0x0000000210007986 */ /* 0x0011e2000c101b24 */
[----:B------:R-:W-:Y:S05]  /*9830*/  BRA `(.L_x_4123) ;  /* 0x00000000000c7947 */ /* 0x000fea0003800000 */
.L_x_4149:
[----:B------:R-:W-:-:S04]  /*9840*/  HADD2.F32 R0, -RZ, R0.H0_H0 ;  /* 0x20000000ff007230 */ /* 0x000fc80000004100 */
[----:B------:R-:W0:Y:S02]  /*9850*/  F2I.FTZ.U32.TRUNC.NTZ R3, R0 ;  /* 0x0000000000037305 */ /* 0x000e24000021f000 */
[----:B0-----:R0:W-:Y:S02]  /*9860*/  STG.E desc[UR36][R16.64], R3 ;  /* 0x0000000310007986 */ /* 0x0011e4000c101924 */
.L_x_4123:
[----:B------:R-:W-:-:S07]  /*9870*/  VIADD R19, R19, 0x80 ;  /* 0x0000008013137836 */ /* 0x000fce0000000000 */
.L_x_4083:
[----:B------:R-:W-:Y:S05]  /*9880*/  BSYNC B6 ;  /* 0x0000000000067941 */ /* 0x000fea0003800000 */
.L_x_4082:
        /* <DEDUP_REMOVED lines=306> */
.L_x_4152:
        /* <DEDUP_REMOVED lines=22> */
.L_x_4156:
[----:B------:R-:W2:Y:S02]  /*ad10*/  LDG.E.U8 R2, desc[UR36][R2.64] ;  /* 0x0000002402027981 */ /* 0x000ea4000c1e1100 */
[----:B--2---:R-:W-:-:S04]  /*ad20*/  I2FP.F32.U32 R0, R2 ;  /* 0x0000000200007245 */ /* 0x004fc80000201000 */
[----:B------:R-:W-:Y:S01]  /*ad30*/  F2FP.F16.F32.PACK_AB R0, RZ, R0 ;  /* 0x00000000ff00723e */ /* 0x000fe200000000ff */
[----:B------:R-:W-:Y:S06]  /*ad40*/  BRA `(.L_x_4158) ;  /* 0x0000000c00887947 */ /* 0x000fec0003800000 */
.L_x_4155:
        /* <DEDUP_REMOVED lines=10> */
.L_x_4160:
[----:B------:R-:W2:Y:S02]  /*adf0*/  LDG.E R2, desc[UR36][R2.64] ;  /* 0x0000002402027981 */ /* 0x000ea4000c1e1900 */
[----:B--2---:R-:W-:-:S04]  /*ae00*/  I2FP.F32.S32 R0, R2 ;  /* 0x0000000200007245 */ /* 0x004fc80000201400 */
[----:B------:R-:W-:Y:S01]  /*ae10*/  F2FP.F16.F32.PACK_AB R0, RZ, R0 ;  /* 0x00000000ff00723e */ /* 0x000fe200000000ff */
[----:B------:R-:W-:Y:S06]  /*ae20*/  BRA `(.L_x_4158) ;  /* 0x0000000c00507947 */ /* 0x000fec0003800000 */
.L_x_4159:
[----:B------:R-:W2:Y:S02]  /*ae30*/  LDG.E.U16 R2, desc[UR36][R2.64] ;  /* 0x0000002402027981 */ /* 0x000ea4000c1e1500 */
[----:B--2---:R-:W0:Y:S02]  /*ae40*/  I2F.S16 R0, R2 ;  /* 0x0000000200007306 */ /* 0x004e240000101400 */
[----:B0-----:R-:W-:Y:S01]  /*ae50*/  F2FP.F16.F32.PACK_AB R0, RZ, R0 ;  /* 0x00000000ff00723e */ /* 0x001fe200000000ff */
[----:B------:R-:W-:Y:S06]  /*ae60*/  BRA `(.L_x_4158) ;  /* 0x0000000c00407947 */ /* 0x000fec0003800000 */
.L_x_4154:
        /* <DEDUP_REMOVED lines=9> */
.L_x_4162:
[----:B------:R1:W5:Y:S01]  /*af00*/  LDG.E.U16 R0, desc[UR36][R2.64] ;  /* 0x0000002402007981 */ /* 0x000362000c1e1500 */
[----:B------:R-:W-:Y:S05]  /*af10*/  BRA `(.L_x_4158) ;  /* 0x0000000c00147947 */ /* 0x000fea0003800000 */
.L_x_4161:
        /* <DEDUP_REMOVED lines=9> */
.L_x_4164:
[----:B------:R0:W5:Y:S01]  /*afb0*/  LDG.E.U16 R0, desc[UR36][R2.64] ;  /* 0x0000002402007981 */ /* 0x000162000c1e1500 */
[----:B------:R-:W-:Y:S05]  /*afc0*/  BRA `(.L_x_4158) ;  /* 0x0000000800e87947 */ /* 0x000fea0003800000 */
.L_x_4163:
        /* <DEDUP_REMOVED lines=8> */
.L_x_4153:
        /* <DEDUP_REMOVED lines=13> */
.L_x_4167:
        /* <DEDUP_REMOVED lines=8> */
.L_x_4166:
        /* <DEDUP_REMOVED lines=28> */
.L_x_4169:
        /* <DEDUP_REMOVED lines=15> */
.L_x_4168:
[----:B------:R-:W2:Y:S02]  /*b450*/  LDG.E.U16 R0, desc[UR36][R2.64] ;  /* 0x0000002402007981 */ /* 0x000ea4000c1e1500 */
[----:B--2---:R-:W-:-:S05]  /*b460*/  IMAD.U32 R0, R0, 0x10000, RZ ;  /* 0x0001000000007824 */ /* 0x004fca00078e00ff */
[----:B------:R-:W-:Y:S01]  /*b470*/  F2FP.F16.F32.PACK_AB R0, RZ, R0 ;  /* 0x00000000ff00723e */ /* 0x000fe200000000ff */
[----:B------:R-:W-:Y:S06]  /*b480*/  BRA `(.L_x_4158) ;  /* 0x0000000400b87947 */ /* 0x000fec0003800000 */
.L_x_4165:
        /* <DEDUP_REMOVED lines=12> */
.L_x_4172:
        /* <DEDUP_REMOVED lines=21> */
.L_x_4176:
[----:B------:R-:W-:Y:S05]  /*b6a0*/  BSYNC B1 ;  /* 0x0000000000017941 */ /* 0x000fea0003800000 */
.L_x_4175:
[----:B------:R-:W-:Y:S01]  /*b6b0*/  LEA R3, R0, 0x3b800000, 0x17 ;  /* 0x3b80000000037811 */ /* 0x000fe200078eb8ff */
[----:B------:R-:W-:-:S05]  /*b6c0*/  IMAD.SHL.U32 R0, R2, 0x100000, RZ ;  /* 0x0010000002007824 */ /* 0x000fca00078e00ff */
[----:B------:R-:W-:-:S07]  /*b6d0*/  LOP3.LUT R0, R3, R0, R4, 0xfe, !PT ;  /* 0x0000000003007212 */ /* 0x000fce00078efe04 */
.L_x_4174:
[----:B------:R-:W-:Y:S05]  /*b6e0*/  BSYNC B0 ;  /* 0x0000000000007941 */ /* 0x000fea0003800000 */
.L_x_4173:
[----:B------:R-:W-:Y:S01]  /*b6f0*/  F2FP.F16.F32.PACK_AB R0, RZ, R0 ;  /* 0x00000000ff00723e */ /* 0x000fe200000000ff */
[----:B------:R-:W-:Y:S06]  /*b700*/  BRA `(.L_x_4158) ;  /* 0x0000000400187947 */ /* 0x000fec0003800000 */
.L_x_4171:
        /* <DEDUP_REMOVED lines=21> */
.L_x_4180:
[----:B------:R-:W-:Y:S05]  /*b860*/  BSYNC B1 ;  /* 0x0000000000017941 */ /* 0x000fea0003800000 */
.L_x_4179:
[----:B------:R-:W-:Y:S01]  /*b870*/  LEA R3, R0, 0x37800000, 0x17 ;  /* 0x3780000000037811 */ /* 0x000fe200078eb8ff */
[----:B------:R-:W-:-:S05]  /*b880*/  IMAD.SHL.U32 R0, R2, 0x200000, RZ ;  /* 0x0020000002007824 */ /* 0x000fca00078e00ff */
[----:B------:R-:W-:-:S07]  /*b890*/  LOP3.LUT R0, R3, R0, R4, 0xfe, !PT ;  /* 0x0000000003007212 */ /* 0x000fce00078efe04 */
.L_x_4178:
[----:B------:R-:W-:Y:S05]  /*b8a0*/  BSYNC B0 ;  /* 0x0000000000007941 */ /* 0x000fea0003800000 */
.L_x_4177:
[----:B------:R-:W-:Y:S01]  /*b8b0*/  F2FP.F16.F32.PACK_AB R0, RZ, R0 ;  /* 0x00000000ff00723e */ /* 0x000fe200000000ff */
[----:B------:R-:W-:Y:S06]  /*b8c0*/  BRA `(.L_x_4158) ;  /* 0x0000000000a87947 */ /* 0x000fec0003800000 */
.L_x_4170:
        /* <DEDUP_REMOVED lines=14> */
.L_x_4184:
[----:B------:R-:W-:Y:S05]  /*b9b0*/  BSYNC B0 ;  /* 0x0000000000007941 */ /* 0x000fea0003800000 */
.L_x_4183:
[----:B------:R-:W-:Y:S01]  /*b9c0*/  F2FP.F16.F32.PACK_AB R0, RZ, R0 ;  /* 0x00000000ff00723e */ /* 0x000fe200000000ff */
[----:B------:R-:W-:Y:S06]  /*b9d0*/  BRA `(.L_x_4158) ;  /* 0x0000000000647947 */ /* 0x000fec0003800000 */
.L_x_4157:
        /* <DEDUP_REMOVED lines=16> */
.L_x_4185:
[----:B------:R-:W-:Y:S01]  /*bae0*/  PRMT R0, RZ, 0x7610, R0 ;  /* 0x00007610ff007816 */ /* 0x000fe20000000000 */
[----:B------:R-:W-:Y:S06]  /*baf0*/  BRA `(.L_x_4158) ;  /* 0x00000000001c7947 */ /* 0x000fec0003800000 */
.L_x_4182:
[----:B------:R-:W2:Y:S02]  /*bb00*/  LDG.E.64 R2, desc[UR36][R2.64] ;  /* 0x0000002402027981 */ /* 0x000ea4000c1e1b00 */
[----:B--2---:R-:W0:Y:S02]  /*bb10*/  I2F.U64 R0, R2 ;  /* 0x0000000200007312 */ /* 0x004e240000301000 */
[----:B0-----:R-:W-:Y:S01]  /*bb20*/  F2FP.F16.F32.PACK_AB R0, RZ, R0 ;  /* 0x00000000ff00723e */ /* 0x001fe200000000ff */
[----:B------:R-:W-:Y:S06]  /*bb30*/  BRA `(.L_x_4158) ;  /* 0x00000000000c7947 */ /* 0x000fec0003800000 */
.L_x_4181:
[----:B------:R-:W2:Y:S02]  /*bb40*/  LDG.E R2, desc[UR36][R2.64] ;  /* 0x0000002402027981 */ /* 0x000ea4000c1e1900 */
[----:B--2---:R-:W-:-:S04]  /*bb50*/  I2FP.F32.U32 R0, R2 ;  /* 0x0000000200007245 */ /* 0x004fc80000201000 */
[----:B------:R-:W-:-:S07]  /*bb60*/  F2FP.F16.F32.PACK_AB R0, RZ, R0 ;  /* 0x00000000ff00723e */ /* 0x000fce00000000ff */
.L_x_4158:
        /* <DEDUP_REMOVED lines=21> */
.L_x_4189:
[----:B------:R-:W-:-:S06]  /*bcc0*/  HADD2.F32 R3, -RZ, R0.H0_H0 ;  /* 0x20000000ff037230 */ /* 0x000fcc0000004100 */
[----:B------:R-:W0:Y:S02]  /*bcd0*/  F2I.S64.TRUNC R2, R3 ;  /* 0x0000000300027311 */ /* 0x000e24000020d900 */
[----:B0-----:R-:W-:Y:S01]  /*bce0*/  STG.E.U8 desc[UR36][R16.64], R2 ;  /* 0x0000000210007986 */ /* 0x001fe2000c101124 */
[----:B------:R-:W-:Y:S05]  /*bcf0*/  EXIT ;  /* 0x000000000000794d */ /* 0x000fea0003800000 */
.L_x_4188:
        /* <DEDUP_REMOVED lines=10> */
.L_x_4192:
[----:B------:R-:W-:-:S04]  /*bda0*/  HADD2.F32 R0, -RZ, R0.H0_H0 ;  /* 0x20000000ff007230 */ /* 0x000fc80000004100 */
[----:B------:R-:W0:Y:S02]  /*bdb0*/  F2I.FTZ.TRUNC.NTZ R3, R0 ;  /* 0x0000000000037305 */ /* 0x000e24000021f100 */
[----:B0-----:R-:W-:Y:S01]  /*bdc0*/  STG.E desc[UR36][R16.64], R3 ;  /* 0x0000000310007986 */ /* 0x001fe2000c101924 */
[----:B------:R-:W-:Y:S05]  /*bdd0*/  EXIT ;  /* 0x000000000000794d */ /* 0x000fea0003800000 */
.L_x_4191:
[----:B------:R-:W-:-:S04]  /*bde0*/  HADD2.F32 R0, -RZ, R0.H0_H0 ;  /* 0x20000000ff007230 */ /* 0x000fc80000004100 */
[----:B------:R-:W0:Y:S02]  /*bdf0*/  F2I.FTZ.TRUNC.NTZ R3, R0 ;  /* 0x0000000000037305 */ /* 0x000e24000021f100 */
[----:B0-----:R-:W-:Y:S01]  /*be00*/  STG.E.U16 desc[UR36][R16.64], R3 ;  /* 0x0000000310007986 */ /* 0x001fe2000c101524 */
[----:B------:R-:W-:Y:S05]  /*be10*/  EXIT ;  /* 0x000000000000794d */ /* 0x000fea0003800000 */
.L_x_4187:
        /* <DEDUP_REMOVED lines=9> */
.L_x_4194:
[----:B------:R-:W-:Y:S01]  /*beb0*/  STG.E.U16 desc[UR36][R16.64], R0 ;  /* 0x0000000010007986 */ /* 0x000fe2000c101524 */
[----:B------:R-:W-:Y:S05]  /*bec0*/  EXIT ;  /* 0x000000000000794d */ /* 0x000fea0003800000 */
.L_x_4193:
        /* <DEDUP_REMOVED lines=10> */
.L_x_4196:
[----:B------:R-:W-:-:S05]  /*bf70*/  HADD2.F32 R0, -RZ, R0.H0_H0 ;  /* 0x20000000ff007230 */ /* 0x000fca0000004100 */
[----:B------:R-:W-:-:S04]  /*bf80*/  F2FP.F16.F32.PACK_AB R0, RZ, R0 ;  /* 0x00000000ff00723e */ /* 0x000fc800000000ff */
[----:B------:R-:W-:-:S05]  /*bf90*/  PRMT R0, R0, 0x5410, RZ ;  /* 0x0000541000007816 */ /* 0x000fca00000000ff */
[----:B------:R-:W-:Y:S01]  /*bfa0*/  STG.E desc[UR36][R16.64], R0 ;  /* 0x0000000010007986 */ /* 0x000fe2000c101924 */
[----:B------:R-:W-:Y:S05]  /*bfb0*/  EXIT ;  /* 0x000000000000794d */ /* 0x000fea0003800000 */
.L_x_4195:
[----:B------:R-:W-:-:S05]  /*bfc0*/  HADD2.F32 R2, -RZ, R0.H0_H0 ;  /* 0x20000000ff027230 */ /* 0x000fca0000004100 */
[----:B------:R-:W-:-:S06]  /*bfd0*/  FMUL.FTZ R2, R2, 1 ;  /* 0x3f80000002027820 */ /* 0x000fcc0000410000 */
[----:B------:R-:W0:Y:S02]  /*bfe0*/  F2F.F64.F32 R2, R2 ;  /* 0x0000000200027310 */ /* 0x000e240000201800 */
[----:B0-----:R-:W-:Y:S01]  /*bff0*/  STG.E.64 desc[UR36][R16.64], R2 ;  /* 0x0000000210007986 */ /* 0x001fe2000c101b24 */
[----:B------:R-:W-:Y:S05]  /*c000*/  EXIT ;  /* 0x000000000000794d */ /* 0x000fea0003800000 */
.L_x_4186:
        /* <DEDUP_REMOVED lines=13> */
.L_x_4199:
[----:B------:R-:W-:Y:S01]  /*c0e0*/  HADD2.F32 R0, -RZ, R0.H0_H0 ;  /* 0x20000000ff007230 */ /* 0x000fe20000004100 */
[----:B------:R-:W-:-:S04]  /*c0f0*/  CS2R R6, SRZ ;  /* 0x0000000000067805 */ /* 0x000fc8000001ff00 */
[----:B------:R-:W-:-:S04]  /*c100*/  FMUL.FTZ R0, R0, 1 ;  /* 0x3f80000000007820 */ /* 0x000fc80000410000 */
[----:B------:R-:W0:Y:S02]  /*c110*/  F2F.F64.F32 R4, R0 ;  /* 0x0000000000047310 */ /* 0x000e240000201800 */
[----:B0-----:R-:W-:Y:S01]  /*c120*/  STG.E.128 desc[UR36][R16.64], R4 ;  /* 0x0000000410007986 */ /* 0x001fe2000c101d24 */
[----:B------:R-:W-:Y:S05]  /*c130*/  EXIT ;  /* 0x000000000000794d */ /* 0x000fea0003800000 */
.L_x_4198:
        /* <DEDUP_REMOVED lines=21> */
.L_x_4203:
[----:B------:R-:W-:Y:S05]  /*c290*/  BSYNC B0 ;  /* 0x0000000000007941 */ /* 0x000fea0003800000 */
.L_x_4202:
[----:B------:R-:W-:-:S05]  /*c2a0*/  LOP3.LUT R3, R0, R3, RZ, 0xfc, !PT ;  /* 0x0000000300037212 */ /* 0x000fca00078efcff */
[----:B------:R-:W-:Y:S01]  /*c2b0*/  STG.E.U8 desc[UR36][R16.64], R3 ;  /* 0x0000000310007986 */ /* 0x000fe2000c101124 */
[----:B------:R-:W-:Y:S05]  /*c2c0*/  EXIT ;  /* 0x000000000000794d */ /* 0x000fea0003800000 */
.L_x_4201:
        /* <DEDUP_REMOVED lines=13> */
.L_x_4205:
[----:B------:R-:W-:Y:S01]  /*c3a0*/  IMAD.MOV.U32 R0, RZ, RZ, 0x7f ;  /* 0x0000007fff007424 */ /* 0x000fe200078e00ff */
[----:B------:R-:W-:-:S04]  /*c3b0*/  ISETP.GT.U32.AND P0, PT, R2, 0x7f800000, PT ;  /* 0x7f8000000200780c */ /* 0x000fc80003f04070 */
[----:B------:R-:W-:-:S09]  /*c3c0*/  SEL R0, R0, 0x7c, P0 ;  /* 0x0000007c00007807 */ /* 0x000fd20000000000 */
.L_x_4206:
[----:B------:R-:W-:Y:S05]  /*c3d0*/  BSYNC B0 ;  /* 0x0000000000007941 */ /* 0x000fea0003800000 */
.L_x_4204:
[----:B------:R-:W-:-:S04]  /*c3e0*/  LOP3.LUT R2, R3, 0x80000000, RZ, 0xc0, !PT ;  /* 0x8000000003027812 */ /* 0x000fc800078ec0ff */
[----:B------:R-:W-:-:S04]  /*c3f0*/  SHF.R.U32.HI R3, RZ, 0x18, R2 ;  /* 0x00000018ff037819 */ /* 0x000fc80000011602 */
[----:B------:R-:W-:-:S05]  /*c400*/  LOP3.LUT R3, R0, R3, RZ, 0xfc, !PT ;  /* 0x0000000300037212 */ /* 0x000fca00078efcff */
[----:B------:R-:W-:Y:S01]  /*c410*/  STG.E.U8 desc[UR36][R16.64], R3 ;  /* 0x0000000310007986 */ /* 0x000fe2000c101124 */
[----:B------:R-:W-:Y:S05]  /*c420*/  EXIT ;  /* 0x000000000000794d */ /* 0x000fea0003800000 */
.L_x_4200:
[----:B------:R-:W-:-:S05]  /*c430*/  HADD2.F32 R0, -RZ, R0.H0_H0 ;  /* 0x20000000ff007230 */ /* 0x000fca0000004100 */
[----:B------:R-:W-:-:S05]  /*c440*/  F2FP.BF16.F32.PACK_AB R0, RZ, R0 ;  /* 0x00000000ff00723e */ /* 0x000fca00000010ff */
[----:B------:R-:W-:Y:S01]  /*c450*/  STG.E.U16 desc[UR36][R16.64], R0 ;  /* 0x0000000010007986 */ /* 0x000fe2000c101524 */
[----:B------:R-:W-:Y:S05]  /*c460*/  EXIT ;  /* 0x000000000000794d */ /* 0x000fea0003800000 */
.L_x_4197:
        /* <DEDUP_REMOVED lines=12> */
.L_x_4209:
        /* <DEDUP_REMOVED lines=17> */
.L_x_4212:
[----:B------:R-:W-:-:S04]  /*c640*/  LOP3.LUT R2, R3, 0x80000000, RZ, 0xc0, !PT ;  /* 0x8000000003027812 */ /* 0x000fc800078ec0ff */
[----:B------:R-:W-:-:S04]  /*c650*/  SHF.R.U32.HI R3, RZ, 0x18, R2 ;  /* 0x00000018ff037819 */ /* 0x000fc80000011602 */
[----:B------:R-:W-:-:S04]  /*c660*/  LOP3.LUT R0, R0, R3, RZ, 0xfc, !PT ;  /* 0x0000000300007212 */ /* 0x000fc800078efcff */
[----:B------:R-:W-:-:S07]  /*c670*/  PRMT R8, R0, 0x7610, R8 ;  /* 0x0000761000087816 */ /* 0x000fce0000000008 */
.L_x_4211:
[----:B------:R-:W-:Y:S05]  /*c680*/  BSYNC B0 ;  /* 0x0000000000007941 */ /* 0x000fea0003800000 */
.L_x_4210:
[----:B------:R-:W-:Y:S01]  /*c690*/  STG.E.U8 desc[UR36][R16.64], R8 ;  /* 0x0000000810007986 */ /* 0x000fe2000c101124 */
[----:B------:R-:W-:Y:S05]  /*c6a0*/  EXIT ;  /* 0x000000000000794d */ /* 0x000fea0003800000 */
.L_x_4208:
        /* <DEDUP_REMOVED lines=17> */
.L_x_4215:
[----:B------:R-:W-:-:S04]  /*c7c0*/  LOP3.LUT R2, R3, 0x80000000, RZ, 0xc0, !PT ;  /* 0x8000000003027812 */ /* 0x000fc800078ec0ff */
[----:B------:R-:W-:-:S04]  /*c7d0*/  SHF.R.U32.HI R3, RZ, 0x18, R2 ;  /* 0x00000018ff037819 */ /* 0x000fc80000011602 */
[----:B------:R-:W-:-:S04]  /*c7e0*/  LOP3.LUT R0, R0, R3, RZ, 0xfc, !PT ;  /* 0x0000000300007212 */ /* 0x000fc800078efcff */
[----:B------:R-:W-:-:S07]  /*c7f0*/  PRMT R8, R0, 0x7610, R8 ;  /* 0x0000761000087816 */ /* 0x000fce0000000008 */
.L_x_4214:
[----:B------:R-:W-:Y:S05]  /*c800*/  BSYNC B0 ;  /* 0x0000000000007941 */ /* 0x000fea0003800000 */
.L_x_4213:
[----:B------:R-:W-:Y:S01]  /*c810*/  STG.E.U8 desc[UR36][R16.64], R8 ;  /* 0x0000000810007986 */ /* 0x000fe2000c101124 */
[----:B------:R-:W-:Y:S05]  /*c820*/  EXIT ;  /* 0x000000000000794d */ /* 0x000fea0003800000 */
.L_x_4207:
        /* <DEDUP_REMOVED lines=22> */
.L_x_4190:
        /* <DEDUP_REMOVED lines=16> */
.L_x_4218:
[----:B------:R-:W-:Y:S05]  /*ca90*/  EXIT ;  /* 0x000000000000794d */ /* 0x000fea0003800000 */
.L_x_4217:
[----:B------:R-:W-:-:S06]  /*caa0*/  HADD2.F32 R2, -RZ, R0.H0_H0 ;  /* 0x20000000ff027230 */ /* 0x000fcc0000004100 */
[----:B------:R-:W0:Y:S02]  /*cab0*/  F2I.U64.TRUNC R2, R2 ;  /* 0x0000000200027311 */ /* 0x000e24000020d800 */
[----:B0-----:R-:W-:Y:S01]  /*cac0*/  STG.E.64 desc[UR36][R16.64], R2 ;  /* 0x0000000210007986 */ /* 0x001fe2000c101b24 */
[----:B------:R-:W-:Y:S05]  /*cad0*/  EXIT ;  /* 0x000000000000794d */ /* 0x000fea0003800000 */
.L_x_4216:
[----:B------:R-:W-:-:S04]  /*cae0*/  HADD2.F32 R0, -RZ, R0.H0_H0 ;  /* 0x20000000ff007230 */ /* 0x000fc80000004100 */
[----:B------:R-:W0:Y:S02]  /*caf0*/  F2I.FTZ.U32.TRUNC.NTZ R3, R0 ;  /* 0x0000000000037305 */ /* 0x000e24000021f000 */
[----:B0-----:R-:W-:Y:S01]  /*cb00*/  STG.E desc[UR36][R16.64], R3 ;  /* 0x0000000310007986 */ /* 0x001fe2000c101924 */
[----:B------:R-:W-:Y:S05]  /*cb10*/  EXIT ;  /* 0x000000000000794d */ /* 0x000fea0003800000 */
.L_x_4219:
        /* <DEDUP_REMOVED lines=14> */
.L_x_5713:


//--------------------- .text._ZN2at6native27unrolled_elementwise_kernelIZZZNS0_66_GLOBAL__N__d53a5ca4_28_ActivationLeakyReluKernel_cu_9e10b42f_310417leaky_relu_kernelERNS_18TensorIteratorBaseERKN3c106ScalarEENKUlvE_clEvENKUlvE1_clEvEUlNS5_4HalfEE_St5arrayIPcLm2EELi4E23TrivialOffsetCalculatorILi1EjESH_NS0_6memory12LoadWithCastILi1EEENSI_13StoreWithCastILi1EEEEEviT_T0_T2_T3_T4_T5_ --------------------------
	.section	.text._ZN2at6native27unrolled_elementwise_kernelIZZZNS0_66_GLOBAL__N__d53a5ca4_28_ActivationLeakyReluKernel_cu_9e10b42f_310417leaky_relu_kernelERNS_18TensorIteratorBaseERKN3c106ScalarEENKUlvE_clEvENKUlvE1_clEvEUlNS5_4HalfEE_St5arrayIPcLm2EELi4E23TrivialOffsetCalculatorILi1EjESH_NS0_6memory12LoadWithCastILi1EEENSI_13StoreWithCastILi1EEEEEviT_T0_T2_T3_T4_T5_,"ax",@progbits
	.align	128
        .global         _ZN2at6native27unrolled_elementwise_kernelIZZZNS0_66_GLOBAL__N__d53a5ca4_28_ActivationLeakyReluKernel_cu_9e10b42f_310417leaky_relu_kernelERNS_18TensorIteratorBaseERKN3c106ScalarEENKUlvE_clEvENKUlvE1_clEvEUlNS5_4HalfEE_St5arrayIPcLm2EELi4E23TrivialOffsetCalculatorILi1EjESH_NS0_6memory12LoadWithCastILi1EEENSI_13StoreWithCastILi1EEEEEviT_T0_T2_T3_T4_T5_
        .type           _ZN2at6native27unrolled_elementwise_kernelIZZZNS0_66_GLOBAL__N__d53a5ca4_28_ActivationLeakyReluKernel_cu_9e10b42f_310417leaky_relu_kernelERNS_18TensorIteratorBaseERKN3c106ScalarEENKUlvE_clEvENKUlvE1_clEvEUlNS5_4HalfEE_St5arrayIPcLm2EELi4E23TrivialOffsetCalculatorILi1EjESH_NS0_6memory12LoadWithCastILi1EEENSI_13StoreWithCastILi1EEEEEviT_T0_T2_T3_T4_T5_,@function
        .size           _ZN2at6native27unrolled_elementwise_kernelIZZZNS0_66_GLOBAL__N__d53a5ca4_28_ActivationLeakyReluKernel_cu_9e10b42f_310417leaky_relu_kernelERNS_18TensorIteratorBaseERKN3c106ScalarEENKUlvE_clEvENKUlvE1_clEvEUlNS5_4HalfEE_St5arrayIPcLm2EELi4E23TrivialOffsetCalculatorILi1EjESH_NS0_6memory12LoadWithCastILi1EEENSI_13StoreWithCastILi1EEEEEviT_T0_T2_T3_T4_T5_,(.L_x_5714 - _ZN2at6native27unrolled_elementwise_kernelIZZZNS0_66_GLOBAL__N__d53a5ca4_28_ActivationLeakyReluKernel_cu_9e10b42f_310417leaky_relu_kernelERNS_18TensorIteratorBaseERKN3c106ScalarEENKUlvE_clEvENKUlvE1_clEvEUlNS5_4HalfEE_St5arrayIPcLm2EELi4E23TrivialOffsetCalculatorILi1EjESH_NS0_6memory12LoadWithCastILi1EEENSI_13StoreWithCastILi1EEEEEviT_T0_T2_T3_T4_T5_)
        .other          _ZN2at6native27unrolled_elementwise_kernelIZZZNS0_66_GLOBAL__N__d53a5ca4_28_ActivationLeakyReluKernel_cu_9e10b42f_310417leaky_relu_kernelERNS_18TensorIteratorBaseERKN3c106ScalarEENKUlvE_clEvENKUlvE1_clEvEUlNS5_4HalfEE_St5arrayIPcLm2EELi4E23TrivialOffsetCalculatorILi1EjESH_NS0_6memory12LoadWithCastILi1EEENSI_13StoreWithCastILi1EEEEEviT_T0_T2_T3_T4_T5_,@"STO_CUDA_ENTRY STV_DEFAULT"
_ZN2at6native27unrolled_elementwise_kernelIZZZNS0_66_GLOBAL__N__d53a5ca4_28_ActivationLeakyReluKernel_cu_9e10b42f_310417leaky_relu_kernelERNS_18TensorIteratorBaseERKN3c106ScalarEENKUlvE_clEvENKUlvE1_clEvEUlNS5_4HalfEE_St5arrayIPcLm2EELi4E23TrivialOffsetCalculatorILi1EjESH_NS0_6memory12LoadWithCastILi1EEENSI_13StoreWithCastILi1EEEEEviT_T0_T2_T3_T4_T5_:
.text._ZN2at6native27unrolled_elementwise_kernelIZZZNS0_66_GLOBAL__N__d53a5ca4_28_ActivationLeakyReluKernel_cu_9e10b42f_310417leaky_relu_kernelERNS_18TensorIteratorBaseERKN3c106ScalarEENKUlvE_clEvENKUlvE1_clEvEUlNS5_4HalfEE_St5arrayIPcLm2EELi4E23TrivialOffsetCalculatorILi1EjESH_NS0_6memory12LoadWithCastILi1EEENSI_13StoreWithCastILi1EEEEEviT_T0_T2_T3_T4_T5_:
        /* <DEDUP_REMOVED lines=34> */
.L_x_4225:
[----:B------:R-:W2:Y:S02]  /*0220*/  LDG.E.U8 R2, desc[UR36][R2.64] ;  /* 0x0000002402027981 */ /* 0x000ea4000c1e1100 */
[----:B--2---:R-:W-:-:S04]  /*0230*/  I2FP.F32.U32 R0, R2 ;  /* 0x0000000200007245 */ /* 0x004fc80000201000 */
[----:B------:R-:W-:-:S04]  /*0240*/  F2FP.F16.F32.PACK_AB R0, RZ, R0 ;  /* 0x00000000ff00723e */ /* 0x000fc800000000ff */
[----:B------:R-:W-:Y:S01]  /*0250*/  PRMT R22, R0, 0x7610, R22 ;  /* 0x0000761000167816 */ /* 0x000fe20000000016 */
[----:B------:R-:W-:Y:S06]  /*0260*/  BRA `(.L_x_4227) ;  /* 0x0000000c00c07947 */ /* 0x000fec0003800000 */
.L_x_4224:
        /* <DEDUP_REMOVED lines=11> */
.L_x_4229:
[----:B------:R-:W2:Y:S02]  /*0320*/  LDG.E R2, desc[UR36][R2.64] ;  /* 0x0000002402027981 */ /* 0x000ea4000c1e1900 */
[----:B--2---:R-:W-:-:S04]  /*0330*/  I2FP.F32.S32 R0, R2 ;  /* 0x0000000200007245 */ /* 0x004fc80000201400 */
[----:B------:R-:W-:-:S04]  /*0340*/  F2FP.F16.F32.PACK_AB R0, RZ, R0 ;  /* 0x00000000ff00723e */ /* 0x000fc800000000ff */
[----:B------:R-:W-:Y:S01]  /*0350*/  PRMT R22, R0, 0x7610, R22 ;  /* 0x0000761000167816 */ /* 0x000fe20000000016 */
[----:B------:R-:W-:Y:S06]  /*0360*/  BRA `(.L_x_4227) ;  /* 0x0000000c00807947 */ /* 0x000fec0003800000 */
.L_x_4228:
[----:B------:R-:W2:Y:S02]  /*0370*/  LDG.E.U16 R2, desc[UR36][R2.64] ;  /* 0x0000002402027981 */ /* 0x000ea4000c1e1500 */
[----:B--2---:R-:W0:Y:S02]  /*0380*/  I2F.S16 R0, R2 ;  /* 0x0000000200007306 */ /* 0x004e240000101400 */
[----:B0-----:R-:W-:-:S04]  /*0390*/  F2FP.F16.F32.PACK_AB R0, RZ, R0 ;  /* 0x00000000ff00723e */ /* 0x001fc800000000ff */
[----:B------:R-:W-:Y:S01]  /*03a0*/  PRMT R22, R0, 0x7610, R22 ;  /* 0x0000761000167816 */ /* 0x000fe20000000016 */
[----:B------:R-:W-:Y:S06]  /*03b0*/  BRA `(.L_x_4227) ;  /* 0x0000000c006c7947 */ /* 0x000fec0003800000 */
.L_x_4223:
        /* <DEDUP_REMOVED lines=9> */
.L_x_4231:
[----:B------:R1:W5:Y:S01]  /*0450*/  LDG.E.U16 R22, desc[UR36][R2.64] ;  /* 0x0000002402167981 */ /* 0x000362000c1e1500 */
[----:B------:R-:W-:Y:S05]  /*0460*/  BRA `(.L_x_4227) ;  /* 0x0000000c00407947 */ /* 0x000fea0003800000 */
.L_x_4230:
        /* <DEDUP_REMOVED lines=9> */
.L_x_4233:
[----:B------:R0:W5:Y:S01]  /*0500*/  LDG.E.U16 R22, desc[UR36][R2.64] ;  /* 0x0000002402167981 */ /* 0x000162000c1e1500 */
[----:B------:R-:W-:Y:S05]  /*0510*/  BRA `(.L_x_4227) ;  /* 0x0000000c00147947 */ /* 0x000fea0003800000 */
.L_x_4232:
        /* <DEDUP_REMOVED lines=9> */
.L_x_4222:
        /* <DEDUP_REMOVED lines=14> */
.L_x_4236:
        /* <DEDUP_REMOVED lines=9> */
.L_x_4235:
        /* <DEDUP_REMOVED lines=28> */
.L_x_4238:
        /* <DEDUP_REMOVED lines=16> */
.L_x_4237:
[----:B------:R-:W2:Y:S02]  /*09e0*/  LDG.E.U16 R0, desc[UR36][R2.64] ;  /* 0x0000002402007981 */ /* 0x000ea4000c1e1500 */
[----:B--2---:R-:W-:-:S05]  /*09f0*/  IMAD.U32 R0, R0, 0x10000, RZ ;  /* 0x0001000000007824 */ /* 0x004fca00078e00ff */
[----:B------:R-:W-:-:S04]  /*0a00*/  F2FP.F16.F32.PACK_AB R0, RZ, R0 ;  /* 0x00000000ff00723e */ /* 0x000fc800000000ff */
[----:B------:R-:W-:Y:S01]  /*0a10*/  PRMT R22, R0, 0x7610, R22 ;  /* 0x0000761000167816 */ /* 0x000fe20000000016 */
[----:B------:R-:W-:Y:S06]  /*0a20*/  BRA `(.L_x_4227) ;  /* 0x0000000400d07947 */ /* 0x000fec0003800000 */
.L_x_4234:
        /* <DEDUP_REMOVED lines=13> */
.L_x_4241:
        /* <DEDUP_REMOVED lines=21> */
.L_x_4245:
[----:B------:R-:W-:Y:S05]  /*0c50*/  BSYNC B1 ;  /* 0x0000000000017941 */ /* 0x000fea0003800000 */
.L_x_4244:
[----:B------:R-:W-:Y:S01]  /*0c60*/  LEA R3, R0, 0x3b800000, 0x17 ;  /* 0x3b80000000037811 */ /* 0x000fe200078eb8ff */
[----:B------:R-:W-:-:S05]  /*0c70*/  IMAD.SHL.U32 R0, R2, 0x100000, RZ ;  /* 0x0010000002007824 */ /* 0x000fca00078e00ff */
[----:B------:R-:W-:-:S07]  /*0c80*/  LOP3.LUT R0, R3, R0, R4, 0xfe, !PT ;  /* 0x0000000003007212 */ /* 0x000fce00078efe04 */
.L_x_4243:
[----:B------:R-:W-:Y:S05]  /*0c90*/  BSYNC B0 ;  /* 0x0000000000007941 */ /* 0x000fea0003800000 */
.L_x_4242:
[----:B------:R-:W-:-:S04]  /*0ca0*/  F2FP.F16.F32.PACK_AB R0, RZ, R0 ;  /* 0x00000000ff00723e */ /* 0x000fc800000000ff */
[----:B------:R-:W-:Y:S01]  /*0cb0*/  PRMT R22, R0, 0x7610, R22 ;  /* 0x0000761000167816 */ /* 0x000fe20000000016 */
[----:B------:R-:W-:Y:S06]  /*0cc0*/  BRA `(.L_x_4227) ;  /* 0x0000000400287947 */ /* 0x000fec0003800000 */
.L_x_4240:
        /* <DEDUP_REMOVED lines=21> */
.L_x_4249:
[----:B------:R-:W-:Y:S05]  /*0e20*/  BSYNC B1 ;  /* 0x0000000000017941 */ /* 0x000fea0003800000 */
.L_x_4248:
[----:B------:R-:W-:Y:S01]  /*0e30*/  LEA R3, R0, 0x37800000, 0x17 ;  /* 0x3780000000037811 */ /* 0x000fe200078eb8ff */
[----:B------:R-:W-:-:S05]  /*0e40*/  IMAD.SHL.U32 R0, R2, 0x200000, RZ ;  /* 0x0020000002007824 */ /* 0x000fca00078e00ff */
[----:B------:R-:W-:-:S07]  /*0e50*/  LOP3.LUT R0, R3, R0, R4, 0xfe, !PT ;  /* 0x0000000003007212 */ /* 0x000fce00078efe04 */
.L_x_4247:
[----:B------:R-:W-:Y:S05]  /*0e60*/  BSYNC B0 ;  /* 0x0000000000007941 */ /* 0x000fea0003800000 */
.L_x_4246:
[----:B------:R-:W-:-:S04]  /*0e70*/  F2FP.F16.F32.PACK_AB R0, RZ, R0 ;  /* 0x00000000ff00723e */ /* 0x000fc800000000ff */
[----:B------:R-:W-:Y:S01]  /*0e80*/  PRMT R22, R0, 0x7610, R22 ;  /* 0x0000761000167816 */ /* 0x000fe20000000016 */
[----:B------:R-:W-:Y:S06]  /*0e90*/  BRA `(.L_x_4227) ;  /* 0x0000000000b47947 */ /* 0x000fec0003800000 */
.L_x_4239:
        /* <DEDUP_REMOVED lines=14> */
.L_x_4253:
[----:B------:R-:W-:Y:S05]  /*0f80*/  BSYNC B0 ;  /* 0x0000000000007941 */ /* 0x000fea0003800000 */
.L_x_4252:
[----:B------:R-:W-:-:S04]  /*0f90*/  F2FP.F16.F32.PACK_AB R0, RZ, R0 ;  /* 0x00000000ff00723e */ /* 0x000fc800000000ff */
[----:B------:R-:W-:Y:S01]  /*0fa0*/  PRMT R22, R0, 0x7610, R22 ;  /* 0x0000761000167816 */ /* 0x000fe20000000016 */
[----:B------:R-:W-:Y:S06]  /*0fb0*/  BRA `(.L_x_4227) ;  /* 0x00000000006c7947 */ /* 0x000fec0003800000 */
.L_x_4226:
        /* <DEDUP_REMOVED lines=16> */
.L_x_4254:
[----:B------:R-:W-:Y:S01]  /*10c0*/  PRMT R22, RZ, 0x7610, R22 ;  /* 0x00007610ff167816 */ /* 0x000fe20000000016 */
[----:B------:R-:W-:Y:S06]  /*10d0*/  BRA `(.L_x_4227) ;  /* 0x0000000000247947 */ /* 0x000fec0003800000 */
.L_x_4251:
[----:B------:R-:W2:Y:S02]  /*10e0*/  LDG.E.64 R2, desc[UR36][R2.64] ;  /* 0x0000002402027981 */ /* 0x000ea4000c1e1b00 */
[----:B--2---:R-:W0:Y:S02]  /*10f0*/  I2F.U64 R0, R2 ;  /* 0x0000000200007312 */ /* 0x004e240000301000 */
[----:B0-----:R-:W-:-:S04]  /*1100*/  F2FP.F16.F32.PACK_AB R0, RZ, R0 ;  /* 0x00000000ff00723e */ /* 0x001fc800000000ff */
[----:B------:R-:W-:Y:S01]  /*1110*/  PRMT R22, R0, 0x7610, R22 ;  /* 0x0000761000167816 */ /* 0x000fe20000000016 */
[----:B------:R-:W-:Y:S06]  /*1120*/  BRA `(.L_x_4227) ;  /* 0x0000000000107947 */ /* 0x000fec0003800000 */
.L_x_4250:
[----:B------:R-:W2:Y:S02]  /*1130*/  LDG.E R2, desc[UR36][R2.64] ;  /* 0x0000002402027981 */ /* 0x000ea4000c1e1900 */
[----:B--2---:R-:W-:-:S04]  /*1140*/  I2FP.F32.U32 R0, R2 ;  /* 0x0000000200007245 */ /* 0x004fc80000201000 */
[----:B------:R-:W-:-:S04]  /*1150*/  F2FP.F16.F32.PACK_AB R0, RZ, R0 ;  /* 0x00000000ff00723e */ /* 0x000fc800000000ff */
[----:B------:R-:W-:-:S07]  /*1160*/  PRMT R22, R0, 0x7610, R22 ;  /* 0x0000761000167816 */ /* 0x000fce0000000016 */
.L_x_4227:
[----:B------:R-:W2:Y:S02]  /*1170*/  S2R R19, SR_TID.X ;  /* 0x0000000000137919 */ /* 0x000ea40000002100 */
[----:B--2---:R-:W-:-:S07]  /*1180*/  VIADD R19, R19, 0x80 ;  /* 0x0000008013137836 */ /* 0x004fce0000000000 */
.L_x_4221:
[----:B------:R-:W-:Y:S05]  /*1190*/  BSYNC B6 ;  /* 0x0000000000067941 */ /* 0x000fea0003800000 */
.L_x_4220:
[----:B------:R-:W-:Y:S01]  /*11a0*/  ISETP.GE.AND P0, PT, R19, R16, PT ;  /* 0x000000101300720c */ /* 0x000fe20003f06270 */
[----:B------:R-:W-:-:S12]  /*11b0*/  BSSY B6, `(.L_x_4255) ;  /* 0x000010e000067945 */ /* 0x000fd80003800000 */
[----:B------:R-:W-:Y:S05]  /*11c0*/  @P0 BRA `(.L_x_4256) ;  /* 0x0000001000300947 */ /* 0x000fea0003800000 */
[----:B01----:R-:W0:Y:S01]  /*11d0*/  LDC.64 R2, c[0x0][0x230] ;  /* 0x00008c00ff027b82 */ /* 0x003e220000000a00 */
        /* <DEDUP_REMOVED lines=22> */
.L_x_4260:
[----:B------:R-:W2:Y:S02]  /*1340*/  LDG.E.U8 R2, desc[UR36][R2.64] ;  /* 0x0000002402027981 */ /* 0x000ea4000c1e1100 */
[----:B--2---:R-:W-:-:S04]  /*1350*/  I2FP.F32.U32 R0, R2 ;  /* 0x0000000200007245 */ /* 0x004fc80000201000 */
[----:B------:R-:W-:-:S04]  /*1360*/  F2FP.F16.F32.PACK_AB R0, RZ, R0 ;  /* 0x00000000ff00723e */ /* 0x000fc800000000ff */
[----:B------:R-:W-:Y:S01]  /*1370*/  PRMT R23, R0, 0x7610, R23 ;  /* 0x0000761000177816 */ /* 0x000fe20000000017 */
[----:B------:R-:W-:Y:S06]  /*1380*/  BRA `(.L_x_4262) ;  /* 0x0000000c00bc7947 */ /* 0x000fec0003800000 */
.L_x_4259:
        /* <DEDUP_REMOVED lines=11> */
.L_x_4264:
[----:B------:R-:W2:Y:S02]  /*1440*/  LDG.E R2, desc[UR36][R2.64] ;  /* 0x0000002402027981 */ /* 0x000ea4000c1e1900 */
[----:B--2---:R-:W-:-:S04]  /*1450*/  I2FP.F32.S32 R0, R2 ;  /* 0x0000000200007245 */ /* 0x004fc80000201400 */
[----:B------:R-:W-:-:S04]  /*1460*/  F2FP.F16.F32.PACK_AB R0, RZ, R0 ;  /* 0x00000000ff00723e */ /* 0x000fc800000000ff */
[----:B------:R-:W-:Y:S01]  /*1470*/  PRMT R23, R0, 0x7610, R23 ;  /* 0x0000761000177816 */ /* 0x000fe20000000017 */
[----:B------:R-:W-:Y:S06]  /*1480*/  BRA `(.L_x_4262) ;  /* 0x0000000c007c7947 */ /* 0x000fec0003800000 */
.L_x_4263:
[----:B------:R-:W2:Y:S02]  /*1490*/  LDG.E.U16 R2, desc[UR36][R2.64] ;  /* 0x0000002402027981 */ /* 0x000ea4000c1e1500 */
[----:B--2---:R-:W0:Y:S02]  /*14a0*/  I2F.S16 R0, R2 ;  /* 0x0000000200007306 */ /* 0x004e240000101400 */
[----:B0-----:R-:W-:-:S04]  /*14b0*/  F2FP.F16.F32.PACK_AB R0, RZ, R0 ;  /* 0x00000000ff00723e */ /* 0x001fc800000000ff */
[----:B------:R-:W-:Y:S01]  /*14c0*/  PRMT R23, R0, 0x7610, R23 ;  /* 0x0000761000177816 */ /* 0x000fe20000000017 */
[----:B------:R-:W-:Y:S06]  /*14d0*/  BRA `(.L_x_4262) ;  /* 0x0000000c00687947 */ /* 0x000fec0003800000 */
.L_x_4258:
        /* <DEDUP_REMOVED lines=9> */
.L_x_4266:
[----:B------:R0:W5:Y:S01]  /*1570*/  LDG.E.U16 R23, desc[UR36][R2.64] ;  /* 0x0000002402177981 */ /* 0x000162000c1e1500 */
[----:B------:R-:W-:Y:S05]  /*1580*/  BRA `(.L_x_4262) ;  /* 0x0000000c003c7947 */ /* 0x000fea0003800000 */
.L_x_4265:
        /* <DEDUP_REMOVED lines=9> */
.L_x_4268:
[----:B------:R1:W5:Y:S01]  /*1620*/  LDG.E.U16 R23, desc[UR36][R2.64] ;  /* 0x0000002402177981 */ /* 0x000362000c1e1500 */
[----:B------:R-:W-:Y:S05]  /*1630*/  BRA `(.L_x_4262) ;  /* 0x0000000c00107947 */ /* 0x000fea0003800000 */
.L_x_4267:
        /* <DEDUP_REMOVED lines=9> */
.L_x_4257:
        /* <DEDUP_REMOVED lines=14> */
.L_x_4271:
        /* <DEDUP_REMOVED lines=9> */
.L_x_4270:
        /* <DEDUP_REMOVED lines=28> */
.L_x_4273:
        /* <DEDUP_REMOVED lines=15> */
.L_x_4272:
[----:B------:R-:W2:Y:S02]  /*1af0*/  LDG.E.U16 R0, desc[UR36][R2.64] ;  /* 0x0000002402007981 */ /* 0x000ea4000c1e1500 */
[----:B--2---:R-:W-:-:S05]  /*1b00*/  IMAD.U32 R0, R0, 0x10000, RZ ;  /* 0x0001000000007824 */ /* 0x004fca00078e00ff */
[----:B------:R-:W-:-:S04]  /*1b10*/  F2FP.F16.F32.PACK_AB R0, RZ, R0 ;  /* 0x00000000ff00723e */ /* 0x000fc800000000ff */
[----:B------:R-:W-:Y:S01]  /*1b20*/  PRMT R23, R0, 0x7610, R23 ;  /* 0x0000761000177816 */ /* 0x000fe20000000017 */
[----:B------:R-:W-:Y:S06]  /*1b30*/  BRA `(.L_x_4262) ;  /* 0x0000000400d07947 */ /* 0x000fec0003800000 */
.L_x_4269:
        /* <DEDUP_REMOVED lines=13> */
.L_x_4276:
        /* <DEDUP_REMOVED lines=21> */
.L_x_4280:
[----:B------:R-:W-:Y:S05]  /*1d60*/  BSYNC B1 ;  /* 0x0000000000017941 */ /* 0x000fea0003800000 */
.L_x_4279:
[----:B------:R-:W-:Y:S01]  /*1d70*/  LEA R3, R0, 0x3b800000, 0x17 ;  /* 0x3b80000000037811 */ /* 0x000fe200078eb8ff */
[----:B------:R-:W-:-:S05]  /*1d80*/  IMAD.SHL.U32 R0, R2, 0x100000, RZ ;  /* 0x0010000002007824 */ /* 0x000fca00078e00ff */
[----:B------:R-:W-:-:S07]  /*1d90*/  LOP3.LUT R0, R3, R0, R4, 0xfe, !PT ;  /* 0x0000000003007212 */ /* 0x000fce00078efe04 */
.L_x_4278:
[----:B------:R-:W-:Y:S05]  /*1da0*/  BSYNC B0 ;  /* 0x0000000000007941 */ /* 0x000fea0003800000 */
.L_x_4277:
[----:B------:R-:W-:-:S04]  /*1db0*/  F2FP.F16.F32.PACK_AB R0, RZ, R0 ;  /* 0x00000000ff00723e */ /* 0x000fc800000000ff */
[----:B------:R-:W-:Y:S01]  /*1dc0*/  PRMT R23, R0, 0x7610, R23 ;  /* 0x0000761000177816 */ /* 0x000fe20000000017 */
[----:B------:R-:W-:Y:S06]  /*1dd0*/  BRA `(.L_x_4262) ;  /* 0x0000000400287947 */ /* 0x000fec0003800000 */
.L_x_4275:
        /* <DEDUP_REMOVED lines=21> */
.L_x_4284:
[----:B------:R-:W-:Y:S05]  /*1f30*/  BSYNC B1 ;  /* 0x0000000000017941 */ /* 0x000fea0003800000 */
.L_x_4283:
[----:B------:R-:W-:Y:S01]  /*1f40*/  LEA R3, R0, 0x37800000, 0x17 ;  /* 0x3780000000037811 */ /* 0x000fe200078eb8ff */
[----:B------:R-:W-:-:S05]  /*1f50*/  IMAD.SHL.U32 R0, R2, 0x200000, RZ ;  /* 0x0020000002007824 */ /* 0x000fca00078e00ff */
[----:B------:R-:W-:-:S07]  /*1f60*/  LOP3.LUT R0, R3, R0, R4, 0xfe, !PT ;  /* 0x0000000003007212 */ /* 0x000fce00078efe04 */
.L_x_4282:
[----:B------:R-:W-:Y:S05]  /*1f70*/  BSYNC B0 ;  /* 0x0000000000007941 */ /* 0x000fea0003800000 */
.L_x_4281:
[----:B------:R-:W-:-:S04]  /*1f80*/  F2FP.F16.F32.PACK_AB R0, RZ, R0 ;  /* 0x00000000ff00723e */ /* 0x000fc800000000ff */
[----:B------:R-:W-:Y:S01]  /*1f90*/  PRMT R23, R0, 0x7610, R23 ;  /* 0x0000761000177816 */ /* 0x000fe20000000017 */
[----:B------:R-:W-:Y:S06]  /*1fa0*/  BRA `(.L_x_4262) ;  /* 0x0000000000b47947 */ /* 0x000fec0003800000 */
.L_x_4274:
        /* <DEDUP_REMOVED lines=14> */
.L_x_4288:
[----:B------:R-:W-:Y:S05]  /*2090*/  BSYNC B0 ;  /* 0x0000000000007941 */ /* 0x000fea0003800000 */
.L_x_4287:
[----:B------:R-:W-:-:S04]  /*20a0*/  F2FP.F16.F32.PACK_AB R0, RZ, R0 ;  /* 0x00000000ff00723e */ /* 0x000fc800000000ff */
[----:B------:R-:W-:Y:S01]  /*20b0*/  PRMT R23, R0, 0x7610, R23 ;  /* 0x0000761000177816 */ /* 0x000fe20000000017 */
[----:B------:R-:W-:Y:S06]  /*20c0*/  BRA `(.L_x_4262) ;  /* 0x00000000006c7947 */ /* 0x000fec0003800000 */
.L_x_4261:
        /* <DEDUP_REMOVED lines=16> */
.L_x_4289:
[----:B------:R-:W-:Y:S01]  /*21d0*/  PRMT R23, RZ, 0x7610, R23 ;  /* 0x00007610ff177816 */ /* 0x000fe20000000017 */
[----:B------:R-:W-:Y:S06]  /*21e0*/  BRA `(.L_x_4262) ;  /* 0x0000000000247947 */ /* 0x000fec0003800000 */
.L_x_4286:
[----:B------:R-:W2:Y:S02]  /*21f0*/  LDG.E.64 R2, desc[UR36][R2.64] ;  /* 0x0000002402027981 */ /* 0x000ea4000c1e1b00 */
[----:B--2---:R-:W0:Y:S02]  /*2200*/  I2F.U64 R0, R2 ;  /* 0x0000000200007312 */ /* 0x004e240000301000 */
[----:B0-----:R-:W-:-:S04]  /*2210*/  F2FP.F16.F32.PACK_AB R0, RZ, R0 ;  /* 0x00000000ff00723e */ /* 0x001fc800000000ff */
[----:B------:R-:W-:Y:S01]  /*2220*/  PRMT R23, R0, 0x7610, R23 ;  /* 0x0000761000177816 */ /* 0x000fe20000000017 */
[----:B------:R-:W-:Y:S06]  /*2230*/  BRA `(.L_x_4262) ;  /* 0x0000000000107947 */ /* 0x000fec0003800000 */
.L_x_4285:
[----:B------:R-:W2:Y:S02]  /*2240*/  LDG.E R2, desc[UR36][R2.64] ;  /* 0x0000002402027981 */ /* 0x000ea4000c1e1900 */
[----:B--2---:R-:W-:-:S04]  /*2250*/  I2FP.F32.U32 R0, R2 ;  /* 0x0000000200007245 */ /* 0x004fc80000201000 */
[----:B------:R-:W-:-:S04]  /*2260*/  F2FP.F16.F32.PACK_AB R0, RZ, R0 ;  /* 0x00000000ff00723e */ /* 0x000fc800000000ff */
[----:B------:R-:W-:-:S07]  /*2270*/  PRMT R23, R0, 0x7610, R23 ;  /* 0x0000761000177816 */ /* 0x000fce0000000017 */
.L_x_4262:
[----:B------:R-:W-:-:S07]  /*2280*/  VIADD R19, R19, 0x80 ;  /* 0x0000008013137836 */ /* 0x000fce0000000000 */
.L_x_4256:
[----:B------:R-:W-:Y:S05]  /*2290*/  BSYNC B6 ;  /* 0x0000000000067941 */ /* 0x000fea0003800000 */
.L_x_4255:
[----:B------:R-:W-:Y:S01]  /*22a0*/  ISETP.GE.AND P0, PT, R19, R16, PT ;  /* 0x000000101300720c */ /* 0x000fe20003f06270 */
[----:B------:R-:W-:Y:S01]  /*22b0*/  BSSY B6, `(.L_x_4290) ;  /* 0x0000110000067945 */ /* 0x000fe20003800000 */
[----:B------:R-:W-:Y:S02]  /*22c0*/  PRMT R24, RZ, 0x7610, R24 ;  /* 0x00007610ff187816 */ /* 0x000fe40000000018 */
[----:B------:R-:W-:-:S09]  /*22d0*/  PRMT R25, RZ, 0x7610, R25 ;  /* 0x00007610ff197816 */ /* 0x000fd20000000019 */
        /* <DEDUP_REMOVED lines=24> */
.L_x_4295:
[----:B------:R-:W2:Y:S02]  /*2460*/  LDG.E.U8 R2, desc[UR36][R2.64] ;  /* 0x0000002402027981 */ /* 0x000ea4000c1e1100 */
[----:B--2---:R-:W-:-:S04]  /*2470*/  I2FP.F32.U32 R0, R2 ;  /* 0x0000000200007245 */ /* 0x004fc80000201000 */
[----:B------:R-:W-:-:S04]  /*2480*/  F2FP.F16.F32.PACK_AB R0, RZ, R0 ;  /* 0x00000000ff00723e */ /* 0x000fc800000000ff */
[----:B------:R-:W-:Y:S01]  /*2490*/  PRMT R25, R0, 0x7610, R25 ;  /* 0x0000761000197816 */ /* 0x000fe20000000019 */
[----:B------:R-:W-:Y:S06]  /*24a0*/  BRA `(.L_x_4297) ;  /* 0x0000000c00bc7947 */ /* 0x000fec0003800000 */
.L_x_4294:
        /* <DEDUP_REMOVED lines=11> */
.L_x_4299:
[----:B------:R-:W2:Y:S02]  /*2560*/  LDG.E R2, desc[UR36][R2.64] ;  /* 0x0000002402027981 */ /* 0x000ea4000c1e1900 */
[----:B--2---:R-:W-:-:S04]  /*2570*/  I2FP.F32.S32 R0, R2 ;  /* 0x0000000200007245 */ /* 0x004fc80000201400 */
[----:B------:R-:W-:-:S04]  /*2580*/  F2FP.F16.F32.PACK_AB R0, RZ, R0 ;  /* 0x00000000ff00723e */ /* 0x000fc800000000ff */
[----:B------:R-:W-:Y:S01]  /*2590*/  PRMT R25, R0, 0x7610, R25 ;  /* 0x0000761000197816 */ /* 0x000fe20000000019 */
[----:B------:R-:W-:Y:S06]  /*25a0*/  BRA `(.L_x_4297) ;  /* 0x0000000c007c7947 */ /* 0x000fec0003800000 */
.L_x_4298:
[----:B------:R-:W2:Y:S02]  /*25b0*/  LDG.E.U16 R2, desc[UR36][R2.64] ;  /* 0x0000002402027981 */ /* 0x000ea4000c1e1500 */
[----:B--2---:R-:W0:Y:S02]  /*25c0*/  I2F.S16 R0, R2 ;  /* 0x0000000200007306 */ /* 0x004e240000101400 */
[----:B0-----:R-:W-:-:S04]  /*25d0*/  F2FP.F16.F32.PACK_AB R0, RZ, R0 ;  /* 0x00000000ff00723e */ /* 0x001fc800000000ff */
[----:B------:R-:W-:Y:S01]  /*25e0*/  PRMT R25, R0, 0x7610, R25 ;  /* 0x0000761000197816 */ /* 0x000fe20000000019 */
[----:B------:R-:W-:Y:S06]  /*25f0*/  BRA `(.L_x_4297) ;  /* 0x0000000c00687947 */ /* 0x000fec0003800000 */
.L_x_4293:
        /* <DEDUP_REMOVED lines=9> */
.L_x_4301:
[----:B------:R0:W5:Y:S01]  /*2690*/  LDG.E.U16 R25, desc[UR36][R2.64] ;  /* 0x0000002402197981 */ /* 0x000162000c1e1500 */
[----:B------:R-:W-:Y:S05]  /*26a0*/  BRA `(.L_x_4297) ;  /* 0x0000000c003c7947 */ /* 0x000fea0003800000 */
.L_x_4300:
        /* <DEDUP_REMOVED lines=9> */
.L_x_4303:
[----:B------:R1:W5:Y:S01]  /*2740*/  LDG.E.U16 R25, desc[UR36][R2.64] ;  /* 0x0000002402197981 */ /* 0x000362000c1e1500 */
[----:B------:R-:W-:Y:S05]  /*2750*/  BRA `(.L_x_4297) ;  /* 0x0000000c00107947 */ /* 0x000fea0003800000 */
.L_x_4302:
        /* <DEDUP_REMOVED lines=9> */
.L_x_4292:
        /* <DEDUP_REMOVED lines=14> */
.L_x_4306:
        /* <DEDUP_REMOVED lines=9> */
.L_x_4305:
        /* <DEDUP_REMOVED lines=28> */
.L_x_4308:
        /* <DEDUP_REMOVED lines=15> */
.L_x_4307:
[----:B------:R-:W2:Y:S02]  /*2c10*/  LDG.E.U16 R0, desc[UR36][R2.64] ;  /* 0x0000002402007981 */ /* 0x000ea4000c1e1500 */
[----:B--2---:R-:W-:-:S05]  /*2c20*/  IMAD.U32 R0, R0, 0x10000, RZ ;  /* 0x0001000000007824 */ /* 0x004fca00078e00ff */
[----:B------:R-:W-:-:S04]  /*2c30*/  F2FP.F16.F32.PACK_AB R0, RZ, R0 ;  /* 0x00000000ff00723e */ /* 0x000fc800000000ff */
[----:B------:R-:W-:Y:S01]  /*2c40*/  PRMT R25, R0, 0x7610, R25 ;  /* 0x0000761000197816 */ /* 0x000fe20000000019 */
[----:B------:R-:W-:Y:S06]  /*2c50*/  BRA `(.L_x_4297) ;  /* 0x0000000400d07947 */ /* 0x000fec0003800000 */
.L_x_4304:
        /* <DEDUP_REMOVED lines=13> */
.L_x_4311:
        /* <DEDUP_REMOVED lines=21> */
.L_x_4315:
[----:B------:R-:W-:Y:S05]  /*2e80*/  BSYNC B1 ;  /* 0x0000000000017941 */ /* 0x000fea0003800000 */
.L_x_4314:
[----:B------:R-:W-:Y:S01]  /*2e90*/  LEA R3, R0, 0x3b800000, 0x17 ;  /* 0x3b80000000037811 */ /* 0x000fe200078eb8ff */
[----:B------:R-:W-:-:S05]  /*2ea0*/  IMAD.SHL.U32 R0, R2, 0x100000, RZ ;  /* 0x0010000002007824 */ /* 0x000fca00078e00ff */
[----:B------:R-:W-:-:S07]  /*2eb0*/  LOP3.LUT R0, R3, R0, R4, 0xfe, !PT ;  /* 0x0000000003007212 */ /* 0x000fce00078efe04 */
.L_x_4313:
[----:B------:R-:W-:Y:S05]  /*2ec0*/  BSYNC B0 ;  /* 0x0000000000007941 */ /* 0x000fea0003800000 */
.L_x_4312:
[----:B------:R-:W-:-:S04]  /*2ed0*/  F2FP.F16.F32.PACK_AB R0, RZ, R0 ;  /* 0x00000000ff00723e */ /* 0x000fc800000000ff */
[----:B------:R-:W-:Y:S01]  /*2ee0*/  PRMT R25, R0, 0x7610, R25 ;  /* 0x0000761000197816 */ /* 0x000fe20000000019 */
[----:B------:R-:W-:Y:S06]  /*2ef0*/  BRA `(.L_x_4297) ;  /* 0x0000000400287947 */ /* 0x000fec0003800000 */
.L_x_4310:
        /* <DEDUP_REMOVED lines=21> */
.L_x_4319:
[----:B------:R-:W-:Y:S05]  /*3050*/  BSYNC B1 ;  /* 0x0000000000017941 */ /* 0x000fea0003800000 */
.L_x_4318:
[----:B------:R-:W-:Y:S01]  /*3060*/  LEA R3, R0, 0x37800000, 0x17 ;  /* 0x3780000000037811 */ /* 0x000fe200078eb8ff */
[----:B------:R-:W-:-:S05]  /*3070*/  IMAD.SHL.U32 R0, R2, 0x200000, RZ ;  /* 0x0020000002007824 */ /* 0x000fca00078e00ff */
[----:B------:R-:W-:-:S07]  /*3080*/  LOP3.LUT R0, R3, R0, R4, 0xfe, !PT ;  /* 0x0000000003007212 */ /* 0x000fce00078efe04 */
.L_x_4317:
[----:B------:R-:W-:Y:S05]  /*3090*/  BSYNC B0 ;  /* 0x0000000000007941 */ /* 0x000fea0003800000 */
.L_x_4316:
[----:B------:R-:W-:-:S04]  /*30a0*/  F2FP.F16.F32.PACK_AB R0, RZ, R0 ;  /* 0x00000000ff00723e */ /* 0x000fc800000000ff */
[----:B------:R-:W-:Y:S01]  /*30b0*/  PRMT R25, R0, 0x7610, R25 ;  /* 0x0000761000197816 */ /* 0x000fe20000000019 */
[----:B------:R-:W-:Y:S06]  /*30c0*/  BRA `(.L_x_4297) ;  /* 0x0000000000b47947 */ /* 0x000fec0003800000 */
.L_x_4309:
        /* <DEDUP_REMOVED lines=14> */
.L_x_4323:
[----:B------:R-:W-:Y:S05]  /*31b0*/  BSYNC B0 ;  /* 0x0000000000007941 */ /* 0x000fea0003800000 */
.L_x_4322:
[----:B------:R-:W-:-:S04]  /*31c0*/  F2FP.F16.F32.PACK_AB R0, RZ, R0 ;  /* 0x00000000ff00723e */ /* 0x000fc800000000ff */
[----:B------:R-:W-:Y:S01]  /*31d0*/  PRMT R25, R0, 0x7610, R25 ;  /* 0x0000761000197816 */ /* 0x000fe20000000019 */
[----:B------:R-:W-:Y:S06]  /*31e0*/  BRA `(.L_x_4297) ;  /* 0x00000000006c7947 */ /* 0x000fec0003800000 */
.L_x_4296:
        /* <DEDUP_REMOVED lines=16> */
.L_x_4324:
[----:B------:R-:W-:Y:S01]  /*32f0*/  PRMT R25, RZ, 0x7610, R25 ;  /* 0x00007610ff197816 */ /* 0x000fe20000000019 */
[----:B------:R-:W-:Y:S06]  /*3300*/  BRA `(.L_x_4297) ;  /* 0x0000000000247947 */ /* 0x000fec0003800000 */
.L_x_4321:
[----:B------:R-:W2:Y:S02]  /*3310*/  LDG.E.64 R2, desc[UR36][R2.64] ;  /* 0x0000002402027981 */ /* 0x000ea4000c1e1b00 */
[----:B--2---:R-:W0:Y:S02]  /*3320*/  I2F.U64 R0, R2 ;  /* 0x0000000200007312 */ /* 0x004e240000301000 */
[----:B0-----:R-:W-:-:S04]  /*3330*/  F2FP.F16.F32.PACK_AB R0, RZ, R0 ;  /* 0x00000000ff00723e */ /* 0x001fc800000000ff */
[----:B------:R-:W-:Y:S01]  /*3340*/  PRMT R25, R0, 0x7610, R25 ;  /* 0x0000761000197816 */ /* 0x000fe20000000019 */
[----:B------:R-:W-:Y:S06]  /*3350*/  BRA `(.L_x_4297) ;  /* 0x0000000000107947 */ /* 0x000fec0003800000 */
.L_x_4320:
[----:B------:R-:W2:Y:S02]  /*3360*/  LDG.E R2, desc[UR36][R2.64] ;  /* 0x0000002402027981 */ /* 0x000ea4000c1e1900 */
[----:B--2---:R-:W-:-:S04]  /*3370*/  I2FP.F32.U32 R0, R2 ;  /* 0x0000000200007245 */ /* 0x004fc80000201000 */
[----:B------:R-:W-:-:S04]  /*3380*/  F2FP.F16.F32.PACK_AB R0, RZ, R0 ;  /* 0x00000000ff00723e */ /* 0x000fc800000000ff */
[----:B------:R-:W-:-:S07]  /*3390*/  PRMT R25, R0, 0x7610, R25 ;  /* 0x0000761000197816 */ /* 0x000fce0000000019 */
.L_x_4297:
[----:B------:R-:W-:-:S07]  /*33a0*/  VIADD R19, R19, 0x80 ;  /* 0x0000008013137836 */ /* 0x000fce0000000000 */
.L_x_4291:
[----:B------:R-:W-:Y:S05]  /*33b0*/  BSYNC B6 ;  /* 0x0000000000067941 */ /* 0x000fea0003800000 */
.L_x_4290:
[----:B------:R-:W-:Y:S01]  /*33c0*/  ISETP.GE.AND P0, PT, R19, R16, PT ;  /* 0x000000101300720c */ /* 0x000fe20003f06270 */
[----:B------:R-:W-:-:S12]  /*33d0*/  BSSY B6, `(.L_x_4325) ;  /* 0x000010c000067945 */ /* 0x000fd80003800000 */
        /* <DEDUP_REMOVED lines=23> */
.L_x_4330:
[----:B------:R-:W2:Y:S02]  /*3550*/  LDG.E.U8 R2, desc[UR36][R2.64] ;  /* 0x0000002402027981 */ /* 0x000ea4000c1e1100 */
[----:B--2---:R-:W-:-:S04]  /*3560*/  I2FP.F32.U32 R0, R2 ;  /* 0x0000000200007245 */ /* 0x004fc80000201000 */
[----:B------:R-:W-:-:S04]  /*3570*/  F2FP.F16.F32.PACK_AB R0, RZ, R0 ;  /* 0x00000000ff00723e */ /* 0x000fc800000000ff */
[----:B------:R-:W-:Y:S01]  /*3580*/  PRMT R24, R0, 0x7610, R24 ;  /* 0x0000761000187816 */ /* 0x000fe20000000018 */
[----:B------:R-:W-:Y:S06]  /*3590*/  BRA `(.L_x_4326) ;  /* 0x0000000c00bc7947 */ /* 0x000fec0003800000 */
.L_x_4329:
        /* <DEDUP_REMOVED lines=11> */
.L_x_4333:
[----:B------:R-:W2:Y:S02]  /*3650*/  LDG.E R2, desc[UR36][R2.64] ;  /* 0x0000002402027981 */ /* 0x000ea4000c1e1900 */
[----:B--2---:R-:W-:-:S04]  /*3660*/  I2FP.F32.S32 R0, R2 ;  /* 0x0000000200007245 */ /* 0x004fc80000201400 */
[----:B------:R-:W-:-:S04]  /*3670*/  F2FP.F16.F32.PACK_AB R0, RZ, R0 ;  /* 0x00000000ff00723e */ /* 0x000fc800000000ff */
[----:B------:R-:W-:Y:S01]  /*3680*/  PRMT R24, R0, 0x7610, R24 ;  /* 0x0000761000187816 */ /* 0x000fe20000000018 */
[----:B------:R-:W-:Y:S06]  /*3690*/  BRA `(.L_x_4326) ;  /* 0x0000000c007c7947 */ /* 0x000fec0003800000 */
.L_x_4332:
[----:B------:R-:W2:Y:S02]  /*36a0*/  LDG.E.U16 R2, desc[UR36][R2.64] ;  /* 0x0000002402027981 */ /* 0x000ea4000c1e1500 */
[----:B--2---:R-:W0:Y:S02]  /*36b0*/  I2F.S16 R0, R2 ;  /* 0x0000000200007306 */ /* 0x004e240000101400 */
[----:B0-----:R-:W-:-:S04]  /*36c0*/  F2FP.F16.F32.PACK_AB R0, RZ, R0 ;  /* 0x00000000ff00723e */ /* 0x001fc800000000ff */
[----:B------:R-:W-:Y:S01]  /*36d0*/  PRMT R24, R0, 0x7610, R24 ;  /* 0x0000761000187816 */ /* 0x000fe20000000018 */
[----:B------:R-:W-:Y:S06]  /*36e0*/  BRA `(.L_x_4326) ;  /* 0x0000000c00687947 */ /* 0x000fec0003800000 */
.L_x_4328:
        /* <DEDUP_REMOVED lines=9> */
.L_x_4335:
[----:B------:R2:W5:Y:S01]  /*3780*/  LDG.E.U16 R24, desc[UR36][R2.64] ;  /* 0x0000002402187981 */ /* 0x000562000c1e1500 */
[----:B------:R-:W-:Y:S05]  /*3790*/  BRA `(.L_x_4326) ;  /* 0x0000000c003c7947 */ /* 0x000fea0003800000 */
.L_x_4334:
        /* <DEDUP_REMOVED lines=9> */
.L_x_4337:
[----:B------:R3:W5:Y:S01]  /*3830*/  LDG.E.U16 R24, desc[UR36][R2.64] ;  /* 0x0000002402187981 */ /* 0x000762000c1e1500 */
[----:B------:R-:W-:Y:S05]  /*3840*/  BRA `(.L_x_4326) ;  /* 0x0000000c00107947 */ /* 0x000fea0003800000 */
.L_x_4336:
        /* <DEDUP_REMOVED lines=9> */
.L_x_4327:
        /* <DEDUP_REMOVED lines=14> */
.L_x_4340:
        /* <DEDUP_REMOVED lines=9> */
.L_x_4339:
        /* <DEDUP_REMOVED lines=28> */
.L_x_4342:
        /* <DEDUP_REMOVED lines=15> */
.L_x_4341:
[----:B------:R-:W2:Y:S02]  /*3d00*/  LDG.E.U16 R0, desc[UR36][R2.64] ;  /* 0x0000002402007981 */ /* 0x000ea4000c1e1500 */
[----:B--2---:R-:W-:-:S05]  /*3d10*/  IMAD.U32 R0, R0, 0x10000, RZ ;  /* 0x0001000000007824 */ /* 0x004fca00078e00ff */
[----:B------:R-:W-:-:S04]  /*3d20*/  F2FP.F16.F32.PACK_AB R0, RZ, R0 ;  /* 0x00000000ff00723e */ /* 0x000fc800000000ff */
[----:B------:R-:W-:Y:S01]  /*3d30*/  PRMT R24, R0, 0x7610, R24 ;  /* 0x0000761000187816 */ /* 0x000fe20000000018 */
[----:B------:R-:W-:Y:S06]  /*3d40*/  BRA `(.L_x_4326) ;  /* 0x0000000400d07947 */ /* 0x000fec0003800000 */
.L_x_4338:
        /* <DEDUP_REMOVED lines=13> */
.L_x_4345:
        /* <DEDUP_REMOVED lines=21> */
.L_x_4349:
[----:B------:R-:W-:Y:S05]  /*3f70*/  BSYNC B1 ;  /* 0x0000000000017941 */ /* 0x000fea0003800000 */
.L_x_4348:
[----:B------:R-:W-:Y:S01]  /*3f80*/  LEA R3, R0, 0x3b800000, 0x17 ;  /* 0x3b80000000037811 */ /* 0x000fe200078eb8ff */
[----:B------:R-:W-:-:S05]  /*3f90*/  IMAD.SHL.U32 R0, R2, 0x100000, RZ ;  /* 0x0010000002007824 */ /* 0x000fca00078e00ff */
[----:B------:R-:W-:-:S07]  /*3fa0*/  LOP3.LUT R0, R3, R0, R4, 0xfe, !PT ;  /* 0x0000000003007212 */ /* 0x000fce00078efe04 */
.L_x_4347:
[----:B------:R-:W-:Y:S05]  /*3fb0*/  BSYNC B0 ;  /* 0x0000000000007941 */ /* 0x000fea0003800000 */
.L_x_4346:
[----:B------:R-:W-:-:S04]  /*3fc0*/  F2FP.F16.F32.PACK_AB R0, RZ, R0 ;  /* 0x00000000ff00723e */ /* 0x000fc800000000ff */
[----:B------:R-:W-:Y:S01]  /*3fd0*/  PRMT R24, R0, 0x7610, R24 ;  /* 0x0000761000187816 */ /* 0x000fe20000000018 */
[----:B------:R-:W-:Y:S06]  /*3fe0*/  BRA `(.L_x_4326) ;  /* 0x0000000400287947 */ /* 0x000fec0003800000 */
.L_x_4344:
        /* <DEDUP_REMOVED lines=21> */
.L_x_4353:
[----:B------:R-:W-:Y:S05]  /*4140*/  BSYNC B1 ;  /* 0x0000000000017941 */ /* 0x000fea0003800000 */
.L_x_4352:
[----:B------:R-:W-:Y:S01]  /*4150*/  LEA R3, R0, 0x37800000, 0x17 ;  /* 0x3780000000037811 */ /* 0x000fe200078eb8ff */
[----:B------:R-:W-:-:S05]  /*4160*/  IMAD.SHL.U32 R0, R2, 0x200000, RZ ;  /* 0x0020000002007824 */ /* 0x000fca00078e00ff */
[----:B------:R-:W-:-:S07]  /*4170*/  LOP3.LUT R0, R3, R0, R4, 0xfe, !PT ;  /* 0x0000000003007212 */ /* 0x000fce00078efe04 */
.L_x_4351:
[----:B------:R-:W-:Y:S05]  /*4180*/  BSYNC B0 ;  /* 0x0000000000007941 */ /* 0x000fea0003800000 */
.L_x_4350:
[----:B------:R-:W-:-:S04]  /*4190*/  F2FP.F16.F32.PACK_AB R0, RZ, R0 ;  /* 0x00000000ff00723e */ /* 0x000fc800000000ff */
[----:B------:R-:W-:Y:S01]  /*41a0*/  PRMT R24, R0, 0x7610, R24 ;  /* 0x0000761000187816 */ /* 0x000fe20000000018 */
[----:B------:R-:W-:Y:S06]  /*41b0*/  BRA `(.L_x_4326) ;  /* 0x0000000000b47947 */ /* 0x000fec0003800000 */
.L_x_4343:
        /* <DEDUP_REMOVED lines=14> */
.L_x_4357:
[----:B------:R-:W-:Y:S05]  /*42a0*/  BSYNC B0 ;  /* 0x0000000000007941 */ /* 0x000fea0003800000 */
.L_x_4356:
[----:B------:R-:W-:-:S04]  /*42b0*/  F2FP.F16.F32.PACK_AB R0, RZ, R0 ;  /* 0x00000000ff00723e */ /* 0x000fc800000000ff */
[----:B------:R-:W-:Y:S01]  /*42c0*/  PRMT R24, R0, 0x7610, R24 ;  /* 0x0000761000187816 */ /* 0x000fe20000000018 */
[----:B------:R-:W-:Y:S06]  /*42d0*/  BRA `(.L_x_4326) ;  /* 0x00000000006c7947 */ /* 0x000fec0003800000 */
.L_x_4331:
        /* <DEDUP_REMOVED lines=16> */
.L_x_4358:
[----:B------:R-:W-:Y:S01]  /*43e0*/  PRMT R24, RZ, 0x7610, R24 ;  /* 0x00007610ff187816 */ /* 0x000fe20000000018 */
[----:B------:R-:W-:Y:S06]  /*43f0*/  BRA `(.L_x_4326) ;  /* 0x0000000000247947 */ /* 0x000fec0003800000 */
.L_x_4355:
[----:B------:R-:W2:Y:S02]  /*4400*/  LDG.E.64 R2, desc[UR36][R2.64] ;  /* 0x0000002402027981 */ /* 0x000ea4000c1e1b00 */
[----:B--2---:R-:W0:Y:S02]  /*4410*/  I2F.U64 R0, R2 ;  /* 0x0000000200007312 */ /* 0x004e240000301000 */
[----:B0-----:R-:W-:-:S04]  /*4420*/  F2FP.F16.F32.PACK_AB R0, RZ, R0 ;  /* 0x00000000ff00723e */ /* 0x001fc800000000ff */
[----:B------:R-:W-:Y:S01]  /*4430*/  PRMT R24, R0, 0x7610, R24 ;  /* 0x0000761000187816 */ /* 0x000fe20000000018 */
[----:B------:R-:W-:Y:S06]  /*4440*/  BRA `(.L_x_4326) ;  /* 0x0000000000107947 */ /* 0x000fec0003800000 */
.L_x_4354:
[----:B------:R-:W2:Y:S02]  /*4450*/  LDG.E R2, desc[UR36][R2.64] ;  /* 0x0000002402027981 */ /* 0x000ea4000c1e1900 */
[----:B--2---:R-:W-:-:S04]  /*4460*/  I2FP.F32.U32 R0, R2 ;  /* 0x0000000200007245 */ /* 0x004fc80000201000 */
[----:B------:R-:W-:-:S04]  /*4470*/  F2FP.F16.F32.PACK_AB R0, RZ, R0 ;  /* 0x00000000ff00723e */ /* 0x000fc800000000ff */
[----:B------:R-:W-:-:S07]  /*4480*/  PRMT R24, R0, 0x7610, R24 ;  /* 0x0000761000187816 */ /* 0x000fce0000000018 */
.L_x_4326:
[----:B------:R-:W-:Y:S05]  /*4490*/  BSYNC B6 ;  /* 0x0000000000067941 */ /* 0x000fea0003800000 */
.L_x_4325:
[----:B------:R-:W0:Y:S01]  /*44a0*/  S2R R17, SR_TID.X ;  /* 0x0000000000117919 */ /* 0x000e220000002100 */
[----:B------:R-:W-:Y:S01]  /*44b0*/  PLOP3.LUT P1, PT, PT, PT, PT, 0x80, 0x0 ;  /* 0x000000000000781c */ /* 0x000fe20003f2f070 */
[----:B------:R-:W4:Y:S01]  /*44c0*/  LDC.U8 R19, c[0x0][0x244] ;  /* 0x00009100ff137b82 */ /* 0x000f220000000000 */
[----:B------:R-:W-:Y:S01]  /*44d0*/  BSSY B6, `(.L_x_4359) ;  /* 0x0000135000067945 */ /* 0x000fe20003800000 */
[C---:B0123--:R-:W-:Y:S01]  /*44e0*/  VIADD R3, R17.reuse, 0x100 ;  /* 0x0000010011037836 */ /* 0x04ffe20000000000 */
[C---:B------:R-:W-:Y:S01]  /*44f0*/  ISETP.GE.AND P2, PT, R17.reuse, R16, PT ;  /* 0x000000101100720c */ /* 0x040fe20003f46270 */
[----:B------:R-:W-:-:S03]  /*4500*/  VIADD R27, R17, 0x80 ;  /* 0x00000080111b7836 */ /* 0x000fc60000000000 */
[-C--:B------:R-:W-:Y:S01]  /*4510*/  ISETP.GE.AND P5, PT, R3, R16.reuse, PT ;  /* 0x000000100300720c */ /* 0x080fe20003fa6270 */
[----:B------:R-:W-:Y:S01]  /*4520*/  VIADD R3, R17, 0x180 ;  /* 0x0000018011037836 */ /* 0x000fe20000000000 */
[----:B------:R-:W-:-:S04]  /*4530*/  ISETP.GE.AND P3, PT, R27, R16, PT ;  /* 0x000000101b00720c */ /* 0x000fc80003f66270 */
[----:B------:R-:W-:-:S03]  /*4540*/  ISETP.GE.AND P4, PT, R3, R16, PT ;  /* 0x000000100300720c */ /* 0x000fc60003f86270 */
[----:B------:R-:W0:Y:S01]  /*4550*/  @!P2 LDC R5, c[0x0][0x218] ;  /* 0x00008600ff05ab82 */ /* 0x000e220000000800 */
[----:B-----5:R-:W-:-:S03]  /*4560*/  @!P2 HADD2.F32 R0, -RZ, R22.H0_H0 ;  /* 0x20000016ff00a230 */ /* 0x020fc60000004100 */
[----:B------:R-:W-:Y:S02]  /*4570*/  @!P5 HADD2.F32 R25, -RZ, R25.H0_H0 ;  /* 0x20000019ff19d230 */ /* 0x000fe40000004100 */
[----:B------:R-:W-:Y:S01]  /*4580*/  @!P2 FSETP.GT.FTZ.AND P0, PT, R0, RZ, PT ;  /* 0x000000ff0000a20b */ /* 0x000fe20003f14000 */
[----:B------:R-:W-:Y:S01]  /*4590*/  @!P3 HADD2.F32 R2, -RZ, R23.H0_H0 ;  /* 0x20000017ff02b230 */ /* 0x000fe20000004100 */
[----:B------:R-:W1:Y:S01]  /*45a0*/  @!P5 LDC R6, c[0x0][0x218] ;  /* 0x00008600ff06db82 */ /* 0x000e620000000800 */
[----:B------:R-:W-:Y:S01]  /*45b0*/  @!P5 FSETP.GT.FTZ.AND P6, PT, R25, RZ, PT ;  /* 0x000000ff1900d20b */ /* 0x000fe20003fd4000 */
[----:B------:R-:W-:Y:S01]  /*45c0*/  @!P4 HADD2.F32 R3, -RZ, R24.H0_H0 ;  /* 0x20000018ff03c230 */ /* 0x000fe20000004100 */
[----:B------:R-:W-:Y:S02]  /*45d0*/  @!P2 PLOP3.LUT P1, PT, P0, PT, PT, 0x80, 0x0 ;  /* 0x000000000000a81c */ /* 0x000fe4000072f070 */
[----:B------:R-:W-:Y:S02]  /*45e0*/  PLOP3.LUT P0, PT, PT, PT, PT, 0x80, 0x0 ;  /* 0x000000000000781c */ /* 0x000fe40003f0f070 */
[----:B------:R-:W-:Y:S01]  /*45f0*/  @!P5 PLOP3.LUT P0, PT, P6, PT, PT, 0x80, 0x0 ;  /* 0x000000000000d81c */ /* 0x000fe2000370f070 */
[----:B------:R-:W2:Y:S01]  /*4600*/  @!P4 LDC R8, c[0x0][0x218] ;  /* 0x00008600ff08cb82 */ /* 0x000ea20000000800 */
[----:B------:R-:W-:-:S07]  /*4610*/  @!P3 FSETP.GT.FTZ.AND P6, PT, R2, RZ, PT ;  /* 0x000000ff0200b20b */ /* 0x000fce0003fd4000 */
[----:B------:R-:W3:Y:S01]  /*4620*/  @!P3 LDC R7, c[0x0][0x218] ;  /* 0x00008600ff07bb82 */ /* 0x000ee20000000800 */
[----:B0-----:R-:W-:Y:S01]  /*4630*/  @!P1 FMUL.FTZ R0, R0, R5 ;  /* 0x0000000500009220 */ /* 0x001fe20000410000 */
[----:B------:R-:W-:-:S04]  /*4640*/  @!P4 FSETP.GT.FTZ.AND P1, PT, R3, RZ, PT ;  /* 0x000000ff0300c20b */ /* 0x000fc80003f34000 */
[----:B------:R-:W-:Y:S01]  /*4650*/  @!P2 F2FP.F16.F32.PACK_AB R4, RZ, R0 ;  /* 0x00000000ff04a23e */ /* 0x000fe200000000ff */
[----:B-1----:R-:W-:Y:S01]  /*4660*/  @!P0 FMUL.FTZ R25, R25, R6 ;  /* 0x0000000619198220 */ /* 0x002fe20000410000 */
[----:B------:R-:W-:Y:S02]  /*4670*/  PLOP3.LUT P0, PT, PT, PT, PT, 0x80, 0x0 ;  /* 0x000000000000781c */ /* 0x000fe40003f0f070 */
[----:B------:R-:W-:Y:S02]  /*4680*/  @!P4 PLOP3.LUT P0, PT, P1, PT, PT, 0x80, 0x0 ;  /* 0x000000000000c81c */ /* 0x000fe40000f0f070 */
[----:B------:R-:W-:Y:S02]  /*4690*/  PLOP3.LUT P1, PT, PT, PT, PT, 0x80, 0x0 ;  /* 0x000000000000781c */ /* 0x000fe40003f2f070 */
[----:B------:R-:W-:Y:S02]  /*46a0*/  @!P3 PLOP3.LUT P1, PT, P6, PT, PT, 0x80, 0x0 ;  /* 0x000000000000b81c */ /* 0x000fe4000372f070 */
[----:B------:R-:W-:-:S07]  /*46b0*/  @!P5 F2FP.F16.F32.PACK_AB R23, RZ, R25 ;  /* 0x00000019ff17d23e */ /* 0x000fce00000000ff */
[----:B--2---:R-:W-:-:S04]  /*46c0*/  @!P0 FMUL.FTZ R3, R3, R8 ;  /* 0x0000000803038220 */ /* 0x004fc80000410000 */
[----:B---3--:R-:W-:Y:S01]  /*46d0*/  @!P1 FMUL.FTZ R2, R2, R7 ;  /* 0x0000000702029220 */ /* 0x008fe20000410000 */
[----:B------:R-:W-:-:S04]  /*46e0*/  @!P4 F2FP.F16.F32.PACK_AB R22, RZ, R3 ;  /* 0x00000003ff16c23e */ /* 0x000fc800000000ff */
[----:B------:R-:W-:Y:S01]  /*46f0*/  @!P3 F2FP.F16.F32.PACK_AB R24, RZ, R2 ;  /* 0x00000002ff18b23e */ /* 0x000fe200000000ff */
[----:B----4-:R-:W-:Y:S06]  /*4700*/  @P2 BRA `(.L_x_4360) ;  /* 0x0000001000442947 */ /* 0x010fec0003800000 */
[----:B------:R-:W0:Y:S01]  /*4710*/  LDC.64 R2, c[0x0][0x228] ;  /* 0x00008a00ff027b82 */ /* 0x000e220000000a00 */
        /* <DEDUP_REMOVED lines=22> */
.L_x_4364:
[----:B------:R-:W-:Y:S02]  /*4880*/  HADD2.F32 R5, -RZ, R4.H0_H0 ;  /* 0x20000004ff057230 */ /* 0x000fe40000004100 */
[----:B------:R-:W-:-:S04]  /*4890*/  IMAD.MOV.U32 R17, RZ, RZ, R27 ;  /* 0x000000ffff117224 */ /* 0x000fc800078e001b */
[----:B------:R-:W0:Y:S02]  /*48a0*/  F2I.S64.TRUNC R4, R5 ;  /* 0x0000000500047311 */ /* 0x000e24000020d900 */
[----:B0-----:R0:W-:Y:S01]  /*48b0*/  STG.E.U8 desc[UR36][R2.64], R4 ;  /* 0x0000000402007986 */ /* 0x0011e2000c101124 */
[----:B------:R-:W-:Y:S05]  /*48c0*/  BRA `(.L_x_4360) ;  /* 0x0000000c00d47947 */ /* 0x000fea0003800000 */
.L_x_4363:
        /* <DEDUP_REMOVED lines=11> */
.L_x_4367:
[----:B------:R-:W-:Y:S02]  /*4980*/  HADD2.F32 R4, -RZ, R4.H0_H0 ;  /* 0x20000004ff047230 */ /* 0x000fe40000004100 */
[----:B------:R-:W-:Y:S02]  /*4990*/  IMAD.MOV.U32 R17, RZ, RZ, R27 ;  /* 0x000000ffff117224 */ /* 0x000fe400078e001b */
[----:B------:R-:W0:Y:S02]  /*49a0*/  F2I.FTZ.TRUNC.NTZ R5, R4 ;  /* 0x0000000400057305 */ /* 0x000e24000021f100 */
[----:B0-----:R0:W-:Y:S01]  /*49b0*/  STG.E desc[UR36][R2.64], R5 ;  /* 0x0000000502007986 */ /* 0x0011e2000c101924 */
[----:B------:R-:W-:Y:S05]  /*49c0*/  BRA `(.L_x_4360) ;  /* 0x0000000c00947947 */ /* 0x000fea0003800000 */
.L_x_4366:
[----:B------:R-:W-:Y:S02]  /*49d0*/  HADD2.F32 R4, -RZ, R4.H0_H0 ;  /* 0x20000004ff047230 */ /* 0x000fe40000004100 */
[----:B------:R-:W-:Y:S02]  /*49e0*/  IMAD.MOV.U32 R17, RZ, RZ, R27 ;  /* 0x000000ffff117224 */ /* 0x000fe400078e001b */
[----:B------:R-:W0:Y:S02]  /*49f0*/  F2I.FTZ.TRUNC.NTZ R5, R4 ;  /* 0x0000000400057305 */ /* 0x000e24000021f100 */
[----:B0-----:R0:W-:Y:S01]  /*4a00*/  STG.E.U16 desc[UR36][R2.64], R5 ;  /* 0x0000000502007986 */ /* 0x0011e2000c101524 */
[----:B------:R-:W-:Y:S05]  /*4a10*/  BRA `(.L_x_4360) ;  /* 0x0000000c00807947 */ /* 0x000fea0003800000 */
.L_x_4362:
        /* <DEDUP_REMOVED lines=10> */
.L_x_4369:
[----:B------:R0:W-:Y:S01]  /*4ac0*/  STG.E.U16 desc[UR36][R2.64], R4 ;  /* 0x0000000402007986 */ /* 0x0001e2000c101524 */
[----:B------:R-:W-:Y:S01]  /*4ad0*/  IMAD.MOV.U32 R17, RZ, RZ, R27 ;  /* 0x000000ffff117224 */ /* 0x000fe200078e001b */
[----:B------:R-:W-:Y:S06]  /*4ae0*/  BRA `(.L_x_4360) ;  /* 0x0000000c004c7947 */ /* 0x000fec0003800000 */
.L_x_4368:
        /* <DEDUP_REMOVED lines=11> */
.L_x_4371:
[----:B------:R-:W-:Y:S02]  /*4ba0*/  HADD2.F32 R0, -RZ, R4.H0_H0 ;  /* 0x20000004ff007230 */ /* 0x000fe40000004100 */
[----:B------:R-:W-:-:S03]  /*4bb0*/  IMAD.MOV.U32 R17, RZ, RZ, R27 ;  /* 0x000000ffff117224 */ /* 0x000fc600078e001b */
[----:B------:R-:W-:-:S04]  /*4bc0*/  F2FP.F16.F32.PACK_AB R0, RZ, R0 ;  /* 0x00000000ff00723e */ /* 0x000fc800000000ff */
[----:B------:R-:W-:-:S05]  /*4bd0*/  PRMT R0, R0, 0x5410, RZ ;  /* 0x0000541000007816 */ /* 0x000fca00000000ff */
[----:B------:R0:W-:Y:S01]  /*4be0*/  STG.E desc[UR36][R2.64], R0 ;  /* 0x0000000002007986 */ /* 0x0001e2000c101924 */
[----:B------:R-:W-:Y:S05]  /*4bf0*/  BRA `(.L_x_4360) ;  /* 0x0000000c00087947 */ /* 0x000fea0003800000 */
.L_x_4370:
[----:B------:R-:W-:Y:S02]  /*4c00*/  HADD2.F32 R4, -RZ, R4.H0_H0 ;  /* 0x20000004ff047230 */ /* 0x000fe40000004100 */
[----:B------:R-:W-:-:S03]  /*4c10*/  IMAD.MOV.U32 R17, RZ, RZ, R27 ;  /* 0x000000ffff117224 */ /* 0x000fc600078e001b */
[----:B------:R-:W-:-:S06]  /*4c20*/  FMUL.FTZ R4, R4, 1 ;  /* 0x3f80000004047820 */ /* 0x000fcc0000410000 */
[----:B------:R-:W0:Y:S02]  /*4c30*/  F2F.F64.F32 R4, R4 ;  /* 0x0000000400047310 */ /* 0x000e240000201800 */
[----:B0-----:R0:W-:Y:S01]  /*4c40*/  STG.E.64 desc[UR36][R2.64], R4 ;  /* 0x0000000402007986 */ /* 0x0011e2000c101b24 */
[----:B------:R-:W-:Y:S05]  /*4c50*/  BRA `(.L_x_4360) ;  /* 0x0000000800f07947 */ /* 0x000fea0003800000 */
.L_x_4361:
        /* <DEDUP_REMOVED lines=14> */
.L_x_4374:
[----:B------:R-:W-:Y:S01]  /*4d40*/  HADD2.F32 R4, -RZ, R4.H0_H0 ;  /* 0x20000004ff047230 */ /* 0x000fe20000004100 */
[----:B------:R-:W-:Y:S01]  /*4d50*/  CS2R R6, SRZ ;  /* 0x0000000000067805 */ /* 0x000fe2000001ff00 */
[----:B------:R-:W-:-:S03]  /*4d60*/  IMAD.MOV.U32 R17, RZ, RZ, R27 ;  /* 0x000000ffff117224 */ /* 0x000fc600078e001b */
[----:B------:R-:W-:-:S06]  /*4d70*/  FMUL.FTZ R4, R4, 1 ;  /* 0x3f80000004047820 */ /* 0x000fcc0000410000 */
[----:B------:R-:W0:Y:S02]  /*4d80*/  F2F.F64.F32 R4, R4 ;  /* 0x0000000400047310 */ /* 0x000e240000201800 */
[----:B0-----:R0:W-:Y:S01]  /*4d90*/  STG.E.128 desc[UR36][R2.64], R4 ;  /* 0x0000000402007986 */ /* 0x0011e2000c101d24 */
[----:B------:R-:W-:Y:S05]  /*4da0*/  BRA `(.L_x_4360) ;  /* 0x00000008009c7947 */ /* 0x000fea0003800000 */
.L_x_4373:
        /* <DEDUP_REMOVED lines=21> */
.L_x_4378:
[----:B------:R-:W-:Y:S05]  /*4f00*/  BSYNC B0 ;  /* 0x0000000000007941 */ /* 0x000fea0003800000 */
.L_x_4377:
[----:B------:R-:W-:Y:S01]  /*4f10*/  LOP3.LUT R5, R0, R5, RZ, 0xfc, !PT ;  /* 0x0000000500057212 */ /* 0x000fe200078efcff */
[----:B------:R-:W-:-:S04]  /*4f20*/  IMAD.MOV.U32 R17, RZ, RZ, R27 ;  /* 0x000000ffff117224 */ /* 0x000fc800078e001b */
[----:B------:R0:W-:Y:S01]  /*4f30*/  STG.E.U8 desc[UR36][R2.64], R5 ;  /* 0x0000000502007986 */ /* 0x0001e2000c101124 */
[----:B------:R-:W-:Y:S05]  /*4f40*/  BRA `(.L_x_4360) ;  /* 0x0000000800347947 */ /* 0x000fea0003800000 */
.L_x_4376:
        /* <DEDUP_REMOVED lines=13> */
.L_x_4380:
[----:B------:R-:W-:Y:S01]  /*5020*/  IMAD.MOV.U32 R0, RZ, RZ, 0x7f ;  /* 0x0000007fff007424 */ /* 0x000fe200078e00ff */
[----:B------:R-:W-:-:S04]  /*5030*/  ISETP.GT.U32.AND P0, PT, R4, 0x7f800000, PT ;  /* 0x7f8000000400780c */ /* 0x000fc80003f04070 */
[----:B------:R-:W-:-:S09]  /*5040*/  SEL R0, R0, 0x7c, P0 ;  /* 0x0000007c00007807 */ /* 0x000fd20000000000 */
.L_x_4381:
[----:B------:R-:W-:Y:S05]  /*5050*/  BSYNC B0 ;  /* 0x0000000000007941 */ /* 0x000fea0003800000 */
.L_x_4379:
[----:B------:R-:W-:Y:S01]  /*5060*/  LOP3.LUT R4, R5, 0x80000000, RZ, 0xc0, !PT ;  /* 0x8000000005047812 */ /* 0x000fe200078ec0ff */
[----:B------:R-:W-:-:S03]  /*5070*/  IMAD.MOV.U32 R17, RZ, RZ, R27 ;  /* 0x000000ffff117224 */ /* 0x000fc600078e001b */
[----:B------:R-:W-:-:S04]  /*5080*/  SHF.R.U32.HI R5, RZ, 0x18, R4 ;  /* 0x00000018ff057819 */ /* 0x000fc80000011604 */
[----:B------:R-:W-:-:S05]  /*5090*/  LOP3.LUT R5, R0, R5, RZ, 0xfc, !PT ;  /* 0x0000000500057212 */ /* 0x000fca00078efcff */
[----:B------:R0:W-:Y:S01]  /*50a0*/  STG.E.U8 desc[UR36][R2.64], R5 ;  /* 0x0000000502007986 */ /* 0x0001e2000c101124 */
[----:B------:R-:W-:Y:S05]  /*50b0*/  BRA `(.L_x_4360) ;  /* 0x0000000400d87947 */ /* 0x000fea0003800000 */
.L_x_4375:
[----:B------:R-:W-:Y:S02]  /*50c0*/  HADD2.F32 R0, -RZ, R4.H0_H0 ;  /* 0x20000004ff007230 */ /* 0x000fe40000004100 */
[----:B------:R-:W-:-:S03]  /*50d0*/  IMAD.MOV.U32 R17, RZ, RZ, R27 ;  /* 0x000000ffff117224 */ /* 0x000fc600078e001b */
[----:B------:R-:W-:-:S05]  /*50e0*/  F2FP.BF16.F32.PACK_AB R0, RZ, R0 ;  /* 0x00000000ff00723e */ /* 0x000fca00000010ff */
[----:B------:R0:W-:Y:S01]  /*50f0*/  STG.E.U16 desc[UR36][R2.64], R0 ;  /* 0x0000000002007986 */ /* 0x0001e2000c101524 */
[----:B------:R-:W-:Y:S05]  /*5100*/  BRA `(.L_x_4360) ;  /* 0x0000000400c47947 */ /* 0x000fea0003800000 */
.L_x_4372:
        /* <DEDUP_REMOVED lines=13> */
.L_x_4384:
        /* <DEDUP_REMOVED lines=17> */
.L_x_4387:
[----:B------:R-:W-:-:S04]  /*52f0*/  LOP3.LUT R0, R7, 0x80000000, RZ, 0xc0, !PT ;  /* 0x8000000007007812 */ /* 0x000fc800078ec0ff */
[----:B------:R-:W-:-:S04]  /*5300*/  SHF.R.U32.HI R5, RZ, 0x18, R0 ;  /* 0x00000018ff057819 */ /* 0x000fc80000011600 */
[----:B------:R-:W-:-:S04]  /*5310*/  LOP3.LUT R4, R4, R5, RZ, 0xfc, !PT ;  /* 0x0000000504047212 */ /* 0x000fc800078efcff */
[----:B------:R-:W-:-:S07]  /*5320*/  PRMT R0, R4, 0x7610, R0 ;  /* 0x0000761004007816 */ /* 0x000fce0000000000 */
.L_x_4386:
[----:B------:R-:W-:Y:S05]  /*5330*/  BSYNC B0 ;  /* 0x0000000000007941 */ /* 0x000fea0003800000 */
.L_x_4385:
[----:B------:R3:W-:Y:S01]  /*5340*/  STG.E.U8 desc[UR36][R2.64], R0 ;  /* 0x0000000002007986 */ /* 0x0007e2000c101124 */
[----:B------:R-:W-:Y:S01]  /*5350*/  IMAD.MOV.U32 R17, RZ, RZ, R27 ;  /* 0x000000ffff117224 */ /* 0x000fe200078e001b */
[----:B------:R-:W-:Y:S06]  /*5360*/  BRA `(.L_x_4360) ;  /* 0x00000004002c7947 */ /* 0x000fec0003800000 */
.L_x_4383:
        /* <DEDUP_REMOVED lines=17> */
.L_x_4390:
[----:B------:R-:W-:-:S04]  /*5480*/  LOP3.LUT R0, R7, 0x80000000, RZ, 0xc0, !PT ;  /* 0x8000000007007812 */ /* 0x000fc800078ec0ff */
[----:B------:R-:W-:-:S04]  /*5490*/  SHF.R.U32.HI R5, RZ, 0x18, R0 ;  /* 0x00000018ff057819 */ /* 0x000fc80000011600 */
[----:B------:R-:W-:-:S04]  /*54a0*/  LOP3.LUT R4, R4, R5, RZ, 0xfc, !PT ;  /* 0x0000000504047212 */ /* 0x000fc800078efcff */
[----:B------:R-:W-:-:S07]  /*54b0*/  PRMT R0, R4, 0x7610, R0 ;  /* 0x0000761004007816 */ /* 0x000fce0000000000 */
.L_x_4389:
[----:B------:R-:W-:Y:S05]  /*54c0*/  BSYNC B0 ;  /* 0x0000000000007941 */ /* 0x000fea0003800000 */
.L_x_4388:
[----:B------:R0:W-:Y:S01]  /*54d0*/  STG.E.U8 desc[UR36][R2.64], R0 ;  /* 0x0000000002007986 */ /* 0x0001e2000c101124 */
[----:B------:R-:W-:Y:S01]  /*54e0*/  IMAD.MOV.U32 R17, RZ, RZ, R27 ;  /* 0x000000ffff117224 */ /* 0x000fe200078e001b */
[----:B------:R-:W-:Y:S06]  /*54f0*/  BRA `(.L_x_4360) ;  /* 0x0000000000c87947 */ /* 0x000fec0003800000 */
.L_x_4382:
        /* <DEDUP_REMOVED lines=23> */
.L_x_4365:
        /* <DEDUP_REMOVED lines=16> */
.L_x_4393:
[----:B------:R-:W-:Y:S01]  /*5770*/  IMAD.MOV.U32 R17, RZ, RZ, R27 ;  /* 0x000000ffff117224 */ /* 0x000fe200078e001b */
[----:B------:R-:W-:Y:S06]  /*5780*/  BRA `(.L_x_4360) ;  /* 0x0000000000247947 */ /* 0x000fec0003800000 */
.L_x_4392:
[----:B------:R-:W-:Y:S02]  /*5790*/  HADD2.F32 R4, -RZ, R4.H0_H0 ;  /* 0x20000004ff047230 */ /* 0x000fe40000004100 */
[----:B------:R-:W-:-:S04]  /*57a0*/  IMAD.MOV.U32 R17, RZ, RZ, R27 ;  /* 0x000000ffff117224 */ /* 0x000fc800078e001b */
[----:B------:R-:W0:Y:S02]  /*57b0*/  F2I.U64.TRUNC R4, R4 ;  /* 0x0000000400047311 */ /* 0x000e24000020d800 */
[----:B0-----:R2:W-:Y:S01]  /*57c0*/  STG.E.64 desc[UR36][R2.64], R4 ;  /* 0x0000000402007986 */ /* 0x0015e2000c101b24 */
[----:B------:R-:W-:Y:S05]  /*57d0*/  BRA `(.L_x_4360) ;  /* 0x0000000000107947 */ /* 0x000fea0003800000 */
.L_x_4391:
[----:B------:R-:W-:Y:S02]  /*57e0*/  HADD2.F32 R4, -RZ, R4.H0_H0 ;  /* 0x20000004ff047230 */ /* 0x000fe40000004100 */
[----:B------:R-:W-:Y:S02]  /*57f0*/  IMAD.MOV.U32 R17, RZ, RZ, R27 ;  /* 0x000000ffff117224 */ /* 0x000fe400078e001b */
[----:B------:R-:W0:Y:S02]  /*5800*/  F2I.FTZ.U32.TRUNC.NTZ R5, R4 ;  /* 0x0000000400057305 */ /* 0x000e24000021f000 */
[----:B0-----:R0:W-:Y:S03]  /*5810*/  STG.E desc[UR36][R2.64], R5 ;  /* 0x0000000502007986 */ /* 0x0011e6000c101924 */
.L_x_4360:
[----:B------:R-:W-:Y:S05]  /*5820*/  BSYNC B6 ;  /* 0x0000000000067941 */ /* 0x000fea0003800000 */
.L_x_4359:
        /* <DEDUP_REMOVED lines=25> */
.L_x_4399:
[----:B------:R-:W-:-:S06]  /*59c0*/  HADD2.F32 R5, -RZ, R24.H0_H0 ;  /* 0x20000018ff057230 */ /* 0x000fcc0000004100 */
[----:B------:R-:W0:Y:S02]  /*59d0*/  F2I.S64.TRUNC R4, R5 ;  /* 0x0000000500047311 */ /* 0x000e24000020d900 */
[----:B0-----:R0:W-:Y:S01]  /*59e0*/  STG.E.U8 desc[UR36][R2.64], R4 ;  /* 0x0000000402007986 */ /* 0x0011e2000c101124 */
[----:B------:R-:W-:Y:S05]  /*59f0*/  BRA `(.L_x_4401) ;  /* 0x0000000c00847947 */ /* 0x000fea0003800000 */
.L_x_4398:
        /* <DEDUP_REMOVED lines=10> */
.L_x_4403:
[----:B------:R-:W-:-:S04]  /*5aa0*/  HADD2.F32 R24, -RZ, R24.H0_H0 ;  /* 0x20000018ff187230 */ /* 0x000fc80000004100 */
[----:B------:R-:W0:Y:S02]  /*5ab0*/  F2I.FTZ.TRUNC.NTZ R5, R24 ;  /* 0x0000001800057305 */ /* 0x000e24000021f100 */
[----:B0-----:R0:W-:Y:S01]  /*5ac0*/  STG.E desc[UR36][R2.64], R5 ;  /* 0x0000000502007986 */ /* 0x0011e2000c101924 */
[----:B------:R-:W-:Y:S05]  /*5ad0*/  BRA `(.L_x_4401) ;  /* 0x0000000c004c7947 */ /* 0x000fea0003800000 */
.L_x_4402:
[----:B------:R-:W-:-:S04]  /*5ae0*/  HADD2.F32 R24, -RZ, R24.H0_H0 ;  /* 0x20000018ff187230 */ /* 0x000fc80000004100 */
[----:B------:R-:W0:Y:S02]  /*5af0*/  F2I.FTZ.TRUNC.NTZ R5, R24 ;  /* 0x0000001800057305 */ /* 0x000e24000021f100 */
[----:B0-----:R0:W-:Y:S01]  /*5b00*/  STG.E.U16 desc[UR36][R2.64], R5 ;  /* 0x0000000502007986 */ /* 0x0011e2000c101524 */
[----:B------:R-:W-:Y:S05]  /*5b10*/  BRA `(.L_x_4401) ;  /* 0x0000000c003c7947 */ /* 0x000fea0003800000 */
.L_x_4397:
        /* <DEDUP_REMOVED lines=9> */
.L_x_4405:
[----:B------:R0:W-:Y:S01]  /*5bb0*/  STG.E.U16 desc[UR36][R2.64], R24 ;  /* 0x0000001802007986 */ /* 0x0001e2000c101524 */
[----:B------:R-:W-:Y:S05]  /*5bc0*/  BRA `(.L_x_4401) ;  /* 0x0000000c00107947 */ /* 0x000fea0003800000 */
.L_x_4404:
        /* <DEDUP_REMOVED lines=10> */
.L_x_4407:
[----:B------:R-:W-:-:S05]  /*5c70*/  HADD2.F32 R0, -RZ, R24.H0_H0 ;  /* 0x20000018ff007230 */ /* 0x000fca0000004100 */
[----:B------:R-:W-:-:S04]  /*5c80*/  F2FP.F16.F32.PACK_AB R0, RZ, R0 ;  /* 0x00000000ff00723e */ /* 0x000fc800000000ff */
[----:B------:R-:W-:-:S05]  /*5c90*/  PRMT R0, R0, 0x5410, RZ ;  /* 0x0000541000007816 */ /* 0x000fca00000000ff */
[----:B------:R0:W-:Y:S01]  /*5ca0*/  STG.E desc[UR36][R2.64], R0 ;  /* 0x0000000002007986 */ /* 0x0001e2000c101924 */
[----:B------:R-:W-:Y:S05]  /*5cb0*/  BRA `(.L_x_4401) ;  /* 0x0000000800d47947 */ /* 0x000fea0003800000 */
.L_x_4406:
[----:B------:R-:W-:-:S05]  /*5cc0*/  HADD2.F32 R4, -RZ, R24.H0_H0 ;  /* 0x20000018ff047230 */ /* 0x000fca0000004100 */
[----:B------:R-:W-:-:S06]  /*5cd0*/  FMUL.FTZ R4, R4, 1 ;  /* 0x3f80000004047820 */ /* 0x000fcc0000410000 */
[----:B------:R-:W0:Y:S02]  /*5ce0*/  F2F.F64.F32 R4, R4 ;  /* 0x0000000400047310 */ /* 0x000e240000201800 */
[----:B0-----:R0:W-:Y:S01]  /*5cf0*/  STG.E.64 desc[UR36][R2.64], R4 ;  /* 0x0000000402007986 */ /* 0x0011e2000c101b24 */
[----:B------:R-:W-:Y:S05]  /*5d00*/  BRA `(.L_x_4401) ;  /* 0x0000000800c07947 */ /* 0x000fea0003800000 */
.L_x_4396:
        /* <DEDUP_REMOVED lines=13> */
.L_x_4410:
[----:B------:R-:W-:Y:S01]  /*5de0*/  HADD2.F32 R24, -RZ, R24.H0_H0 ;  /* 0x20000018ff187230 */ /* 0x000fe20000004100 */
[----:B------:R-:W-:-:S04]  /*5df0*/  CS2R R6, SRZ ;  /* 0x0000000000067805 */ /* 0x000fc8000001ff00 */
[----:B------:R-:W-:-:S06]  /*5e00*/  FMUL.FTZ R4, R24, 1 ;  /* 0x3f80000018047820 */ /* 0x000fcc0000410000 */
[----:B------:R-:W0:Y:S02]  /*5e10*/  F2F.F64.F32 R4, R4 ;  /* 0x0000000400047310 */ /* 0x000e240000201800 */
[----:B0-----:R0:W-:Y:S01]  /*5e20*/  STG.E.128 desc[UR36][R2.64], R4 ;  /* 0x0000000402007986 */ /* 0x0011e2000c101d24 */
[----:B------:R-:W-:Y:S05]  /*5e30*/  BRA `(.L_x_4401) ;  /* 0x0000000800747947 */ /* 0x000fea0003800000 */
.L_x_4409:
        /* <DEDUP_REMOVED lines=21> */
.L_x_4414:
[----:B------:R-:W-:Y:S05]  /*5f90*/  BSYNC B0 ;  /* 0x0000000000007941 */ /* 0x000fea0003800000 */
.L_x_4413:
[----:B------:R-:W-:-:S05]  /*5fa0*/  LOP3.LUT R5, R0, R5, RZ, 0xfc, !PT ;  /* 0x0000000500057212 */ /* 0x000fca00078efcff */
[----:B------:R0:W-:Y:S01]  /*5fb0*/  STG.E.U8 desc[UR36][R2.64], R5 ;  /* 0x0000000502007986 */ /* 0x0001e2000c101124 */
[----:B------:R-:W-:Y:S05]  /*5fc0*/  BRA `(.L_x_4401) ;  /* 0x0000000800107947 */ /* 0x000fea0003800000 */
.L_x_4412:
        /* <DEDUP_REMOVED lines=13> */
.L_x_4416:
[----:B------:R-:W-:Y:S01]  /*60a0*/  IMAD.MOV.U32 R0, RZ, RZ, 0x7f ;  /* 0x0000007fff007424 */ /* 0x000fe200078e00ff */
[----:B------:R-:W-:-:S04]  /*60b0*/  ISETP.GT.U32.AND P0, PT, R4, 0x7f800000, PT ;  /* 0x7f8000000400780c */ /* 0x000fc80003f04070 */
[----:B------:R-:W-:-:S09]  /*60c0*/  SEL R0, R0, 0x7c, P0 ;  /* 0x0000007c00007807 */ /* 0x000fd20000000000 */
.L_x_4417:
[----:B------:R-:W-:Y:S05]  /*60d0*/  BSYNC B0 ;  /* 0x0000000000007941 */ /* 0x000fea0003800000 */
.L_x_4415:
[----:B------:R-:W-:-:S04]  /*60e0*/  LOP3.LUT R4, R5, 0x80000000, RZ, 0xc0, !PT ;  /* 0x8000000005047812 */ /* 0x000fc800078ec0ff */
[----:B------:R-:W-:-:S04]  /*60f0*/  SHF.R.U32.HI R5, RZ, 0x18, R4 ;  /* 0x00000018ff057819 */ /* 0x000fc80000011604 */
[----:B------:R-:W-:-:S05]  /*6100*/  LOP3.LUT R5, R0, R5, RZ, 0xfc, !PT ;  /* 0x0000000500057212 */ /* 0x000fca00078efcff */
[----:B------:R0:W-:Y:S01]  /*6110*/  STG.E.U8 desc[UR36][R2.64], R5 ;  /* 0x0000000502007986 */ /* 0x0001e2000c101124 */
[----:B------:R-:W-:Y:S05]  /*6120*/  BRA `(.L_x_4401) ;  /* 0x0000000400b87947 */ /* 0x000fea0003800000 */
.L_x_4411:
[----:B------:R-:W-:-:S05]  /*6130*/  HADD2.F32 R0, -RZ, R24.H0_H0 ;  /* 0x20000018ff007230 */ /* 0x000fca0000004100 */
[----:B------:R-:W-:-:S05]  /*6140*/  F2FP.BF16.F32.PACK_AB R0, RZ, R0 ;  /* 0x00000000ff00723e */ /* 0x000fca00000010ff */
[----:B------:R0:W-:Y:S01]  /*6150*/  STG.E.U16 desc[UR36][R2.64], R0 ;  /* 0x0000000002007986 */ /* 0x0001e2000c101524 */
[----:B------:R-:W-:Y:S05]  /*6160*/  BRA `(.L_x_4401) ;  /* 0x0000000400a87947 */ /* 0x000fea0003800000 */
.L_x_4408:
        /* <DEDUP_REMOVED lines=12> */
.L_x_4420:
        /* <DEDUP_REMOVED lines=17> */
.L_x_4423:
[----:B------:R-:W-:-:S04]  /*6340*/  LOP3.LUT R0, R7, 0x80000000, RZ, 0xc0, !PT ;  /* 0x8000000007007812 */ /* 0x000fc800078ec0ff */
[----:B------:R-:W-:-:S04]  /*6350*/  SHF.R.U32.HI R5, RZ, 0x18, R0 ;  /* 0x00000018ff057819 */ /* 0x000fc80000011600 */
[----:B------:R-:W-:-:S04]  /*6360*/  LOP3.LUT R4, R4, R5, RZ, 0xfc, !PT ;  /* 0x0000000504047212 */ /* 0x000fc800078efcff */
[----:B------:R-:W-:-:S07]  /*6370*/  PRMT R0, R4, 0x7610, R0 ;  /* 0x0000761004007816 */ /* 0x000fce0000000000 */
.L_x_4422:
[----:B------:R-:W-:Y:S05]  /*6380*/  BSYNC B0 ;  /* 0x0000000000007941 */ /* 0x000fea0003800000 */
.L_x_4421:
[----:B------:R3:W-:Y:S01]  /*6390*/  STG.E.U8 desc[UR36][R2.64], R0 ;  /* 0x0000000002007986 */ /* 0x0007e2000c101124 */
[----:B------:R-:W-:Y:S05]  /*63a0*/  BRA `(.L_x_4401) ;  /* 0x0000000400187947 */ /* 0x000fea0003800000 */
.L_x_4419:
        /* <DEDUP_REMOVED lines=17> */
.L_x_4426:
[----:B------:R-:W-:-:S04]  /*64c0*/  LOP3.LUT R0, R7, 0x80000000, RZ, 0xc0, !PT ;  /* 0x8000000007007812 */ /* 0x000fc800078ec0ff */
[----:B------:R-:W-:-:S04]  /*64d0*/  SHF.R.U32.HI R5, RZ, 0x18, R0 ;  /* 0x00000018ff057819 */ /* 0x000fc80000011600 */
[----:B------:R-:W-:-:S04]  /*64e0*/  LOP3.LUT R4, R4, R5, RZ, 0xfc, !PT ;  /* 0x0000000504047212 */ /* 0x000fc800078efcff */
[----:B------:R-:W-:-:S07]  /*64f0*/  PRMT R0, R4, 0x7610, R0 ;  /* 0x0000761004007816 */ /* 0x000fce0000000000 */
.L_x_4425:
[----:B------:R-:W-:Y:S05]  /*6500*/  BSYNC B0 ;  /* 0x0000000000007941 */ /* 0x000fea0003800000 */
.L_x_4424:
[----:B------:R0:W-:Y:S01]  /*6510*/  STG.E.U8 desc[UR36][R2.64], R0 ;  /* 0x0000000002007986 */ /* 0x0001e2000c101124 */
[----:B------:R-:W-:Y:S05]  /*6520*/  BRA `(.L_x_4401) ;  /* 0x0000000000b87947 */ /* 0x000fea0003800000 */
.L_x_4418:
        /* <DEDUP_REMOVED lines=22> */
.L_x_4400:
        /* <DEDUP_REMOVED lines=16> */
.L_x_4429:
[----:B------:R-:W-:Y:S05]  /*6790*/  BRA `(.L_x_4401) ;  /* 0x00000000001c7947 */ /* 0x000fea0003800000 */
.L_x_4428:
[----:B------:R-:W-:-:S06]  /*67a0*/  HADD2.F32 R4, -RZ, R24.H0_H0 ;  /* 0x20000018ff047230 */ /* 0x000fcc0000004100 */
[----:B------:R-:W0:Y:S02]  /*67b0*/  F2I.U64.TRUNC R4, R4 ;  /* 0x0000000400047311 */ /* 0x000e24000020d800 */
[----:B0-----:R2:W-:Y:S01]  /*67c0*/  STG.E.64 desc[UR36][R2.64], R4 ;  /* 0x0000000402007986 */ /* 0x0015e2000c101b24 */
[----:B------:R-:W-:Y:S05]  /*67d0*/  BRA `(.L_x_4401) ;  /* 0x00000000000c7947 */ /* 0x000fea0003800000 */
.L_x_4427:
[----:B------:R-:W-:-:S04]  /*67e0*/  HADD2.F32 R24, -RZ, R24.H0_H0 ;  /* 0x20000018ff187230 */ /* 0x000fc80000004100 */
[----:B------:R-:W0:Y:S02]  /*67f0*/  F2I.FTZ.U32.TRUNC.NTZ R5, R24 ;  /* 0x0000001800057305 */ /* 0x000e24000021f000 */
[----:B0-----:R0:W-:Y:S02]  /*6800*/  STG.E desc[UR36][R2.64], R5 ;  /* 0x0000000502007986 */ /* 0x0011e4000c101924 */
.L_x_4401:
        /* <DEDUP_REMOVED lines=25> */
.L_x_4433:
[----:B------:R-:W-:-:S06]  /*69a0*/  HADD2.F32 R5, -RZ, R23.H0_H0 ;  /* 0x20000017ff057230 */ /* 0x000fcc0000004100 */
[----:B------:R-:W0:Y:S02]  /*69b0*/  F2I.S64.TRUNC R4, R5 ;  /* 0x0000000500047311 */ /* 0x000e24000020d900 */
[----:B0-----:R3:W-:Y:S01]  /*69c0*/  STG.E.U8 desc[UR36][R2.64], R4 ;  /* 0x0000000402007986 */ /* 0x0017e2000c101124 */
[----:B------:R-:W-:Y:S05]  /*69d0*/  BRA `(.L_x_4435) ;  /* 0x0000000c00847947 */ /* 0x000fea0003800000 */
.L_x_4432:
        /* <DEDUP_REMOVED lines=10> */
.L_x_4437:
[----:B------:R-:W-:-:S06]  /*6a80*/  HADD2.F32 R23, -RZ, R23.H0_H0 ;  /* 0x20000017ff177230 */ /* 0x000fcc0000004100 */
[----:B------:R-:W0:Y:S02]  /*6a90*/  F2I.FTZ.TRUNC.NTZ R23, R23 ;  /* 0x0000001700177305 */ /* 0x000e24000021f100 */
[----:B0-----:R2:W-:Y:S01]  /*6aa0*/  STG.E desc[UR36][R2.64], R23 ;  /* 0x0000001702007986 */ /* 0x0015e2000c101924 */
[----:B------:R-:W-:Y:S05]  /*6ab0*/  BRA `(.L_x_4435) ;  /* 0x0000000c004c7947 */ /* 0x000fea0003800000 */
.L_x_4436:
[----:B------:R-:W-:-:S06]  /*6ac0*/  HADD2.F32 R23, -RZ, R23.H0_H0 ;  /* 0x20000017ff177230 */ /* 0x000fcc0000004100 */
[----:B------:R-:W0:Y:S02]  /*6ad0*/  F2I.FTZ.TRUNC.NTZ R23, R23 ;  /* 0x0000001700177305 */ /* 0x000e24000021f100 */
[----:B0-----:R0:W-:Y:S01]  /*6ae0*/  STG.E.U16 desc[UR36][R2.64], R23 ;  /* 0x0000001702007986 */ /* 0x0011e2000c101524 */
[----:B------:R-:W-:Y:S05]  /*6af0*/  BRA `(.L_x_4435) ;  /* 0x0000000c003c7947 */ /* 0x000fea0003800000 */
.L_x_4431:
        /* <DEDUP_REMOVED lines=9> */
.L_x_4439:
[----:B------:R0:W-:Y:S01]  /*6b90*/  STG.E.U16 desc[UR36][R2.64], R23 ;  /* 0x0000001702007986 */ /* 0x0001e2000c101524 */
[----:B------:R-:W-:Y:S05]  /*6ba0*/  BRA `(.L_x_4435) ;  /* 0x0000000c00107947 */ /* 0x000fea0003800000 */
.L_x_4438:
        /* <DEDUP_REMOVED lines=10> */
.L_x_4441:
[----:B------:R-:W-:-:S05]  /*6c50*/  HADD2.F32 R0, -RZ, R23.H0_H0 ;  /* 0x20000017ff007230 */ /* 0x000fca0000004100 */
[----:B------:R-:W-:-:S04]  /*6c60*/  F2FP.F16.F32.PACK_AB R0, RZ, R0 ;  /* 0x00000000ff00723e */ /* 0x000fc800000000ff */
[----:B------:R-:W-:-:S05]  /*6c70*/  PRMT R0, R0, 0x5410, RZ ;  /* 0x0000541000007816 */ /* 0x000fca00000000ff */
[----:B------:R0:W-:Y:S01]  /*6c80*/  STG.E desc[UR36][R2.64], R0 ;  /* 0x0000000002007986 */ /* 0x0001e2000c101924 */
[----:B------:R-:W-:Y:S05]  /*6c90*/  BRA `(.L_x_4435) ;  /* 0x0000000800d47947 */ /* 0x000fea0003800000 */
.L_x_4440:
[----:B------:R-:W-:-:S05]  /*6ca0*/  HADD2.F32 R4, -RZ, R23.H0_H0 ;  /* 0x20000017ff047230 */ /* 0x000fca0000004100 */
[----:B------:R-:W-:-:S06]  /*6cb0*/  FMUL.FTZ R4, R4, 1 ;  /* 0x3f80000004047820 */ /* 0x000fcc0000410000 */
[----:B------:R-:W0:Y:S02]  /*6cc0*/  F2F.F64.F32 R4, R4 ;  /* 0x0000000400047310 */ /* 0x000e240000201800 */
[----:B0-----:R0:W-:Y:S01]  /*6cd0*/  STG.E.64 desc[UR36][R2.64], R4 ;  /* 0x0000000402007986 */ /* 0x0011e2000c101b24 */
[----:B------:R-:W-:Y:S05]  /*6ce0*/  BRA `(.L_x_4435) ;  /* 0x0000000800c07947 */ /* 0x000fea0003800000 */
.L_x_4430:
        /* <DEDUP_REMOVED lines=13> */
.L_x_4444:
[----:B------:R-:W-:Y:S01]  /*6dc0*/  HADD2.F32 R23, -RZ, R23.H0_H0 ;  /* 0x20000017ff177230 */ /* 0x000fe20000004100 */
[----:B------:R-:W-:-:S04]  /*6dd0*/  CS2R R6, SRZ ;  /* 0x0000000000067805 */ /* 0x000fc8000001ff00 */
[----:B------:R-:W-:-:S06]  /*6de0*/  FMUL.FTZ R4, R23, 1 ;  /* 0x3f80000017047820 */ /* 0x000fcc0000410000 */
[----:B------:R-:W0:Y:S02]  /*6df0*/  F2F.F64.F32 R4, R4 ;  /* 0x0000000400047310 */ /* 0x000e240000201800 */
[----:B0-----:R0:W-:Y:S01]  /*6e00*/  STG.E.128 desc[UR36][R2.64], R4 ;  /* 0x0000000402007986 */ /* 0x0011e2000c101d24 */
[----:B------:R-:W-:Y:S05]  /*6e10*/  BRA `(.L_x_4435) ;  /* 0x0000000800747947 */ /* 0x000fea0003800000 */
.L_x_4443:
        /* <DEDUP_REMOVED lines=21> */
.L_x_4448:
[----:B------:R-:W-:Y:S05]  /*6f70*/  BSYNC B0 ;  /* 0x0000000000007941 */ /* 0x000fea0003800000 */
.L_x_4447:
[----:B------:R-:W-:-:S05]  /*6f80*/  LOP3.LUT R5, R0, R5, RZ, 0xfc, !PT ;  /* 0x0000000500057212 */ /* 0x000fca00078efcff */
[----:B------:R0:W-:Y:S01]  /*6f90*/  STG.E.U8 desc[UR36][R2.64], R5 ;  /* 0x0000000502007986 */ /* 0x0001e2000c101124 */
[----:B------:R-:W-:Y:S05]  /*6fa0*/  BRA `(.L_x_4435) ;  /* 0x0000000800107947 */ /* 0x000fea0003800000 */
.L_x_4446:
        /* <DEDUP_REMOVED lines=13> */
.L_x_4450:
[----:B------:R-:W-:Y:S01]  /*7080*/  IMAD.MOV.U32 R0, RZ, RZ, 0x7f ;  /* 0x0000007fff007424 */ /* 0x000fe200078e00ff */
[----:B------:R-:W-:-:S04]  /*7090*/  ISETP.GT.U32.AND P0, PT, R4, 0x7f800000, PT ;  /* 0x7f8000000400780c */ /* 0x000fc80003f04070 */
[----:B------:R-:W-:-:S09]  /*70a0*/  SEL R0, R0, 0x7c, P0 ;  /* 0x0000007c00007807 */ /* 0x000fd20000000000 */
.L_x_4451:
[----:B------:R-:W-:Y:S05]  /*70b0*/  BSYNC B0 ;  /* 0x0000000000007941 */ /* 0x000fea0003800000 */
.L_x_4449:
[----:B------:R-:W-:-:S04]  /*70c0*/  LOP3.LUT R4, R23, 0x80000000, RZ, 0xc0, !PT ;  /* 0x8000000017047812 */ /* 0x000fc800078ec0ff */
[----:B------:R-:W-:-:S04]  /*70d0*/  SHF.R.U32.HI R5, RZ, 0x18, R4 ;  /* 0x00000018ff057819 */ /* 0x000fc80000011604 */
[----:B------:R-:W-:-:S05]  /*70e0*/  LOP3.LUT R5, R0, R5, RZ, 0xfc, !PT ;  /* 0x0000000500057212 */ /* 0x000fca00078efcff */
[----:B------:R0:W-:Y:S01]  /*70f0*/  STG.E.U8 desc[UR36][R2.64], R5 ;  /* 0x0000000502007986 */ /* 0x0001e2000c101124 */
[----:B------:R-:W-:Y:S05]  /*7100*/  BRA `(.L_x_4435) ;  /* 0x0000000400b87947 */ /* 0x000fea0003800000 */
.L_x_4445:
[----:B------:R-:W-:-:S05]  /*7110*/  HADD2.F32 R0, -RZ, R23.H0_H0 ;  /* 0x20000017ff007230 */ /* 0x000fca0000004100 */
[----:B------:R-:W-:-:S05]  /*7120*/  F2FP.BF16.F32.PACK_AB R0, RZ, R0 ;  /* 0x00000000ff00723e */ /* 0x000fca00000010ff */
[----:B------:R0:W-:Y:S01]  /*7130*/  STG.E.U16 desc[UR36][R2.64], R0 ;  /* 0x0000000002007986 */ /* 0x0001e2000c101524 */
[----:B------:R-:W-:Y:S05]  /*7140*/  BRA `(.L_x_4435) ;  /* 0x0000000400a87947 */ /* 0x000fea0003800000 */
.L_x_4442:
        /* <DEDUP_REMOVED lines=12> */
.L_x_4454:
        /* <DEDUP_REMOVED lines=17> */
.L_x_4457:
[----:B------:R-:W-:-:S04]  /*7320*/  LOP3.LUT R0, R23, 0x80000000, RZ, 0xc0, !PT ;  /* 0x8000000017007812 */ /* 0x000fc800078ec0ff */
[----:B------:R-:W-:-:S04]  /*7330*/  SHF.R.U32.HI R5, RZ, 0x18, R0 ;  /* 0x00000018ff057819 */ /* 0x000fc80000011600 */
[----:B------:R-:W-:-:S04]  /*7340*/  LOP3.LUT R4, R4, R5, RZ, 0xfc, !PT ;  /* 0x0000000504047212 */ /* 0x000fc800078efcff */
[----:B------:R-:W-:-:S07]  /*7350*/  PRMT R0, R4, 0x7610, R0 ;  /* 0x0000761004007816 */ /* 0x000fce0000000000 */
.L_x_4456:
[----:B------:R-:W-:Y:S05]  /*7360*/  BSYNC B0 ;  /* 0x0000000000007941 */ /* 0x000fea0003800000 */
.L_x_4455:
[----:B------:R0:W-:Y:S01]  /*7370*/  STG.E.U8 desc[UR36][R2.64], R0 ;  /* 0x0000000002007986 */ /* 0x0001e2000c101124 */
[----:B------:R-:W-:Y:S05]  /*7380*/  BRA `(.L_x_4435) ;  /* 0x0000000400187947 */ /* 0x000fea0003800000 */
.L_x_4453:
        /* <DEDUP_REMOVED lines=17> */
.L_x_4460:
[----:B------:R-:W-:-:S04]  /*74a0*/  LOP3.LUT R0, R23, 0x80000000, RZ, 0xc0, !PT ;  /* 0x8000000017007812 */ /* 0x000fc800078ec0ff */
[----:B------:R-:W-:-:S04]  /*74b0*/  SHF.R.U32.HI R5, RZ, 0x18, R0 ;  /* 0x00000018ff057819 */ /* 0x000fc80000011600 */
[----:B------:R-:W-:-:S04]  /*74c0*/  LOP3.LUT R4, R4, R5, RZ, 0xfc, !PT ;  /* 0x0000000504047212 */ /* 0x000fc800078efcff */
[----:B------:R-:W-:-:S07]  /*74d0*/  PRMT R0, R4, 0x7610, R0 ;  /* 0x0000761004007816 */ /* 0x000fce0000000000 */
.L_x_4459:
[----:B------:R-:W-:Y:S05]  /*74e0*/  BSYNC B0 ;  /* 0x0000000000007941 */ /* 0x000fea0003800000 */
.L_x_4458:
[----:B------:R0:W-:Y:S01]  /*74f0*/  STG.E.U8 desc[UR36][R2.64], R0 ;  /* 0x0000000002007986 */ /* 0x0001e2000c101124 */
[----:B------:R-:W-:Y:S05]  /*7500*/  BRA `(.L_x_4435) ;  /* 0x0000000000b87947 */ /* 0x000fea0003800000 */
.L_x_4452:
        /* <DEDUP_REMOVED lines=22> */
.L_x_4434:
        /* <DEDUP_REMOVED lines=16> */
.L_x_4463:
[----:B------:R-:W-:Y:S05]  /*7770*/  BRA `(.L_x_4435) ;  /* 0x00000000001c7947 */ /* 0x000fea0003800000 */
.L_x_4462:
[----:B------:R-:W-:-:S06]  /*7780*/  HADD2.F32 R4, -RZ, R23.H0_H0 ;  /* 0x20000017ff047230 */ /* 0x000fcc0000004100 */
[----:B------:R-:W0:Y:S02]  /*7790*/  F2I.U64.TRUNC R4, R4 ;  /* 0x0000000400047311 */ /* 0x000e24000020d800 */
[----:B0-----:R0:W-:Y:S01]  /*77a0*/  STG.E.64 desc[UR36][R2.64], R4 ;  /* 0x0000000402007986 */ /* 0x0011e2000c101b24 */
[----:B------:R-:W-:Y:S05]  /*77b0*/  BRA `(.L_x_4435) ;  /* 0x00000000000c7947 */ /* 0x000fea0003800000 */
.L_x_4461:
[----:B------:R-:W-:-:S06]  /*77c0*/  HADD2.F32 R23, -RZ, R23.H0_H0 ;  /* 0x20000017ff177230 */ /* 0x000fcc0000004100 */
[----:B------:R-:W0:Y:S02]  /*77d0*/  F2I.FTZ.U32.TRUNC.NTZ R23, R23 ;  /* 0x0000001700177305 */ /* 0x000e24000021f000 */
[----:B0-----:R0:W-:Y:S02]  /*77e0*/  STG.E desc[UR36][R2.64], R23 ;  /* 0x0000001702007986 */ /* 0x0011e4000c101924 */
.L_x_4435:
[----:B------:R-:W-:-:S07]  /*77f0*/  VIADD R17, R17, 0x80 ;  /* 0x0000008011117836 */ /* 0x000fce0000000000 */
.L_x_4395:
[----:B------:R-:W-:Y:S05]  /*7800*/  BSYNC B6 ;  /* 0x0000000000067941 */ /* 0x000fea0003800000 */
.L_x_4394:
        /* <DEDUP_REMOVED lines=23> */
.L_x_4467:
[----:B------:R-:W-:-:S06]  /*7980*/  HADD2.F32 R5, -RZ, R22.H0_H0 ;  /* 0x20000016ff057230 */ /* 0x000fcc0000004100 */
[----:B------:R-:W0:Y:S02]  /*7990*/  F2I.S64.TRUNC R4, R5 ;  /* 0x0000000500047311 */ /* 0x000e24000020d900 */
[----:B0-----:R-:W-:Y:S01]  /*79a0*/  STG.E.U8 desc[UR36][R2.64], R4 ;  /* 0x0000000402007986 */ /* 0x001fe2000c101124 */
[----:B------:R-:W-:Y:S05]  /*79b0*/  EXIT ;  /* 0x000000000000794d */ /* 0x000fea0003800000 */
.L_x_4466:
        /* <DEDUP_REMOVED lines=10> */
.L_x_4470:
[----:B------:R-:W-:-:S04]  /*7a60*/  HADD2.F32 R22, -RZ, R22.H0_H0 ;  /* 0x20000016ff167230 */ /* 0x000fc80000004100 */
[----:B------:R-:W0:Y:S02]  /*7a70*/  F2I.FTZ.TRUNC.NTZ R5, R22 ;  /* 0x0000001600057305 */ /* 0x000e24000021f100 */
[----:B0-----:R-:W-:Y:S01]  /*7a80*/  STG.E desc[UR36][R2.64], R5 ;  /* 0x0000000502007986 */ /* 0x001fe2000c101924 */
[----:B------:R-:W-:Y:S05]  /*7a90*/  EXIT ;  /* 0x000000000000794d */ /* 0x000fea0003800000 */
.L_x_4469:
[----:B------:R-:W-:-:S04]  /*7aa0*/  HADD2.F32 R22, -RZ, R22.H0_H0 ;  /* 0x20000016ff167230 */ /* 0x000fc80000004100 */
[----:B------:R-:W0:Y:S02]  /*7ab0*/  F2I.FTZ.TRUNC.NTZ R5, R22 ;  /* 0x0000001600057305 */ /* 0x000e24000021f100 */
[----:B0-----:R-:W-:Y:S01]  /*7ac0*/  STG.E.U16 desc[UR36][R2.64], R5 ;  /* 0x0000000502007986 */ /* 0x001fe2000c101524 */
[----:B------:R-:W-:Y:S05]  /*7ad0*/  EXIT ;  /* 0x000000000000794d */ /* 0x000fea0003800000 */
.L_x_4465:
        /* <DEDUP_REMOVED lines=9> */
.L_x_4472:
[----:B------:R-:W-:Y:S01]  /*7b70*/  STG.E.U16 desc[UR36][R2.64], R22 ;  /* 0x0000001602007986 */ /* 0x000fe2000c101524 */
[----:B------:R-:W-:Y:S05]  /*7b80*/  EXIT ;  /* 0x000000000000794d */ /* 0x000fea0003800000 */
.L_x_4471:
        /* <DEDUP_REMOVED lines=10> */
.L_x_4474:
[----:B------:R-:W-:-:S05]  /*7c30*/  HADD2.F32 R0, -RZ, R22.H0_H0 ;  /* 0x20000016ff007230 */ /* 0x000fca0000004100 */
[----:B------:R-:W-:-:S04]  /*7c40*/  F2FP.F16.F32.PACK_AB R0, RZ, R0 ;  /* 0x00000000ff00723e */ /* 0x000fc800000000ff */
[----:B------:R-:W-:-:S05]  /*7c50*/  PRMT R0, R0, 0x5410, RZ ;  /* 0x0000541000007816 */ /* 0x000fca00000000ff */
[----:B------:R-:W-:Y:S01]  /*7c60*/  STG.E desc[UR36][R2.64], R0 ;  /* 0x0000000002007986 */ /* 0x000fe2000c101924 */
[----:B------:R-:W-:Y:S05]  /*7c70*/  EXIT ;  /* 0x000000000000794d */ /* 0x000fea0003800000 */
.L_x_4473:
[----:B------:R-:W-:-:S05]  /*7c80*/  HADD2.F32 R4, -RZ, R22.H0_H0 ;  /* 0x20000016ff047230 */ /* 0x000fca0000004100 */
[----:B------:R-:W-:-:S06]  /*7c90*/  FMUL.FTZ R4, R4, 1 ;  /* 0x3f80000004047820 */ /* 0x000fcc0000410000 */
[----:B------:R-:W0:Y:S02]  /*7ca0*/  F2F.F64.F32 R4, R4 ;  /* 0x0000000400047310 */ /* 0x000e240000201800 */
[----:B0-----:R-:W-:Y:S01]  /*7cb0*/  STG.E.64 desc[UR36][R2.64], R4 ;  /* 0x0000000402007986 */ /* 0x001fe2000c101b24 */
[----:B------:R-:W-:Y:S05]  /*7cc0*/  EXIT ;  /* 0x000000000000794d */ /* 0x000fea0003800000 */
.L_x_4464:
        /* <DEDUP_REMOVED lines=13> */
.L_x_4477:
[----:B------:R-:W-:Y:S01]  /*7da0*/  HADD2.F32 R22, -RZ, R22.H0_H0 ;  /* 0x20000016ff167230 */ /* 0x000fe20000004100 */
[----:B------:R-:W-:-:S04]  /*7db0*/  CS2R R6, SRZ ;  /* 0x0000000000067805 */ /* 0x000fc8000001ff00 */
[----:B------:R-:W-:-:S06]  /*7dc0*/  FMUL.FTZ R4, R22, 1 ;  /* 0x3f80000016047820 */ /* 0x000fcc0000410000 */
[----:B------:R-:W0:Y:S02]  /*7dd0*/  F2F.F64.F32 R4, R4 ;  /* 0x0000000400047310 */ /* 0x000e240000201800 */
[----:B0-----:R-:W-:Y:S01]  /*7de0*/  STG.E.128 desc[UR36][R2.64], R4 ;  /* 0x0000000402007986 */ /* 0x001fe2000c101d24 */
[----:B------:R-:W-:Y:S05]  /*7df0*/  EXIT ;  /* 0x000000000000794d */ /* 0x000fea0003800000 */
.L_x_4476:
        /* <DEDUP_REMOVED lines=21> */
.L_x_4481:
[----:B------:R-:W-:Y:S05]  /*7f50*/  BSYNC B0 ;  /* 0x0000000000007941 */ /* 0x000fea0003800000 */
.L_x_4480:
[----:B------:R-:W-:-:S05]  /*7f60*/  LOP3.LUT R5, R0, R5, RZ, 0xfc, !PT ;  /* 0x0000000500057212 */ /* 0x000fca00078efcff */
[----:B------:R-:W-:Y:S01]  /*7f70*/  STG.E.U8 desc[UR36][R2.64], R5 ;  /* 0x0000000502007986 */ /* 0x000fe2000c101124 */
[----:B------:R-:W-:Y:S05]  /*7f80*/  EXIT ;  /* 0x000000000000794d */ /* 0x000fea0003800000 */
.L_x_4479:
        /* <DEDUP_REMOVED lines=13> */
.L_x_4483:
[----:B------:R-:W-:Y:S01]  /*8060*/  IMAD.MOV.U32 R0, RZ, RZ, 0x7f ;  /* 0x0000007fff007424 */ /* 0x000fe200078e00ff */
[----:B------:R-:W-:-:S04]  /*8070*/  ISETP.GT.U32.AND P0, PT, R4, 0x7f800000, PT ;  /* 0x7f8000000400780c */ /* 0x000fc80003f04070 */
[----:B------:R-:W-:-:S09]  /*8080*/  SEL R0, R0, 0x7c, P0 ;  /* 0x0000007c00007807 */ /* 0x000fd20000000000 */
.L_x_4484:
[----:B------:R-:W-:Y:S05]  /*8090*/  BSYNC B0 ;  /* 0x0000000000007941 */ /* 0x000fea0003800000 */
.L_x_4482:
[----:B------:R-:W-:-:S04]  /*80a0*/  LOP3.LUT R4, R5, 0x80000000, RZ, 0xc0, !PT ;  /* 0x8000000005047812 */ /* 0x000fc800078ec0ff */
[----:B------:R-:W-:-:S04]  /*80b0*/  SHF.R.U32.HI R5, RZ, 0x18, R4 ;  /* 0x00000018ff057819 */ /* 0x000fc80000011604 */
[----:B------:R-:W-:-:S05]  /*80c0*/  LOP3.LUT R5, R0, R5, RZ, 0xfc, !PT ;  /* 0x0000000500057212 */ /* 0x000fca00078efcff */
[----:B------:R-:W-:Y:S01]  /*80d0*/  STG.E.U8 desc[UR36][R2.64], R5 ;  /* 0x0000000502007986 */ /* 0x000fe2000c101124 */
[----:B------:R-:W-:Y:S05]  /*80e0*/  EXIT ;  /* 0x000000000000794d */ /* 0x000fea0003800000 */
.L_x_4478:
[----:B------:R-:W-:-:S05]  /*80f0*/  HADD2.F32 R0, -RZ, R22.H0_H0 ;  /* 0x20000016ff007230 */ /* 0x000fca0000004100 */
[----:B------:R-:W-:-:S05]  /*8100*/  F2FP.BF16.F32.PACK_AB R0, RZ, R0 ;  /* 0x00000000ff00723e */ /* 0x000fca00000010ff */
[----:B------:R-:W-:Y:S01]  /*8110*/  STG.E.U16 desc[UR36][R2.64], R0 ;  /* 0x0000000002007986 */ /* 0x000fe2000c101524 */
[----:B------:R-:W-:Y:S05]  /*8120*/  EXIT ;  /* 0x000000000000794d */ /* 0x000fea0003800000 */
.L_x_4475:
        /* <DEDUP_REMOVED lines=12> */
.L_x_4487:
        /* <DEDUP_REMOVED lines=17> */
.L_x_4490:
[----:B------:R-:W-:-:S04]  /*8300*/  LOP3.LUT R0, R7, 0x80000000, RZ, 0xc0, !PT ;  /* 0x8000000007007812 */ /* 0x000fc800078ec0ff */
[----:B------:R-:W-:-:S04]  /*8310*/  SHF.R.U32.HI R5, RZ, 0x18, R0 ;  /* 0x00000018ff057819 */ /* 0x000fc80000011600 */
[----:B------:R-:W-:-:S04]  /*8320*/  LOP3.LUT R4, R4, R5, RZ, 0xfc, !PT ;  /* 0x0000000504047212 */ /* 0x000fc800078efcff */
[----:B------:R-:W-:-:S07]  /*8330*/  PRMT R0, R4, 0x7610, R0 ;  /* 0x0000761004007816 */ /* 0x000fce0000000000 */
.L_x_4489:
[----:B------:R-:W-:Y:S05]  /*8340*/  BSYNC B0 ;  /* 0x0000000000007941 */ /* 0x000fea0003800000 */
.L_x_4488:
[----:B------:R-:W-:Y:S01]  /*8350*/  STG.E.U8 desc[UR36][R2.64], R0 ;  /* 0x0000000002007986 */ /* 0x000fe2000c101124 */
[----:B------:R-:W-:Y:S05]  /*8360*/  EXIT ;  /* 0x000000000000794d */ /* 0x000fea0003800000 */
.L_x_4486:
        /* <DEDUP_REMOVED lines=17> */
.L_x_4493:
[----:B------:R-:W-:-:S04]  /*8480*/  LOP3.LUT R0, R7, 0x80000000, RZ, 0xc0, !PT ;  /* 0x8000000007007812 */ /* 0x000fc800078ec0ff */
[----:B------:R-:W-:-:S04]  /*8490*/  SHF.R.U32.HI R5, RZ, 0x18, R0 ;  /* 0x00000018ff057819 */ /* 0x000fc80000011600 */
[----:B------:R-:W-:-:S04]  /*84a0*/  LOP3.LUT R4, R4, R5, RZ, 0xfc, !PT ;  /* 0x0000000504047212 */ /* 0x000fc800078efcff */
[----:B------:R-:W-:-:S07]  /*84b0*/  PRMT R0, R4, 0x7610, R0 ;  /* 0x0000761004007816 */ /* 0x000fce0000000000 */
.L_x_4492:
[----:B------:R-:W-:Y:S05]  /*84c0*/  BSYNC B0 ;  /* 0x0000000000007941 */ /* 0x000fea0003800000 */
.L_x_4491:
[----:B------:R-:W-:Y:S01]  /*84d0*/  STG.E.U8 desc[UR36][R2.64], R0 ;  /* 0x0000000002007986 */ /* 0x000fe2000c101124 */
[----:B------:R-:W-:Y:S05]  /*84e0*/  EXIT ;  /* 0x000000000000794d */ /* 0x000fea0003800000 */
.L_x_4485:
        /* <DEDUP_REMOVED lines=22> */
.L_x_4468:
        /* <DEDUP_REMOVED lines=16> */
.L_x_4496:
[----:B------:R-:W-:Y:S05]  /*8750*/  EXIT ;  /* 0x000000000000794d */ /* 0x000fea0003800000 */
.L_x_4495:
[----:B------:R-:W-:-:S06]  /*8760*/  HADD2.F32 R4, -RZ, R22.H0_H0 ;  /* 0x20000016ff047230 */ /* 0x000fcc0000004100 */
[----:B------:R-:W0:Y:S02]  /*8770*/  F2I.U64.TRUNC R4, R4 ;  /* 0x0000000400047311 */ /* 0x000e24000020d800 */
[----:B0-----:R-:W-:Y:S01]  /*8780*/  STG.E.64 desc[UR36][R2.64], R4 ;  /* 0x0000000402007986 */ /* 0x001fe2000c101b24 */
[----:B------:R-:W-:Y:S05]  /*8790*/  EXIT ;  /* 0x000000000000794d */ /* 0x000fea0003800000 */
.L_x_4494:
[----:B------:R-:W-:-:S04]  /*87a0*/  HADD2.F32 R22, -RZ, R22.H0_H0 ;  /* 0x20000016ff167230 */ /* 0x000fc80000004100 */
[----:B------:R-:W0:Y:S02]  /*87b0*/  F2I.FTZ.U32.TRUNC.NTZ R5, R22 ;  /* 0x0000001600057305 */ /* 0x000e24000021f000 */
[----:B0-----:R-:W-:Y:S01]  /*87c0*/  STG.E desc[UR36][R2.64], R5 ;  /* 0x0000000502007986 */ /* 0x001fe2000c101924 */
[----:B------:R-:W-:Y:S05]  /*87d0*/  EXIT ;  /* 0x000000000000794d */ /* 0x000fea0003800000 */
.L_x_4497:
        /* <DEDUP_REMOVED lines=10> */
.L_x_5714:


//--------------------- .text._ZN2at6native18elementwise_kernelILi128ELi4EZNS0_22gpu_kernel_impl_nocastIZZZNS0_66_GLOBAL__N__d53a5ca4_28_ActivationLeakyReluKernel_cu_9e10b42f_310417leaky_relu_kernelERNS_18TensorIteratorBaseERKN3c106ScalarEENKUlvE_clEvENKUlvE1_clEvEUlNS6_4HalfEE_EEvS5_RKT_EUliE_EEviT1_ --------------------------
	.section	.text._ZN2at6native18elementwise_kernelILi128ELi4EZNS0_22gpu_kernel_impl_nocastIZZZNS0_66_GLOBAL__N__d53a5ca4_28_ActivationLeakyReluKernel_cu_9e10b42f_310417leaky_relu_kernelERNS_18TensorIteratorBaseERKN3c106ScalarEENKUlvE_clEvENKUlvE1_clEvEUlNS6_4HalfEE_EEvS5_RKT_EUliE_EEviT1_,"ax",@progbits
	.align	128
        .global         _ZN2at6native18elementwise_kernelILi128ELi4EZNS0_22gpu_kernel_impl_nocastIZZZNS0_66_GLOBAL__N__d53a5ca4_28_ActivationLeakyReluKernel_cu_9e10b42f_310417leaky_relu_kernelERNS_18TensorIteratorBaseERKN3c106ScalarEENKUlvE_clEvENKUlvE1_clEvEUlNS6_4HalfEE_EEvS5_RKT_EUliE_EEviT1_
        .type           _ZN2at6native18elementwise_kernelILi128ELi4EZNS0_22gpu_kernel_impl_nocastIZZZNS0_66_GLOBAL__N__d53a5ca4_28_ActivationLeakyReluKernel_cu_9e10b42f_310417leaky_relu_kernelERNS_18TensorIteratorBaseERKN3c106ScalarEENKUlvE_clEvENKUlvE1_clEvEUlNS6_4HalfEE_EEvS5_RKT_EUliE_EEviT1_,@function
        .size           _ZN2at6native18elementwise_kernelILi128ELi4EZNS0_22gpu_kernel_impl_nocastIZZZNS0_66_GLOBAL__N__d53a5ca4_28_ActivationLeakyReluKernel_cu_9e10b42f_310417leaky_relu_kernelERNS_18TensorIteratorBaseERKN3c106ScalarEENKUlvE_clEvENKUlvE1_clEvEUlNS6_4HalfEE_EEvS5_RKT_EUliE_EEviT1_,(.L_x_5715 - _ZN2at6native18elementwise_kernelILi128ELi4EZNS0_22gpu_kernel_impl_nocastIZZZNS0_66_GLOBAL__N__d53a5ca4_28_ActivationLeakyReluKernel_cu_9e10b42f_310417leaky_relu_kernelERNS_18TensorIteratorBaseERKN3c106ScalarEENKUlvE_clEvENKUlvE1_clEvEUlNS6_4HalfEE_EEvS5_RKT_EUliE_EEviT1_)
        .other          _ZN2at6native18elementwise_kernelILi128ELi4EZNS0_22gpu_kernel_impl_nocastIZZZNS0_66_GLOBAL__N__d53a5ca4_28_ActivationLeakyReluKernel_cu_9e10b42f_310417leaky_relu_kernelERNS_18TensorIteratorBaseERKN3c106ScalarEENKUlvE_clEvENKUlvE1_clEvEUlNS6_4HalfEE_EEvS5_RKT_EUliE_EEviT1_,@"STO_CUDA_ENTRY STV_DEFAULT"
_ZN2at6native18elementwise_kernelILi128ELi4EZNS0_22gpu_kernel_impl_nocastIZZZNS0_66_GLOBAL__N__d53a5ca4_28_ActivationLeakyReluKernel_cu_9e10b42f_310417leaky_relu_kernelERNS_18TensorIteratorBaseERKN3c106ScalarEENKUlvE_clEvENKUlvE1_clEvEUlNS6_4HalfEE_EEvS5_RKT_EUliE_EEviT1_:
.text._ZN2at6native18elementwise_kernelILi128ELi4EZNS0_22gpu_kernel_impl_nocastIZZZNS0_66_GLOBAL__N__d53a5ca4_28_ActivationLeakyReluKernel_cu_9e10b42f_310417leaky_relu_kernelERNS_18TensorIteratorBaseERKN3c106ScalarEENKUlvE_clEvENKUlvE1_clEvEUlNS6_4HalfEE_EEvS5_RKT_EUliE_EEviT1_:
        /* <DEDUP_REMOVED lines=291> */
[----:B------:R-:W-:Y:S01]  /*1230*/  IMAD.MOV.U32 R4, RZ, RZ, RZ ;  /* 0x000000ffff047224 */ /* 0x000fe200078e00ff */
[----:B------:R-:W-:Y:S01]  /*1240*/  ULDC.64 UR8, c[0x0][0x330] ;  /* 0x0000cc0000087ab9 */ /* 0x000fe20000000a00 */
[----:B------:R-:W-:Y:S02]  /*1250*/  ULDC UR7, c[0x0][0x338] ;  /* 0x0000ce0000077ab9 */ /* 0x000fe40000000800 */
[----:B------:R-:W-:-:S05]  /*1260*/  IMAD.HI.U32 R8, R5, UR9, R4 ;  /* 0x0000000905087c27 */ /* 0x000fca000f8e0004 */
[----:B------:R-:W-:-:S03]  /*1270*/  SHF.R.U32.HI R9, RZ, UR7, R8 ;  /* 0x00000007ff097c19 */ /* 0x000fc60008011608 */
        /* <DEDUP_REMOVED lines=15> */
.L_x_4500:
[----:B------:R-:W-:Y:S01]  /*1370*/  ULDC.64 UR8, c[0x0][0x418] ;  /* 0x0001060000087ab9 */ /* 0x000fe20000000a00 */
[----:B------:R-:W-:Y:S01]  /*1380*/  ULDC UR7, c[0x0][0x420] ;  /* 0x0001080000077ab9 */ /* 0x000fe20000000800 */
[----:B------:R-:W-:-:S04]  /*1390*/  IADD3 R4, P0, R2, UR8, RZ ;  /* 0x0000000802047c10 */ /* 0x000fc8000ff1e0ff */
[----:B------:R-:W-:Y:S01]  /*13a0*/  IADD3.X R5, RZ, UR9, RZ, P0, !PT ;  /* 0x00000009ff057c10 */ /* 0x000fe200087fe4ff */
[----:B------:R-:W-:-:S04]  /*13b0*/  ULDC.64 UR8, c[0x0][0x410] ;  /* 0x0001040000087ab9 */ /* 0x000fc80000000a00 */
[----:B------:R-:W2:Y:S01]  /*13c0*/  LDG.E.U16 R4, desc[UR4][R4.64] ;  /* 0x0000000404047981 */ /* 0x000ea2000c1e1500 */
[----:B------:R-:W-:Y:S01]  /*13d0*/  IADD3 R0, R0, 0x80, RZ ;  /* 0x0000008000007810 */ /* 0x000fe20007ffe0ff */
[----:B--2---:R-:W-:-:S05]  /*13e0*/  HADD2.F32 R6, -RZ, R4.H0_H0 ;  /* 0x20000004ff067230 */ /* 0x004fca0000004100 */
[----:B------:R-:W-:-:S13]  /*13f0*/  FSETP.GT.FTZ.AND P0, PT, R6, RZ, PT ;  /* 0x000000ff0600720b */ /* 0x000fda0003f14000 */
[----:B------:R-:W-:Y:S01]  /*1400*/  @!P0 FMUL.FTZ R6, R6, UR7 ;  /* 0x0000000706068c20 */ /* 0x000fe20008410000 */
[----:B------:R-:W-:-:S04]  /*1410*/  IADD3 R2, P0, R3, UR8, RZ ;  /* 0x0000000803027c10 */ /* 0x000fc8000ff1e0ff */
[----:B------:R-:W-:Y:S02]  /*1420*/  F2FP.F16.F32.PACK_AB R6, RZ, R6 ;  /* 0x00000006ff06723e */ /* 0x000fe400000000ff */
[----:B------:R-:W-:-:S05]  /*1430*/  IADD3.X R3, RZ, UR9, RZ, P0, !PT ;  /* 0x00000009ff037c10 */ /* 0x000fca00087fe4ff */
[----:B------:R0:W-:Y:S02]  /*1440*/  STG.E.U16 desc[UR4][R2.64], R6 ;  /* 0x0000000602007986 */ /* 0x0001e4000c101504 */
.L_x_4499:
[----:B------:R-:W-:Y:S05]  /*1450*/  BSYNC B0 ;  /* 0x0000000000007941 */ /* 0x000fea0003800000 */
.L_x_4498:
[----:B------:R-:W-:Y:S01]  /*1460*/  ISETP.GE.AND P0, PT, R0, UR6, PT ;  /* 0x0000000600007c0c */ /* 0x000fe2000bf06270 */
[----:B------:R-:W-:-:S12]  /*1470*/  BSSY B0, `(.L_x_4501) ;  /* 0x000027c000007945 */ /* 0x000fd80003800000 */
[----:B------:R-:W-:Y:S05]  /*1480*/  @P0 BRA `(.L_x_4502) ;  /* 0x0000002400e80947 */ /* 0x000fea0003800000 */
[----:B------:R-:W1:Y:S01]  /*1490*/  LDC R8, c[0x0][0x218] ;  /* 0x00008600ff087b82 */ /* 0x000e620000000800 */
        /* <DEDUP_REMOVED lines=301> */
.L_x_4503:
        /* <DEDUP_REMOVED lines=318> */
.L_x_4504:
        /* <DEDUP_REMOVED lines=14> */
.L_x_4502:
[----:B------:R-:W-:Y:S05]  /*3c30*/  BSYNC B0 ;  /* 0x0000000000007941 */ /* 0x000fea0003800000 */
.L_x_4501:
[----:B------:R-:W-:-:S13]  /*3c40*/  ISETP.GE.AND P0, PT, R0, UR6, PT ;  /* 0x0000000600007c0c */ /* 0x000fda000bf06270 */
[----:B------:R-:W-:Y:S05]  /*3c50*/  @P0 EXIT ;  /* 0x000000000000094d */ /* 0x000fea0003800000 */
[----:B------:R-:W3:Y:S01]  /*3c60*/  LDC R8, c[0x0][0x218] ;  /* 0x00008600ff087b82 */ /* 0x000ee20000000800 */
[----:B012---:R-:W-:Y:S02]  /*3c70*/  CS2R R2, SRZ ;  /* 0x0000000000027805 */ /* 0x007fe4000001ff00 */
[----:B---3--:R-:W-:-:S13]  /*3c80*/  ISETP.NE.AND P0, PT, R8, RZ, PT ;  /* 0x000000ff0800720c */ /* 0x008fda0003f05270 */
[----:B------:R-:W-:Y:S05]  /*3c90*/  @!P0 BRA `(.L_x_4505) ;  /* 0x0000001000a88947 */ /* 0x000fea0003800000 */
[----:B------:R-:W-:Y:S01]  /*3ca0*/  HFMA2.MMA R2, -RZ, RZ, 0, 0 ;  /* 0x00000000ff027435 */ /* 0x000fe200000001ff */
[----:B------:R-:W-:Y:S01]  /*3cb0*/  IMAD.MOV.U32 R3, RZ, RZ, R0 ;  /* 0x000000ffff037224 */ /* 0x000fe200078e0000 */
[----:B------:R-:W-:Y:S01]  /*3cc0*/  ULDC.64 UR6, c[0x0][0x220] ;  /* 0x0000880000067ab9 */ /* 0x000fe20000000a00 */
[----:B------:R-:W-:-:S07]  /*3cd0*/  ISETP.NE.AND P0, PT, R8, 0x1, PT ;  /* 0x000000010800780c */ /* 0x000fce0003f05270 */
        /* <DEDUP_REMOVED lines=280> */
[----:B------:R-:W-:Y:S01]  /*4e60*/  @P0 MOV R6, RZ ;  /* 0x000000ff00060202 */ /* 0x000fe20000000f00 */
[----:B------:R-:W-:Y:S01]  /*4e70*/  ULDC.64 UR6, c[0x0][0x400] ;  /* 0x0001000000067ab9 */ /* 0x000fe20000000a00 */
[----:B------:R-:W-:-:S05]  /*4e80*/  IADD3 R4, -R7, RZ, RZ ;  /* 0x000000ff07047210 */ /* 0x000fca0007ffe1ff */
[----:B------:R-:W1:Y:S01]  /*4e90*/  @P0 LDC R11, c[0x0][0x33c] ;  /* 0x0000cf00ff0b0b82 */ /* 0x000e620000000800 */
[----:B------:R-:W-:-:S04]  /*4ea0*/  IMAD R4, R4, UR8, R5 ;  /* 0x0000000804047c24 */ /* 0x000fc8000f8e0205 */
[C---:B------:R-:W-:Y:S02]  /*4eb0*/  IMAD R3, R4.reuse, UR6, R3 ;  /* 0x0000000604037c24 */ /* 0x040fe4000f8e0203 */
[----:B------:R-:W-:Y:S01]  /*4ec0*/  IMAD R2, R4, UR7, R2 ;  /* 0x0000000704027c24 */ /* 0x000fe2000f8e0202 */
[----:B------:R-:W2:Y:S01]  /*4ed0*/  @P0 LDC.64 R12, c[0x0][0x408] ;  /* 0x00010200ff0c0b82 */ /* 0x000ea20000000a00 */
[----:B0-----:R-:W-:-:S05]  /*4ee0*/  @P0 IMAD.HI.U32 R0, R7, R8, R6 ;  /* 0x0000000807000227 */ /* 0x001fca00078e0006 */
[----:B------:R-:W-:-:S04]  /*4ef0*/  @P0 SHF.R.U32.HI R0, RZ, R9, R0 ;  /* 0x00000009ff000219 */ /* 0x000fc80000011600 */
[----:B------:R-:W-:-:S05]  /*4f00*/  @P0 IADD3 R6, -R0, RZ, RZ ;  /* 0x000000ff00060210 */ /* 0x000fca0007ffe1ff */
[----:B-1----:R-:W-:-:S04]  /*4f10*/  @P0 IMAD R6, R11, R6, R7 ;  /* 0x000000060b060224 */ /* 0x002fc800078e0207 */
[C---:B--2---:R-:W-:Y:S02]  /*4f20*/  @P0 IMAD R3, R6.reuse, R12, R3 ;  /* 0x0000000c06030224 */ /* 0x044fe400078e0203 */
[----:B------:R-:W-:-:S07]  /*4f30*/  @P0 IMAD R2, R6, R13, R2 ;  /* 0x0000000d06020224 */ /* 0x000fce00078e0202 */
.L_x_4505:
[----:B------:R-:W-:Y:S02]  /*4f40*/  ULDC.64 UR6, c[0x0][0x418] ;  /* 0x0001060000067ab9 */ /* 0x000fe40000000a00 */
[----:B------:R-:W-:Y:S01]  /*4f50*/  IADD3 R4, P0, R2, UR6, RZ ;  /* 0x0000000602047c10 */ /* 0x000fe2000ff1e0ff */
[----:B------:R-:W-:-:S03]  /*4f60*/  ULDC UR6, c[0x0][0x420] ;  /* 0x0001080000067ab9 */ /* 0x000fc60000000800 */
[----:B------:R-:W-:-:S05]  /*4f70*/  IADD3.X R5, RZ, UR7, RZ, P0, !PT ;  /* 0x00000007ff057c10 */ /* 0x000fca00087fe4ff */
[----:B------:R-:W2:Y:S02]  /*4f80*/  LDG.E.U16 R4, desc[UR4][R4.64] ;  /* 0x0000000404047981 */ /* 0x000ea4000c1e1500 */
[----:B--2---:R-:W-:-:S05]  /*4f90*/  HADD2.F32 R0, -RZ, R4.H0_H0 ;  /* 0x20000004ff007230 */ /* 0x004fca0000004100 */
[----:B------:R-:W-:-:S13]  /*4fa0*/  FSETP.GT.FTZ.AND P0, PT, R0, RZ, PT ;  /* 0x000000ff0000720b */ /* 0x000fda0003f14000 */
[----:B------:R-:W-:Y:S01]  /*4fb0*/  @!P0 FMUL.FTZ R0, R0, UR6 ;  /* 0x0000000600008c20 */ /* 0x000fe20008410000 */
[----:B------:R-:W-:Y:S02]  /*4fc0*/  ULDC.64 UR6, c[0x0][0x410] ;  /* 0x0001040000067ab9 */ /* 0x000fe40000000a00 */
[----:B------:R-:W-:Y:S02]  /*4fd0*/  IADD3 R2, P0, R3, UR6, RZ ;  /* 0x0000000603027c10 */ /* 0x000fe4000ff1e0ff */
[----:B------:R-:W-:Y:S02]  /*4fe0*/  F2FP.F16.F32.PACK_AB R0, RZ, R0 ;  /* 0x00000000ff00723e */ /* 0x000fe400000000ff */
[----:B------:R-:W-:-:S05]  /*4ff0*/  IADD3.X R3, RZ, UR7, RZ, P0, !PT ;  /* 0x00000007ff037c10 */ /* 0x000fca00087fe4ff */
[----:B------:R-:W-:Y:S01]  /*5000*/  STG.E.U16 desc[UR4][R2.64], R0 ;  /* 0x0000000002007986 */ /* 0x000fe2000c101504 */
[----:B------:R-:W-:Y:S05]  /*5010*/  EXIT ;  /* 0x000000000000794d */ /* 0x000fea0003800000 */
.L_x_4506:
        /* <DEDUP_REMOVED lines=14> */
.L_x_5715:


//--------------------- .text._ZN2at6native27unrolled_elementwise_kernelIZZZNS0_66_GLOBAL__N__d53a5ca4_28_ActivationLeakyReluKernel_cu_9e10b42f_310417leaky_relu_kernelERNS_18TensorIteratorBaseERKN3c106ScalarEENKUlvE_clEvENKUlvE1_clEvEUlNS5_4HalfEE_St5arrayIPcLm2EELi4E23TrivialOffsetCalculatorILi1EjESH_NS0_6memory15LoadWithoutCastENSI_16StoreWithoutCastEEEviT_T0_T2_T3_T4_T5_ --------------------------
	.section	.text._ZN2at6native27unrolled_elementwise_kernelIZZZNS0_66_GLOBAL__N__d53a5ca4_28_ActivationLeakyReluKernel_cu_9e10b42f_310417leaky_relu_kernelERNS_18TensorIteratorBaseERKN3c106ScalarEENKUlvE_clEvENKUlvE1_clEvEUlNS5_4HalfEE_St5arrayIPcLm2EELi4E23TrivialOffsetCalculatorILi1EjESH_NS0_6memory15LoadWithoutCastENSI_16StoreWithoutCastEEEviT_T0_T2_T3_T4_T5_,"ax",@progbits
	.align	128
        .global         _ZN2at6native27unrolled_elementwise_kernelIZZZNS0_66_GLOBAL__N__d53a5ca4_28_ActivationLeakyReluKernel_cu_9e10b42f_310417leaky_relu_kernelERNS_18TensorIteratorBaseERKN3c106ScalarEENKUlvE_clEvENKUlvE1_clEvEUlNS5_4HalfEE_St5arrayIPcLm2EELi4E23TrivialOffsetCalculatorILi1EjESH_NS0_6memory15LoadWithoutCastENSI_16StoreWithoutCastEEEviT_T0_T2_T3_T4_T5_
        .type           _ZN2at6native27unrolled_elementwise_kernelIZZZNS0_66_GLOBAL__N__d53a5ca4_28_ActivationLeakyReluKernel_cu_9e10b42f_310417leaky_relu_kernelERNS_18TensorIteratorBaseERKN3c106ScalarEENKUlvE_clEvENKUlvE1_clEvEUlNS5_4HalfEE_St5arrayIPcLm2EELi4E23TrivialOffsetCalculatorILi1EjESH_NS0_6memory15LoadWithoutCastENSI_16StoreWithoutCastEEEviT_T0_T2_T3_T4_T5_,@function
        .size           _ZN2at6native27unrolled_elementwise_kernelIZZZNS0_66_GLOBAL__N__d53a5ca4_28_ActivationLeakyReluKernel_cu_9e10b42f_310417leaky_relu_kernelERNS_18TensorIteratorBaseERKN3c106ScalarEENKUlvE_clEvENKUlvE1_clEvEUlNS5_4HalfEE_St5arrayIPcLm2EELi4E23TrivialOffsetCalculatorILi1EjESH_NS0_6memory15LoadWithoutCastENSI_16StoreWithoutCastEEEviT_T0_T2_T3_T4_T5_,(.L_x_5716 - _ZN2at6native27unrolled_elementwise_kernelIZZZNS0_66_GLOBAL__N__d53a5ca4_28_ActivationLeakyReluKernel_cu_9e10b42f_310417leaky_relu_kernelERNS_18TensorIteratorBaseERKN3c106ScalarEENKUlvE_clEvENKUlvE1_clEvEUlNS5_4HalfEE_St5arrayIPcLm2EELi4E23TrivialOffsetCalculatorILi1EjESH_NS0_6memory15LoadWithoutCastENSI_16StoreWithoutCastEEEviT_T0_T2_T3_T4_T5_)
        .other          _ZN2at6native27unrolled_elementwise_kernelIZZZNS0_66_GLOBAL__N__d53a5ca4_28_ActivationLeakyReluKernel_cu_9e10b42f_310417leaky_relu_kernelERNS_18TensorIteratorBaseERKN3c106ScalarEENKUlvE_clEvENKUlvE1_clEvEUlNS5_4HalfEE_St5arrayIPcLm2EELi4E23TrivialOffsetCalculatorILi1EjESH_NS0_6memory15LoadWithoutCastENSI_16StoreWithoutCastEEEviT_T0_T2_T3_T4_T5_,@"STO_CUDA_ENTRY STV_DEFAULT"
_ZN2at6native27unrolled_elementwise_kernelIZZZNS0_66_GLOBAL__N__d53a5ca4_28_ActivationLeakyReluKernel_cu_9e10b42f_310417leaky_relu_kernelERNS_18TensorIteratorBaseERKN3c106ScalarEENKUlvE_clEvENKUlvE1_clEvEUlNS5_4HalfEE_St5arrayIPcLm2EELi4E23TrivialOffsetCalculatorILi1EjESH_NS0_6memory15LoadWithoutCastENSI_16StoreWithoutCastEEEviT_T0_T2_T3_T4_T5_:
.text._ZN2at6native27unrolled_elementwise_kernelIZZZNS0_66_GLOBAL__N__d53a5ca4_28_ActivationLeakyReluKernel_cu_9e10b42f_310417leaky_relu_kernelERNS_18TensorIteratorBaseERKN3c106ScalarEENKUlvE_clEvENKUlvE1_clEvEUlNS5_4HalfEE_St5arrayIPcLm2EELi4E23TrivialOffsetCalculatorILi1EjESH_NS0_6memory15LoadWithoutCastENSI_16StoreWithoutCastEEEviT_T0_T2_T3_T4_T5_:
        /* <DEDUP_REMOVED lines=11> */
[----:B------:R-:W-:-:S03]  /*00b0*/  @!P3 LEA R15, R0, R5, 0x9 ;  /* 0x00000005000fb211 */ /* 0x000fc600078e48ff */
        /* <DEDUP_REMOVED lines=10> */
[----:B-1----:R-:W-:-:S04]  /*0160*/  @!P0 IMAD.WIDE.U32 R12, R17, 0x2, R12 ;  /* 0x00000002110c8825 */ /* 0x002fc800078e000c */
[----:B------:R-:W-:Y:S01]  /*0170*/  @!P2 IMAD R17, R0, 0x200, R7 ;  /* 0x000002000011a824 */ /* 0x000fe200078e0207 */
[----:B------:R1:W3:Y:S03]  /*0180*/  @!P0 LDG.E.U16 R14, desc[UR4][R12.64] ;  /* 0x000000040c0e8981 */ /* 0x0002e6000c1e1500 */
[----:B0-----:R-:W-:Y:S01]  /*0190*/  @!P2 IMAD.WIDE.U32 R8, R17, 0x2, R8 ;  /* 0x000000021108a825 */ /* 0x001fe200078e0008 */
[----:B------:R-:W-:Y:S01]  /*01a0*/  @!P2 IADD3 R7, R7, 0x80, RZ ;  /* 0x000000800707a810 */ /* 0x000fe20007ffe0ff */
[----:B-1----:R-:W0:Y:S03]  /*01b0*/  @!P3 LDC R12, c[0x0][0x218] ;  /* 0x00008600ff0cbb82 */ /* 0x002e260000000800 */
[----:B------:R1:W4:Y:S01]  /*01c0*/  @!P2 LDG.E.U16 R16, desc[UR4][R8.64] ;  /* 0x000000040810a981 */ /* 0x000322000c1e1500 */
[----:B------:R-:W-:-:S05]  /*01d0*/  VIADD R17, R5, 0x80 ;  /* 0x0000008005117836 */ /* 0x000fca0000000000 */
[-C--:B------:R-:W-:Y:S01]  /*01e0*/  ISETP.GE.AND P4, PT, R17, R2.reuse, PT ;  /* 0x000000021100720c */ /* 0x080fe20003f86270 */
[----:B------:R-:W-:Y:S01]  /*01f0*/  VIADD R17, R5, 0x100 ;  /* 0x0000010005117836 */ /* 0x000fe20000000000 */
[----:B------:R-:W-:Y:S01]  /*0200*/  PLOP3.LUT P0, PT, PT, PT, PT, 0x80, 0x0 ;  /* 0x000000000000781c */ /* 0x000fe20003f0f070 */
[----:B-1----:R-:W1:Y:S03]  /*0210*/  @!P3 LDC.64 R8, c[0x0][0x228] ;  /* 0x00008a00ff08bb82 */ /* 0x002e660000000a00 */
[----:B------:R-:W-:Y:S02]  /*0220*/  ISETP.GE.AND P5, PT, R17, R2, PT ;  /* 0x000000021100720c */ /* 0x000fe40003fa6270 */
[----:B------:R-:W-:-:S05]  /*0230*/  PLOP3.LUT P2, PT, PT, PT, PT, 0x80, 0x0 ;  /* 0x000000000000781c */ /* 0x000fca0003f4f070 */
[----:B------:R-:W5:Y:S01]  /*0240*/  @!P4 LDC R19, c[0x0][0x218] ;  /* 0x00008600ff13cb82 */ /* 0x000f620000000800 */
[----:B--2---:R-:W-:-:S07]  /*0250*/  @!P3 HADD2.F32 R15, -RZ, R15.H0_H0 ;  /* 0x2000000fff0fb230 */ /* 0x004fce0000004100 */
[----:B------:R-:W2:Y:S01]  /*0260*/  @!P5 LDC R21, c[0x0][0x218] ;  /* 0x00008600ff15db82 */ /* 0x000ea20000000800 */
[----:B------:R-:W-:Y:S01]  /*0270*/  @!P3 FSETP.GT.FTZ.AND P6, PT, R15, RZ, PT ;  /* 0x000000ff0f00b20b */ /* 0x000fe20003fd4000 */
[----:B---3--:R-:W-:-:S05]  /*0280*/  @!P4 HADD2.F32 R14, -RZ, R14.H0_H0 ;  /* 0x2000000eff0ec230 */ /* 0x008fca0000004100 */
[----:B------:R-:W-:-:S04]  /*0290*/  @!P4 FSETP.GT.FTZ.AND P1, PT, R14, RZ, PT ;  /* 0x000000ff0e00c20b */ /* 0x000fc80003f34000 */
[----:B------:R-:W-:Y:S02]  /*02a0*/  @!P4 PLOP3.LUT P0, PT, P1, PT, PT, 0x80, 0x0 ;  /* 0x000000000000c81c */ /* 0x000fe40000f0f070 */
[----:B------:R-:W-:Y:S02]  /*02b0*/  PLOP3.LUT P1, PT, PT, PT, PT, 0x80, 0x0 ;  /* 0x000000000000781c */ /* 0x000fe40003f2f070 */
[----:B------:R-:W-:Y:S01]  /*02c0*/  @!P3 PLOP3.LUT P1, PT, P6, PT, PT, 0x80, 0x0 ;  /* 0x000000000000b81c */ /* 0x000fe2000372f070 */
[----:B----4-:R-:W-:-:S05]  /*02d0*/  @!P5 HADD2.F32 R16, -RZ, R16.H0_H0 ;  /* 0x20000010ff10d230 */ /* 0x010fca0000004100 */
        /* <DEDUP_REMOVED lines=10> */
[----:B------:R-:W-:Y:S01]  /*0380*/  @!P3 F2FP.F16.F32.PACK_AB R6, RZ, R15 ;  /* 0x0000000fff06b23e */ /* 0x000fe200000000ff */
        /* <DEDUP_REMOVED lines=9> */
[----:B------:R-:W-:-:S03]  /*0420*/  @!P4 F2FP.F16.F32.PACK_AB R4, RZ, R14 ;  /* 0x0000000eff04c23e */ /* 0x000fc600000000ff */
[----:B------:R-:W-:-:S07]  /*0430*/  @!P5 F2FP.F16.F32.PACK_AB R3, RZ, R16 ;  /* 0x00000010ff03d23e */ /* 0x000fce00000000ff */
[----:B---3--:R-:W-:Y:S01]  /*0440*/  @!P1 HADD2.F32 R10, -RZ, R7.H0_H0 ;  /* 0x20000007ff0a9230 */ /* 0x008fe20000004100 */
[----:B0-----:R-:W-:Y:S06]  /*0450*/  @P0 BRA `(.L_x_4508) ;  /* 0x0000000000280947 */ /* 0x001fec0003800000 */
[----:B------:R-:W0:Y:S01]  /*0460*/  LDC.64 R8, c[0x0][0x228] ;  /* 0x00008a00ff087b82 */ /* 0x000e220000000a00 */
[----:B------:R-:W-:Y:S02]  /*0470*/  IMAD R7, R0, 0x200, R5 ;  /* 0x0000020000077824 */ /* 0x000fe400078e0205 */
[----:B------:R-:W-:-:S05]  /*0480*/  VIADD R5, R5, 0x80 ;  /* 0x0000008005057836 */ /* 0x000fca0000000000 */
[----:B------:R-:W-:-:S13]  /*0490*/  ISETP.GE.AND P0, PT, R5, R2, PT ;  /* 0x000000020500720c */ /* 0x000fda0003f06270 */
[----:B------:R-:W-:Y:S01]  /*04a0*/  @!P0 IMAD R11, R0, 0x200, R5 ;  /* 0x00000200000b8824 */ /* 0x000fe200078e0205 */
[----:B------:R-:W-:Y:S01]  /*04b0*/  @!P0 IADD3 R5, R5, 0x80, RZ ;  /* 0x0000008005058810 */ /* 0x000fe20007ffe0ff */
[----:B0-----:R-:W-:-:S04]  /*04c0*/  IMAD.WIDE.U32 R6, R7, 0x2, R8 ;  /* 0x0000000207067825 */ /* 0x001fc800078e0008 */
[----:B------:R-:W-:Y:S01]  /*04d0*/  @!P0 IMAD.WIDE.U32 R8, R11, 0x2, R8 ;  /* 0x000000020b088825 */ /* 0x000fe200078e0008 */
[----:B------:R0:W-:Y:S04]  /*04e0*/  STG.E.U16 desc[UR4][R6.64], R4 ;  /* 0x0000000406007986 */ /* 0x0001e8000c101504 */
[----:B------:R0:W-:Y:S02]  /*04f0*/  @!P0 STG.E.U16 desc[UR4][R8.64], R3 ;  /* 0x0000000308008986 */ /* 0x0001e4000c101504 */
.L_x_4508:
[----:B------:R-:W-:Y:S05]  /*0500*/  BSYNC B0 ;  /* 0x0000000000007941 */ /* 0x000fea0003800000 */
.L_x_4507:
        /* <DEDUP_REMOVED lines=9> */
[----:B------:R-:W-:Y:S01]  /*05a0*/  @!P1 F2FP.F16.F32.PACK_AB R4, RZ, R10 ;  /* 0x0000000aff04923e */ /* 0x000fe200000000ff */
[----:B-1----:R-:W-:-:S05]  /*05b0*/  IMAD.WIDE.U32 R2, R5, 0x2, R2 ;  /* 0x0000000205027825 */ /* 0x002fca00078e0002 */
[----:B------:R-:W-:Y:S01]  /*05c0*/  STG.E.U16 desc[UR4][R2.64], R4 ;  /* 0x0000000402007986 */ /* 0x000fe2000c101504 */
[----:B------:R-:W-:Y:S05]  /*05d0*/  EXIT ;  /* 0x000000000000794d */ /* 0x000fea0003800000 */
.L_x_4509:
        /* <DEDUP_REMOVED lines=10> */
.L_x_5716:


//--------------------- .text._ZN2at6native29vectorized_elementwise_kernelILi2EZZZNS0_66_GLOBAL__N__d53a5ca4_28_ActivationLeakyReluKernel_cu_9e10b42f_310417leaky_relu_kernelERNS_18TensorIteratorBaseERKN3c106ScalarEENKUlvE_clEvENKUlvE1_clEvEUlNS5_4HalfEE_St5arrayIPcLm2EEEEviT0_T1_ --------------------------
	.section	.text._ZN2at6native29vectorized_elementwise_kernelILi2EZZZNS0_66_GLOBAL__N__d53a5ca4_28_ActivationLeakyReluKernel_cu_9e10b42f_310417leaky_relu_kernelERNS_18TensorIteratorBaseERKN3c106ScalarEENKUlvE_clEvENKUlvE1_clEvEUlNS5_4HalfEE_St5arrayIPcLm2EEEEviT0_T1_,"ax",@progbits
	.align	128
        .global         _ZN2at6native29vectorized_elementwise_kernelILi2EZZZNS0_66_GLOBAL__N__d53a5ca4_28_ActivationLeakyReluKernel_cu_9e10b42f_310417leaky_relu_kernelERNS_18TensorIteratorBaseERKN3c106ScalarEENKUlvE_clEvENKUlvE1_clEvEUlNS5_4HalfEE_St5arrayIPcLm2EEEEviT0_T1_
        .type           _ZN2at6native29vectorized_elementwise_kernelILi2EZZZNS0_66_GLOBAL__N__d53a5ca4_28_ActivationLeakyReluKernel_cu_9e10b42f_310417leaky_relu_kernelERNS_18TensorIteratorBaseERKN3c106ScalarEENKUlvE_clEvENKUlvE1_clEvEUlNS5_4HalfEE_St5arrayIPcLm2EEEEviT0_T1_,@function
        .size           _ZN2at6native29vectorized_elementwise_kernelILi2EZZZNS0_66_GLOBAL__N__d53a5ca4_28_ActivationLeakyReluKernel_cu_9e10b42f_310417leaky_relu_kernelERNS_18TensorIteratorBaseERKN3c106ScalarEENKUlvE_clEvENKUlvE1_clEvEUlNS5_4HalfEE_St5arrayIPcLm2EEEEviT0_T1_,(.L_x_5717 - _ZN2at6native29vectorized_elementwise_kernelILi2EZZZNS0_66_GLOBAL__N__d53a5ca4_28_ActivationLeakyReluKernel_cu_9e10b42f_310417leaky_relu_kernelERNS_18TensorIteratorBaseERKN3c106ScalarEENKUlvE_clEvENKUlvE1_clEvEUlNS5_4HalfEE_St5arrayIPcLm2EEEEviT0_T1_)
        .other          _ZN2at6native29vectorized_elementwise_kernelILi2EZZZNS0_66_GLOBAL__N__d53a5ca4_28_ActivationLeakyReluKernel_cu_9e10b42f_310417leaky_relu_kernelERNS_18TensorIteratorBaseERKN3c106ScalarEENKUlvE_clEvENKUlvE1_clEvEUlNS5_4HalfEE_St5arrayIPcLm2EEEEviT0_T1_,@"STO_CUDA_ENTRY STV_DEFAULT"
_ZN2at6native29vectorized_elementwise_kernelILi2EZZZNS0_66_GLOBAL__N__d53a5ca4_28_ActivationLeakyReluKernel_cu_9e10b42f_310417leaky_relu_kernelERNS_18TensorIteratorBaseERKN3c106ScalarEENKUlvE_clEvENKUlvE1_clEvEUlNS5_4HalfEE_St5arrayIPcLm2EEEEviT0_T1_:
.text._ZN2at6native29vectorized_elementwise_kernelILi2EZZZNS0_66_GLOBAL__N__d53a5ca4_28_ActivationLeakyReluKernel_cu_9e10b42f_310417leaky_relu_kernelERNS_18TensorIteratorBaseERKN3c106ScalarEENKUlvE_clEvENKUlvE1_clEvEUlNS5_4HalfEE_St5arrayIPcLm2EEEEviT0_T1_:
        /* <DEDUP_REMOVED lines=17> */
[----:B------:R-:W5:Y:S01]  /*0110*/  LDG.E R13, desc[UR4][R4.64+0x600] ;  /* 0x00060004040d7981 */ /* 0x000f62000c1e1900 */
[----:B0-----:R-:W-:-:S04]  /*0120*/  IMAD.WIDE.U32 R2, R0, 0x2, R2 ;  /* 0x0000000200027825 */ /* 0x001fc800078e0002 */
[----:B------:R-:W-:-:S04]  /*0130*/  IMAD.WIDE R2, R15, 0x4, R2 ;  /* 0x000000040f027825 */ /* 0x000fc800078e0202 */
[--C-:B--2---:R-:W-:Y:S02]  /*0140*/  HADD2.F32 R6, -RZ, R7.reuse.H0_H0 ;  /* 0x20000007ff067230 */ /* 0x104fe40000004100 */
[----:B------:R-:W-:Y:S02]  /*0150*/  HADD2.F32 R7, -RZ, R7.H1_H1 ;  /* 0x30000007ff077230 */ /* 0x000fe40000004100 */
[--C-:B---3--:R-:W-:Y:S01]  /*0160*/  HADD2.F32 R8, -RZ, R9.reuse.H0_H0 ;  /* 0x20000009ff087230 */ /* 0x108fe20000004100 */
[----:B------:R-:W-:Y:S01]  /*0170*/  FSETP.GT.FTZ.AND P6, PT, R6, RZ, PT ;  /* 0x000000ff0600720b */ /* 0x000fe20003fd4000 */
[----:B------:R-:W-:Y:S01]  /*0180*/  HADD2.F32 R9, -RZ, R9.H1_H1 ;  /* 0x30000009ff097230 */ /* 0x000fe20000004100 */
[----:B------:R-:W-:Y:S01]  /*0190*/  FSETP.GT.FTZ.AND P5, PT, R7, RZ, PT ;  /* 0x000000ff0700720b */ /* 0x000fe20003fb4000 */
[--C-:B----4-:R-:W-:Y:S01]  /*01a0*/  HADD2.F32 R10, -RZ, R11.reuse.H0_H0 ;  /* 0x2000000bff0a7230 */ /* 0x110fe20000004100 */
[----:B------:R-:W-:Y:S01]  /*01b0*/  FSETP.GT.FTZ.AND P4, PT, R8, RZ, PT ;  /* 0x000000ff0800720b */ /* 0x000fe20003f94000 */
[----:B------:R-:W-:Y:S01]  /*01c0*/  HADD2.F32 R11, -RZ, R11.H1_H1 ;  /* 0x3000000bff0b7230 */ /* 0x000fe20000004100 */
[----:B------:R-:W-:Y:S01]  /*01d0*/  FSETP.GT.FTZ.AND P3, PT, R9, RZ, PT ;  /* 0x000000ff0900720b */ /* 0x000fe20003f74000 */
[--C-:B-----5:R-:W-:Y:S01]  /*01e0*/  HADD2.F32 R12, -RZ, R13.reuse.H0_H0 ;  /* 0x2000000dff0c7230 */ /* 0x120fe20000004100 */
[----:B------:R-:W-:Y:S01]  /*01f0*/  FSETP.GT.FTZ.AND P2, PT, R10, RZ, PT ;  /* 0x000000ff0a00720b */ /* 0x000fe20003f54000 */
[----:B------:R-:W-:Y:S01]  /*0200*/  HADD2.F32 R5, -RZ, R13.H1_H1 ;  /* 0x3000000dff057230 */ /* 0x000fe20000004100 */
[----:B------:R-:W-:-:S02]  /*0210*/  FSETP.GT.FTZ.AND P1, PT, R11, RZ, PT ;  /* 0x000000ff0b00720b */ /* 0x000fc40003f34000 */
[----:B------:R-:W-:Y:S01]  /*0220*/  FSETP.GT.FTZ.AND P0, PT, R12, RZ, PT ;  /* 0x000000ff0c00720b */ /* 0x000fe20003f14000 */
[----:B------:R-:W-:Y:S01]  /*0230*/  @!P6 FMUL.FTZ R6, R6, UR6 ;  /* 0x000000060606ec20 */ /* 0x000fe20008410000 */
[----:B------:R-:W-:Y:S01]  /*0240*/  FSETP.GT.FTZ.AND P6, PT, R5, RZ, PT ;  /* 0x000000ff0500720b */ /* 0x000fe20003fd4000 */
[----:B------:R-:W-:Y:S02]  /*0250*/  @!P5 FMUL.FTZ R7, R7, UR6 ;  /* 0x000000060707dc20 */ /* 0x000fe40008410000 */
[----:B------:R-:W-:Y:S02]  /*0260*/  @!P4 FMUL.FTZ R8, R8, UR6 ;  /* 0x000000060808cc20 */ /* 0x000fe40008410000 */
[----:B------:R-:W-:Y:S01]  /*0270*/  @!P3 FMUL.FTZ R9, R9, UR6 ;  /* 0x000000060909bc20 */ /* 0x000fe20008410000 */
[----:B------:R-:W-:Y:S01]  /*0280*/  F2FP.F16.F32.PACK_AB R7, R7, R6 ;  /* 0x000000060707723e */ /* 0x000fe200000000ff */
[----:B------:R-:W-:Y:S02]  /*0290*/  @!P2 FMUL.FTZ R10, R10, UR6 ;  /* 0x000000060a0aac20 */ /* 0x000fe40008410000 */
[----:B------:R-:W-:Y:S01]  /*02a0*/  @!P1 FMUL.FTZ R11, R11, UR6 ;  /* 0x000000060b0b9c20 */ /* 0x000fe20008410000 */
[----:B------:R-:W-:Y:S01]  /*02b0*/  F2FP.F16.F32.PACK_AB R9, R9, R8 ;  /* 0x000000080909723e */ /* 0x000fe200000000ff */
[----:B------:R-:W-:Y:S01]  /*02c0*/  @!P0 FMUL.FTZ R12, R12, UR6 ;  /* 0x000000060c0c8c20 */ /* 0x000fe20008410000 */
[----:B------:R-:W-:Y:S01]  /*02d0*/  STG.E desc[UR4][R2.64], R7 ;  /* 0x0000000702007986 */ /* 0x000fe2000c101904 */
[----:B------:R-:W-:Y:S01]  /*02e0*/  @!P6 FMUL.FTZ R5, R5, UR6 ;  /* 0x000000060505ec20 */ /* 0x000fe20008410000 */
[----:B------:R-:W-:-:S02]  /*02f0*/  F2FP.F16.F32.PACK_AB R11, R11, R10 ;  /* 0x0000000a0b0b723e */ /* 0x000fc400000000ff */
[----:B------:R-:W-:Y:S02]  /*0300*/  STG.E desc[UR4][R2.64+0x200], R9 ;  /* 0x0002000902007986 */ /* 0x000fe4000c101904 */
[----:B------:R-:W-:Y:S02]  /*0310*/  F2FP.F16.F32.PACK_AB R5, R5, R12 ;  /* 0x0000000c0505723e */ /* 0x000fe400000000ff */
[----:B------:R-:W-:Y:S04]  /*0320*/  STG.E desc[UR4][R2.64+0x400], R11 ;  /* 0x0004000b02007986 */ /* 0x000fe8000c101904 */
[----:B------:R-:W-:Y:S01]  /*0330*/  STG.E desc[UR4][R2.64+0x600], R5 ;  /* 0x0006000502007986 */ /* 0x000fe2000c101904 */
[----:B------:R-:W-:Y:S05]  /*0340*/  EXIT ;  /* 0x000000000000794d */ /* 0x000fea0003800000 */
.L_x_4510:
[----:B------:R-:W0:Y:S01]  /*0350*/  S2R R23, SR_TID.X ;  /* 0x0000000000177919 */ /* 0x000e220000002100 */
[----:B------:R-:W-:Y:S02]  /*0360*/  PRMT R18, RZ, 0x7610, R18 ;  /* 0x00007610ff127816 */ /* 0x000fe40000000012 */
[----:B0-----:R-:W-:Y:S01]  /*0370*/  ISETP.GE.AND P1, PT, R23, R2, PT ;  /* 0x000000021700720c */ /* 0x001fe20003f26270 */
[----:B------:R-:W-:-:S12]  /*0380*/  IMAD.MOV.U32 R25, RZ, RZ, R23 ;  /* 0x000000ffff197224 */ /* 0x000fd800078e0017 */
[----:B------:R-:W-:Y:S01]  /*0390*/  @!P1 IMAD.IADD R19, R0, 0x1, R25 ;  /* 0x0000000100139824 */ /* 0x000fe200078e0219 */
[----:B------:R-:W0:Y:S01]  /*03a0*/  @!P1 LDC.64 R14, c[0x0][0x230] ;  /* 0x00008c00ff0e9b82 */ /* 0x000e220000000a00 */
[----:B------:R-:W-:-:S05]  /*03b0*/  @!P1 VIADD R25, R25, 0x80 ;  /* 0x0000008019199836 */ /* 0x000fca0000000000 */
[----:B------:R-:W-:-:S13]  /*03c0*/  ISETP.GE.AND P3, PT, R25, R2, PT ;  /* 0x000000021900720c */ /* 0x000fda0003f66270 */
[----:B------:R-:W-:Y:S01]  /*03d0*/  @!P3 IADD3 R21, R0, R25, RZ ;  /* 0x000000190015b210 */ /* 0x000fe20007ffe0ff */
[----:B------:R-:W-:Y:S01]  /*03e0*/  @!P3 VIADD R25, R25, 0x80 ;  /* 0x000000801919b836 */ /* 0x000fe20000000000 */
[----:B------:R-:W1:Y:S01]  /*03f0*/  @!P3 LDC.64 R12, c[0x0][0x230] ;  /* 0x00008c00ff0cbb82 */ /* 0x000e620000000a00 */
[----:B0-----:R-:W-:-:S03]  /*0400*/  @!P1 IMAD.WIDE.U32 R14, R19, 0x2, R14 ;  /* 0x00000002130e9825 */ /* 0x001fc600078e000e */
[C---:B------:R-:W-:Y:S02]  /*0410*/  ISETP.GE.AND P4, PT, R25.reuse, R2, PT ;  /* 0x000000021900720c */ /* 0x040fe40003f86270 */
[----:B------:R-:W-:Y:S01]  /*0420*/  PRMT R19, RZ, 0x7610, R19 ;  /* 0x00007610ff137816 */ /* 0x000fe20000000013 */
[----:B------:R0:W2:Y:S10]  /*0430*/  @!P1 LDG.E.U16 R18, desc[UR4][R14.64] ;  /* 0x000000040e129981 */ /* 0x0000b4000c1e1500 */
[----:B------:R-:W-:Y:S01]  /*0440*/  @!P4 IMAD.IADD R27, R0, 0x1, R25 ;  /* 0x00000001001bc824 */ /* 0x000fe200078e0219 */
[----:B------:R-:W3:Y:S01]  /*0450*/  @!P4 LDC.64 R16, c[0x0][0x230] ;  /* 0x00008c00ff10cb82 */ /* 0x000ee20000000a00 */
[----:B------:R-:W-:-:S05]  /*0460*/  @!P4 VIADD R25, R25, 0x80 ;  /* 0x000000801919c836 */ /* 0x000fca0000000000 */
[----:B------:R-:W-:-:S13]  /*0470*/  ISETP.GE.AND P5, PT, R25, R2, PT ;  /* 0x000000021900720c */ /* 0x000fda0003fa6270 */
[----:B------:R-:W-:Y:S01]  /*0480*/  @!P5 IADD3 R3, R0, R25, RZ ;  /* 0x000000190003d210 */ /* 0x000fe20007ffe0ff */
[----:B------:R-:W-:-:S05]  /*0490*/  @!P5 VIADD R25, R25, 0x80 ;  /* 0x000000801919d836 */ /* 0x000fca0000000000 */
[-C--:B------:R-:W-:Y:S01]  /*04a0*/  ISETP.GE.AND P0, PT, R25, R2.reuse, PT ;  /* 0x000000021900720c */ /* 0x080fe20003f06270 */
[----:B-1----:R-:W-:Y:S02]  /*04b0*/  @!P3 IMAD.WIDE.U32 R12, R21, 0x2, R12 ;  /* 0x00000002150cb825 */ /* 0x002fe400078e000c */
[----:B------:R-:W1:Y:S02]  /*04c0*/  @!P5 LDC.64 R20, c[0x0][0x230] ;  /* 0x00008c00ff14db82 */ /* 0x000e640000000a00 */
[----:B---3--:R-:W-:Y:S01]  /*04d0*/  @!P4 IMAD.WIDE.U32 R16, R27, 0x2, R16 ;  /* 0x000000021b10c825 */ /* 0x008fe200078e0010 */
[----:B------:R3:W4:Y:S07]  /*04e0*/  @!P3 LDG.E.U16 R19, desc[UR4][R12.64] ;  /* 0x000000040c13b981 */ /* 0x00072e000c1e1500 */
[----:B------:R-:W-:Y:S01]  /*04f0*/  @!P0 IMAD.IADD R29, R0, 0x1, R25 ;  /* 0x00000001001d8824 */ /* 0x000fe200078e0219 */
[----:B------:R-:W-:Y:S01]  /*0500*/  PRMT R22, RZ, 0x7610, R22 ;  /* 0x00007610ff167816 */ /* 0x000fe20000000016 */
[----:B------:R-:W-:Y:S01]  /*0510*/  @!P0 VIADD R25, R25, 0x80 ;  /* 0x0000008019198836 */ /* 0x000fe20000000000 */
[----:B0-----:R-:W0:Y:S04]  /*0520*/  @!P0 LDC.64 R14, c[0x0][0x230] ;  /* 0x00008c00ff0e8b82 */ /* 0x001e280000000a00 */
[----:B------:R-:W-:Y:S01]  /*0530*/  ISETP.GE.AND P2, PT, R25, R2, PT ;  /* 0x000000021900720c */ /* 0x000fe20003f46270 */
[----:B------:R5:W4:-:S12]  /*0540*/  @!P4 LDG.E.U16 R22, desc[UR4][R16.64] ;  /* 0x000000041016c981 */ /* 0x000b18000c1e1500 */
[----:B------:R-:W-:Y:S01]  /*0550*/  @!P2 IADD3 R27, R0, R25, RZ ;  /* 0x00000019001ba210 */ /* 0x000fe20007ffe0ff */
[----:B------:R-:W-:Y:S01]  /*0560*/  @!P2 VIADD R25, R25, 0x80 ;  /* 0x000000801919a836 */ /* 0x000fe20000000000 */
[----:B---3--:R-:W3:Y:S04]  /*0570*/  @!P2 LDC.64 R12, c[0x0][0x230] ;  /* 0x00008c00ff0cab82 */ /* 0x008ee80000000a00 */
[----:B------:R-:W-:Y:S01]  /*0580*/  ISETP.GE.AND P6, PT, R25, R2, PT ;  /* 0x000000021900720c */ /* 0x000fe20003fc6270 */
[----:B-1----:R-:W-:Y:S01]  /*0590*/  @!P5 IMAD.WIDE.U32 R20, R3, 0x2, R20 ;  /* 0x000000020314d825 */ /* 0x002fe200078e0014 */
[----:B------:R-:W-:-:S06]  /*05a0*/  PRMT R3, RZ, 0x7610, R3 ;  /* 0x00007610ff037816 */ /* 0x000fcc0000000003 */
[----:B------:R1:W4:Y:S05]  /*05b0*/  @!P5 LDG.E.U16 R3, desc[UR4][R20.64] ;  /* 0x000000041403d981 */ /* 0x00032a000c1e1500 */
[----:B------:R-:W-:Y:S02]  /*05c0*/  @!P6 IMAD.IADD R24, R0, 0x1, R25 ;  /* 0x000000010018e824 */ /* 0x000fe400078e0219 */
[----:B------:R-:W-:-:S05]  /*05d0*/  @!P6 VIADD R25, R25, 0x80 ;  /* 0x000000801919e836 */ /* 0x000fca0000000000 */
[----:B------:R-:W-:Y:S01]  /*05e0*/  ISETP.GE.AND P3, PT, R25, R2, PT ;  /* 0x000000021900720c */ /* 0x000fe20003f66270 */
[----:B0-----:R-:W-:Y:S01]  /*05f0*/  @!P0 IMAD.WIDE.U32 R14, R29, 0x2, R14 ;  /* 0x000000021d0e8825 */ /* 0x001fe200078e000e */
[----:B------:R-:W-:-:S06]  /*0600*/  PRMT R26, RZ, 0x7610, R26 ;  /* 0x00007610ff1a7816 */ /* 0x000fcc000000001a */
[----:B------:R0:W4:Y:S05]  /*0610*/  @!P0 LDG.E.U16 R26, desc[UR4][R14.64] ;  /* 0x000000040e1a8981 */ /* 0x00012a000c1e1500 */
[----:B-----5:R-:W1:Y:S01]  /*0620*/  @!P3 LDC.64 R16, c[0x0][0x230] ;  /* 0x00008c00ff10bb82 */ /* 0x020e620000000a00 */
[----:B---3--:R-:W-:Y:S01]  /*0630*/  @!P2 IMAD.WIDE.U32 R12, R27, 0x2, R12 ;  /* 0x000000021b0ca825 */ /* 0x008fe200078e000c */
[----:B------:R-:W-:Y:S02]  /*0640*/  PRMT R27, RZ, 0x7610, R27 ;  /* 0x00007610ff1b7816 */ /* 0x000fe4000000001b */
[----:B------:R-:W-:-:S04]  /*0650*/  @!P3 IADD3 R25, R0, R25, RZ ;  /* 0x000000190019b210 */ /* 0x000fc80007ffe0ff */
[----:B------:R3:W5:Y:S01]  /*0660*/  @!P2 LDG.E.U16 R27, desc[UR4][R12.64] ;  /* 0x000000040c1ba981 */ /* 0x000762000c1e1500 */
[----:B-1----:R-:W-:Y:S01]  /*0670*/  @!P3 IMAD.WIDE.U32 R20, R25, 0x2, R16 ;  /* 0x000000021914b825 */ /* 0x002fe200078e0010 */
[----:B------:R-:W-:Y:S01]  /*0680*/  PRMT R25, RZ, 0x7610, R25 ;  /* 0x00007610ff197816 */ /* 0x000fe20000000019 */
[----:B------:R-:W1:Y:S05]  /*0690*/  @!P6 LDC.64 R16, c[0x0][0x230] ;  /* 0x00008c00ff10eb82 */ /* 0x000e6a0000000a00 */
[----:B------:R-:W5:Y:S01]  /*06a0*/  @!P3 LDG.E.U16 R25, desc[UR4][R20.64] ;  /* 0x000000041419b981 */ /* 0x000f62000c1e1500 */
[----:B-1----:R-:W-:Y:S01]  /*06b0*/  @!P6 IMAD.WIDE.U32 R16, R24, 0x2, R16 ;  /* 0x000000021810e825 */ /* 0x002fe200078e0010 */
[----:B------:R-:W-:-:S06]  /*06c0*/  PRMT R24, RZ, 0x7610, R24 ;  /* 0x00007610ff187816 */ /* 0x000fcc0000000018 */
[----:B------:R1:W5:Y:S01]  /*06d0*/  @!P6 LDG.E.U16 R24, desc[UR4][R16.64] ;  /* 0x000000041018e981 */ /* 0x000362000c1e1500 */
[----:B0-----:R-:W-:-:S05]  /*06e0*/  VIADD R15, R23, 0x80 ;  /* 0x00000080170f7836 */ /* 0x001fca0000000000 */
[-C--:B------:R-:W-:Y:S01]  /*06f0*/  ISETP.GE.AND P5, PT, R15, R2.reuse, PT ;  /* 0x000000020f00720c */ /* 0x080fe20003fa6270 */
[----:B---3--:R-:W-:Y:S01]  /*0700*/  VIADD R13, R23, 0x100 ;  /* 0x00000100170d7836 */ /* 0x008fe20000000000 */
[----:B------:R-:W0:Y:S04]  /*0710*/  @!P1 LDC R15, c[0x0][0x218] ;  /* 0x00008600ff0f9b82 */ /* 0x000e280000000800 */
[----:B------:R-:W-:Y:S02]  /*0720*/  ISETP.GE.AND P3, PT, R13, R2, PT ;  /* 0x000000020d00720c */ /* 0x000fe40003f66270 */
[----:B------:R-:W-:-:S05]  /*0730*/  PLOP3.LUT P0, PT, PT, PT, PT, 0x80, 0x0 ;  /* 0x000000000000781c */ /* 0x000fca0003f0f070 */
[----:B------:R-:W3:Y:S01]  /*0740*/  @!P5 LDC R12, c[0x0][0x218] ;  /* 0x00008600ff0cdb82 */ /* 0x000ee20000000800 */
[----:B------:R-:W-:Y:S01]  /*0750*/  VIADD R13, R23, 0x180 ;  /* 0x00000180170d7836 */ /* 0x000fe20000000000 */
[----:B------:R-:W-:-:S06]  /*0760*/  PLOP3.LUT P4, PT, PT, PT, PT, 0x80, 0x0 ;  /* 0x000000000000781c */ /* 0x000fcc0003f8f070 */
[----:B-1----:R-:W1:Y:S01]  /*0770*/  @!P3 LDC R17, c[0x0][0x218] ;  /* 0x00008600ff11bb82 */ /* 0x002e620000000800 */
[----:B--2---:R-:W-:-:S05]  /*0780*/  @!P1 HADD2.F32 R18, -RZ, R18.H0_H0 ;  /* 0x20000012ff129230 */ /* 0x004fca0000004100 */
[----:B------:R-:W-:-:S04]  /*0790*/  @!P1 FSETP.GT.FTZ.AND P2, PT, R18, RZ, PT ;  /* 0x000000ff1200920b */ /* 0x000fc80003f54000 */
[----:B------:R-:W-:Y:S02]  /*07a0*/  @!P1 PLOP3.LUT P0, PT, P2, PT, PT, 0x80, 0x0 ;  /* 0x000000000000981c */ /* 0x000fe4000170f070 */
[----:B------:R-:W-:Y:S02]  /*07b0*/  ISETP.GE.AND P2, PT, R13, R2, PT ;  /* 0x000000020d00720c */ /* 0x000fe40003f46270 */
[----:B------:R-:W-:-:S09]  /*07c0*/  IADD3 R13, R23, 0x200, RZ ;  /* 0x00000200170d7810 */ /* 0x000fd20007ffe0ff */
[----:B0-----:R-:W-:Y:S01]  /*07d0*/  @!P0 FMUL.FTZ R18, R18, R15 ;  /* 0x0000000f12128220 */ /* 0x001fe20000410000 */
[----:B------:R-:W-:Y:S01]  /*07e0*/  PLOP3.LUT P0, PT, PT, PT, PT, 0x80, 0x0 ;  /* 0x000000000000781c */ /* 0x000fe20003f0f070 */
[----:B----4-:R-:W-:-:S05]  /*07f0*/  @!P5 HADD2.F32 R19, -RZ, R19.H0_H0 ;  /* 0x20000013ff13d230 */ /* 0x010fca0000004100 */
[----:B------:R-:W-:-:S04]  /*0800*/  @!P5 FSETP.GT.FTZ.AND P6, PT, R19, RZ, PT ;  /* 0x000000ff1300d20b */ /* 0x000fc80003fd4000 */
[----:B------:R-:W-:Y:S01]  /*0810*/  @!P5 PLOP3.LUT P4, PT, P6, PT, PT, 0x80, 0x0 ;  /* 0x000000000000d81c */ /* 0x000fe2000378f070 */
[----:B------:R-:W-:-:S05]  /*0820*/  @!P3 HADD2.F32 R22, -RZ, R22.H0_H0 ;  /* 0x20000016ff16b230 */ /* 0x000fca0000004100 */
[----:B------:R-:W-:-:S04]  /*0830*/  @!P3 FSETP.GT.FTZ.AND P6, PT, R22, RZ, PT ;  /* 0x000000ff1600b20b */ /* 0x000fc80003fd4000 */
[----:B------:R-:W-:-:S03]  /*0840*/  @!P3 PLOP3.LUT P0, PT, P6, PT, PT, 0x80, 0x0 ;  /* 0x000000000000b81c */ /* 0x000fc6000370f070 */
[----:B---3--:R-:W-:Y:S02]  /*0850*/  @!P4 FMUL.FTZ R19, R19, R12 ;  /* 0x0000000c1313c220 */ /* 0x008fe40000410000 */
[----:B------:R-:W0:Y:S01]  /*0860*/  @!P2 LDC R12, c[0x0][0x218] ;  /* 0x00008600ff0cab82 */ /* 0x000e220000000800 */
[----:B------:R-:W-:Y:S01]  /*0870*/  ISETP.GE.AND P4, PT, R13, R2, PT ;  /* 0x000000020d00720c */ /* 0x000fe20003f86270 */
[----:B------:R-:W-:Y:S02]  /*0880*/  VIADD R13, R23, 0x280 ;  /* 0x00000280170d7836 */ /* 0x000fe40000000000 */
[----:B------:R-:W-:-:S04]  /*0890*/  @!P2 HADD2.F32 R3, -RZ, R3.H0_H0 ;  /* 0x20000003ff03a230 */ /* 0x000fc80000004100 */
[----:B-1----:R-:W-:Y:S01]  /*08a0*/  @!P0 FMUL.FTZ R22, R22, R17 ;  /* 0x0000001116168220 */ /* 0x002fe20000410000 */
[----:B------:R-:W-:-:S05]  /*08b0*/  PLOP3.LUT P0, PT, PT, PT, PT, 0x80, 0x0 ;  /* 0x000000000000781c */ /* 0x000fca0003f0f070 */
[----:B------:R-:W1:Y:S01]  /*08c0*/  @!P4 LDC R15, c[0x0][0x218] ;  /* 0x00008600ff0fcb82 */ /* 0x000e620000000800 */
[----:B------:R-:W-:-:S04]  /*08d0*/  @!P2 FSETP.GT.FTZ.AND P6, PT, R3, RZ, PT ;  /* 0x000000ff0300a20b */ /* 0x000fc80003fd4000 */
[----:B------:R-:W-:Y:S02]  /*08e0*/  @!P2 PLOP3.LUT P0, PT, P6, PT, PT, 0x80, 0x0 ;  /* 0x000000000000a81c */ /* 0x000fe4000370f070 */
[----:B------:R-:W-:Y:S02]  /*08f0*/  @!P5 F2FP.F16.F32.PACK_AB R4, RZ, R19 ;  /* 0x00000013ff04d23e */ /* 0x000fe400000000ff */
[----:B------:R-:W-:Y:S01]  /*0900*/  ISETP.GE.AND P5, PT, R13, R2, PT ;  /* 0x000000020d00720c */ /* 0x000fe20003fa6270 */
[----:B------:R-:W-:-:S08]  /*0910*/  @!P4 HADD2.F32 R26, -RZ, R26.H0_H0 ;  /* 0x2000001aff1ac230 */ /* 0x000fd00000004100 */
[----:B0-----:R-:W-:Y:S01]  /*0920*/  @!P0 FMUL.FTZ R3, R3, R12 ;  /* 0x0000000c03038220 */ /* 0x001fe20000410000 */
[----:B------:R-:W-:Y:S01]  /*0930*/  @!P4 FSETP.GT.FTZ.AND P6, PT, R26, RZ, PT ;  /* 0x000000ff1a00c20b */ /* 0x000fe20003fd4000 */
[----:B------:R-:W-:Y:S01]  /*0940*/  VIADD R13, R23, 0x380 ;  /* 0x00000380170d7836 */ /* 0x000fe20000000000 */
[----:B------:R-:W-:Y:S01]  /*0950*/  PLOP3.LUT P0, PT, PT, PT, PT, 0x80, 0x0 ;  /* 0x000000000000781c */ /* 0x000fe20003f0f070 */
[----:B------:R-:W0:Y:S01]  /*0960*/  @!P5 LDC R14, c[0x0][0x218] ;  /* 0x00008600ff0edb82 */ /* 0x000e220000000800 */
[----:B------:R-:W-:Y:S02]  /*0970*/  @!P4 PLOP3.LUT P0, PT, P6, PT, PT, 0x80, 0x0 ;  /* 0x000000000000c81c */ /* 0x000fe4000370f070 */
[----:B------:R-:W-:Y:S01]  /*0980*/  @!P3 F2FP.F16.F32.PACK_AB R5, RZ, R22 ;  /* 0x00000016ff05b23e */ /* 0x000fe200000000ff */
[----:B-----5:R-:W-:Y:S01]  /*0990*/  @!P5 HADD2.F32 R27, -RZ, R27.H0_H0 ;  /* 0x2000001bff1bd230 */ /* 0x020fe20000004100 */
[----:B------:R-:W-:-:S03]  /*09a0*/  ISETP.GE.AND P3, PT, R13, R2, PT ;  /* 0x000000020d00720c */ /* 0x000fc60003f66270 */
[----:B------:R-:W2:Y:S01]  /*09b0*/  @!P1 LDC.64 R12, c[0x0][0x228] ;  /* 0x00008a00ff0c9b82 */ /* 0x000ea20000000a00 */
[----:B------:R-:W-:-:S05]  /*09c0*/  @!P5 FSETP.GT.FTZ.AND P6, PT, R27, RZ, PT ;  /* 0x000000ff1b00d20b */ /* 0x000fca0003fd4000 */
[----:B-1----:R-:W-:Y:S01]  /*09d0*/  @!P0 FMUL.FTZ R26, R26, R15 ;  /* 0x0000000f1a1a8220 */ /* 0x002fe20000410000 */
[----:B------:R-:W-:Y:S02]  /*09e0*/  PLOP3.LUT P0, PT, PT, PT, PT, 0x80, 0x0 ;  /* 0x000000000000781c */ /* 0x000fe40003f0f070 */
[----:B------:R-:W-:Y:S01]  /*09f0*/  @!P5 PLOP3.LUT P0, PT, P6, PT, PT, 0x80, 0x0 ;  /* 0x000000000000d81c */ /* 0x000fe2000370f070 */
[----:B------:R-:W-:Y:S01]  /*0a00*/  VIADD R15, R23, 0x300 ;  /* 0x00000300170f7836 */ /* 0x000fe20000000000 */
[----:B------:R-:W1:Y:S01]  /*0a10*/  @!P3 LDC R16, c[0x0][0x218] ;  /* 0x00008600ff10bb82 */ /* 0x000e620000000800 */
[----:B------:R-:W-:-:S10]  /*0a20*/  @!P3 HADD2.F32 R25, -RZ, R25.H0_H0 ;  /* 0x20000019ff19b230 */ /* 0x000fd40000004100 */
[----:B0-----:R-:W-:Y:S01]  /*0a30*/  @!P0 FMUL.FTZ R27, R27, R14 ;  /* 0x0000000e1b1b8220 */ /* 0x001fe20000410000 */
[----:B------:R-:W-:Y:S02]  /*0a40*/  @!P3 FSETP.GT.FTZ.AND P6, PT, R25, RZ, PT ;  /* 0x000000ff1900b20b */ /* 0x000fe40003fd4000 */
[----:B------:R-:W-:Y:S02]  /*0a50*/  PLOP3.LUT P0, PT, PT, PT, PT, 0x80, 0x0 ;  /* 0x000000000000781c */ /* 0x000fe40003f0f070 */
[----:B------:R-:W-:Y:S02]  /*0a60*/  @!P3 PLOP3.LUT P0, PT, P6, PT, PT, 0x80, 0x0 ;  /* 0x000000000000b81c */ /* 0x000fe4000370f070 */
[----:B------:R-:W-:Y:S02]  /*0a70*/  ISETP.GE.AND P6, PT, R15, R2, PT ;  /* 0x000000020f00720c */ /* 0x000fe40003fc6270 */
[----:B------:R-:W-:Y:S02]  /*0a80*/  @!P1 IADD3 R15, R0, R23, RZ ;  /* 0x00000017000f9210 */ /* 0x000fe40007ffe0ff */
[----:B------:R-:W-:-:S03]  /*0a90*/  @!P1 F2FP.F16.F32.PACK_AB R11, RZ, R18 ;  /* 0x00000012ff0b923e */ /* 0x000fc600000000ff */
[----:B--2---:R-:W-:-:S06]  /*0aa0*/  @!P1 IMAD.WIDE.U32 R12, R15, 0x2, R12 ;  /* 0x000000020f0c9825 */ /* 0x004fcc00078e000c */
[----:B------:R-:W0:Y:S01]  /*0ab0*/  @!P6 LDC R17, c[0x0][0x218] ;  /* 0x00008600ff11eb82 */ /* 0x000e220000000800 */
[----:B------:R-:W-:Y:S02]  /*0ac0*/  @!P6 HADD2.F32 R24, -RZ, R24.H0_H0 ;  /* 0x20000018ff18e230 */ /* 0x000fe40000004100 */
        /* <DEDUP_REMOVED lines=9> */
[----:B------:R-:W-:Y:S02]  /*0b60*/  @!P2 F2FP.F16.F32.PACK_AB R6, RZ, R3 ;  /* 0x00000003ff06a23e */ /* 0x000fe400000000ff */
[----:B------:R-:W-:-:S03]  /*0b70*/  @!P4 F2FP.F16.F32.PACK_AB R7, RZ, R26 ;  /* 0x0000001aff07c23e */ /* 0x000fc600000000ff */
[----:B0-----:R-:W-:Y:S01]  /*0b80*/  @!P1 FMUL.FTZ R24, R24, R17 ;  /* 0x0000001118189220 */ /* 0x001fe20000410000 */
[----:B------:R-:W-:Y:S02]  /*0b90*/  @!P5 F2FP.F16.F32.PACK_AB R8, RZ, R27 ;  /* 0x0000001bff08d23e */ /* 0x000fe400000000ff */
[----:B------:R-:W-:Y:S02]  /*0ba0*/  @!P3 F2FP.F16.F32.PACK_AB R9, RZ, R25 ;  /* 0x00000019ff09b23e */ /* 0x000fe400000000ff */
[----:B------:R-:W-:Y:S01]  /*0bb0*/  @!P6 F2FP.F16.F32.PACK_AB R10, RZ, R24 ;  /* 0x00000018ff0ae23e */ /* 0x000fe200000000ff */
[----:B-1----:R-:W-:Y:S06]  /*0bc0*/  @P0 BRA `(.L_x_4513) ;  /* 0x0000000000300947 */ /* 0x002fec0003800000 */
        /* <DEDUP_REMOVED lines=12> */
.L_x_4513:
[----:B------:R-:W-:-:S13]  /*0c90*/  ISETP.GE.AND P0, PT, R23, R2, PT ;  /* 0x000000021700720c */ /* 0x000fda0003f06270 */
[----:B------:R-:W-:Y:S05]  /*0ca0*/  @P0 BRA `(.L_x_4515) ;  /* 0x0000000000300947 */ /* 0x000fea0003800000 */
[----:B0-----:R-:W0:Y:S01]  /*0cb0*/  LDC.64 R4, c[0x0][0x228] ;  /* 0x00008a00ff047b82 */ /* 0x001e220000000a00 */
[----:B------:R-:W-:Y:S02]  /*0cc0*/  IMAD.IADD R3, R0, 0x1, R23 ;  /* 0x0000000100037824 */ /* 0x000fe400078e0217 */
[----:B------:R-:W-:Y:S02]  /*0cd0*/  VIADD R23, R23, 0x80 ;  /* 0x0000008017177836 */ /* 0x000fe40000000000 */
[----:B0-----:R-:W-:-:S05]  /*0ce0*/  IMAD.WIDE.U32 R4, R3, 0x2, R4 ;  /* 0x0000000203047825 */ /* 0x001fca00078e0004 */
[----:B------:R1:W-:Y:S02]  /*0cf0*/  STG.E.U16 desc[UR4][R4.64], R6 ;  /* 0x0000000604007986 */ /* 0x0003e4000c101504 */
.L_x_4514:
[----:B------:R-:W-:-:S13]  /*0d00*/  ISETP.GE.AND P0, PT, R23, R2, PT ;  /* 0x000000021700720c */ /* 0x000fda0003f06270 */
[----:B------:R-:W-:Y:S05]  /*0d10*/  @P0 BRA `(.L_x_4516) ;  /* 0x0000000000340947 */ /* 0x000fea0003800000 */
[----:B01----:R-:W0:Y:S01]  /*0d20*/  LDC.64 R4, c[0x0][0x228] ;  /* 0x00008a00ff047b82 */ /* 0x003e220000000a00 */
[----:B------:R-:W-:Y:S01]  /*0d30*/  IADD3 R3, R0, R23, RZ ;  /* 0x0000001700037210 */ /* 0x000fe20007ffe0ff */
[----:B------:R-:W-:-:S04]  /*0d40*/  VIADD R23, R23, 0x80 ;  /* 0x0000008017177836 */ /* 0x000fc80000000000 */
[----:B0-----:R-:W-:-:S05]  /*0d50*/  IMAD.WIDE.U32 R4, R3, 0x2, R4 ;  /* 0x0000000203047825 */ /* 0x001fca00078e0004 */
[----:B------:R1:W-:Y:S02]  /*0d60*/  STG.E.U16 desc[UR4][R4.64], R7 ;  /* 0x0000000704007986 */ /* 0x0003e4000c101504 */
.L_x_4515:
        /* <DEDUP_REMOVED lines=8> */
.L_x_4516:
[----:B------:R-:W-:Y:S05]  /*0df0*/  BSYNC B1 ;  /* 0x0000000000017941 */ /* 0x000fea0003800000 */
.L_x_4512:
[----:B------:R-:W-:-:S13]  /*0e00*/  ISETP.GE.AND P0, PT, R23, R2, PT ;  /* 0x000000021700720c */ /* 0x000fda0003f06270 */
[----:B012---:R-:W0:Y:S01]  /*0e10*/  @!P0 LDC.64 R4, c[0x0][0x228] ;  /* 0x00008a00ff048b82 */ /* 0x007e220000000a00 */
[----:B------:R-:W-:Y:S01]  /*0e20*/  @!P0 IADD3 R3, R0, R23, RZ ;  /* 0x0000001700038210 */ /* 0x000fe20007ffe0ff */
[----:B------:R-:W-:-:S04]  /*0e30*/  @!P0 VIADD R23, R23, 0x80 ;  /* 0x0000008017178836 */ /* 0x000fc80000000000 */
[----:B0-----:R-:W-:-:S05]  /*0e40*/  @!P0 IMAD.WIDE.U32 R4, R3, 0x2, R4 ;  /* 0x0000000203048825 */ /* 0x001fca00078e0004 */
[----:B------:R2:W-:Y:S02]  /*0e50*/  @!P0 STG.E.U16 desc[UR4][R4.64], R10 ;  /* 0x0000000a04008986 */ /* 0x0005e4000c101504 */
.L_x_4517:
[----:B------:R-:W-:Y:S05]  /*0e60*/  BSYNC B0 ;  /* 0x0000000000007941 */ /* 0x000fea0003800000 */
.L_x_4511:
        /* <DEDUP_REMOVED lines=8> */
.L_x_4518:
        /* <DEDUP_REMOVED lines=9> */
.L_x_5717:


//--------------------- .text._ZN2at6native29vectorized_elementwise_kernelILi4EZZZNS0_66_GLOBAL__N__d53a5ca4_28_ActivationLeakyReluKernel_cu_9e10b42f_310417leaky_relu_kernelERNS_18TensorIteratorBaseERKN3c106ScalarEENKUlvE_clEvENKUlvE1_clEvEUlNS5_4HalfEE_St5arrayIPcLm2EEEEviT0_T1_ --------------------------
	.section	.text._ZN2at6native29vectorized_elementwise_kernelILi4EZZZNS0_66_GLOBAL__N__d53a5ca4_28_ActivationLeakyReluKernel_cu_9e10b42f_310417leaky_relu_kernelERNS_18TensorIteratorBaseERKN3c106ScalarEENKUlvE_clEvENKUlvE1_clEvEUlNS5_4HalfEE_St5arrayIPcLm2EEEEviT0_T1_,"ax",@progbits
	.align	128
        .global         _ZN2at6native29vectorized_elementwise_kernelILi4EZZZNS0_66_GLOBAL__N__d53a5ca4_28_ActivationLeakyReluKernel_cu_9e10b42f_310417leaky_relu_kernelERNS_18TensorIteratorBaseERKN3c106ScalarEENKUlvE_clEvENKUlvE1_clEvEUlNS5_4HalfEE_St5arrayIPcLm2EEEEviT0_T1_
        .type           _ZN2at6native29vectorized_elementwise_kernelILi4EZZZNS0_66_GLOBAL__N__d53a5ca4_28_ActivationLeakyReluKernel_cu_9e10b42f_310417leaky_relu_kernelERNS_18TensorIteratorBaseERKN3c106ScalarEENKUlvE_clEvENKUlvE1_clEvEUlNS5_4HalfEE_St5arrayIPcLm2EEEEviT0_T1_,@function
        .size           _ZN2at6native29vectorized_elementwise_kernelILi4EZZZNS0_66_GLOBAL__N__d53a5ca4_28_ActivationLeakyReluKernel_cu_9e10b42f_310417leaky_relu_kernelERNS_18TensorIteratorBaseERKN3c106ScalarEENKUlvE_clEvENKUlvE1_clEvEUlNS5_4HalfEE_St5arrayIPcLm2EEEEviT0_T1_,(.L_x_5718 - _ZN2at6native29vectorized_elementwise_kernelILi4EZZZNS0_66_GLOBAL__N__d53a5ca4_28_ActivationLeakyReluKernel_cu_9e10b42f_310417leaky_relu_kernelERNS_18TensorIteratorBaseERKN3c106ScalarEENKUlvE_clEvENKUlvE1_clEvEUlNS5_4HalfEE_St5arrayIPcLm2EEEEviT0_T1_)
        .other          _ZN2at6native29vectorized_elementwise_kernelILi4EZZZNS0_66_GLOBAL__N__d53a5ca4_28_ActivationLeakyReluKernel_cu_9e10b42f_310417leaky_relu_kernelERNS_18TensorIteratorBaseERKN3c106ScalarEENKUlvE_clEvENKUlvE1_clEvEUlNS5_4HalfEE_St5arrayIPcLm2EEEEviT0_T1_,@"STO_CUDA_ENTRY STV_DEFAULT"
_ZN2at6native29vectorized_elementwise_kernelILi4EZZZNS0_66_GLOBAL__N__d53a5ca4_28_ActivationLeakyReluKernel_cu_9e10b42f_310417leaky_relu_kernelERNS_18TensorIteratorBaseERKN3c106ScalarEENKUlvE_clEvENKUlvE1_clEvEUlNS5_4HalfEE_St5arrayIPcLm2EEEEviT0_T1_:
.text._ZN2at6native29vectorized_elementwise_kernelILi4EZZZNS0_66_GLOBAL__N__d53a5ca4_28_ActivationLeakyReluKernel_cu_9e10b42f_310417leaky_relu_kernelERNS_18TensorIteratorBaseERKN3c106ScalarEENKUlvE_clEvENKUlvE1_clEvEUlNS5_4HalfEE_St5arrayIPcLm2EEEEviT0_T1_:
        /* <DEDUP_REMOVED lines=14> */
[----:B------:R-:W3:Y:S04]  /*00e0*/  LDG.E.64 R8, desc[UR4][R2.64] ;  /* 0x0000000402087981 */ /* 0x000ee8000c1e1b00 */
[----:B------:R2:W4:Y:S02]  /*00f0*/  LDG.E.64 R12, desc[UR4][R2.64+0x400] ;  /* 0x00040004020c7981 */ /* 0x000524000c1e1b00 */
[----:B--2---:R-:W-:-:S04]  /*0100*/  IMAD.WIDE.U32 R2, R0, 0x2, R4 ;  /* 0x0000000200027825 */ /* 0x004fc800078e0004 */
[----:B------:R-:W-:-:S04]  /*0110*/  IMAD.WIDE R2, R15, 0x8, R2 ;  /* 0x000000080f027825 */ /* 0x000fc800078e0202 */
[--C-:B---3--:R-:W-:Y:S02]  /*0120*/  HADD2.F32 R6, -RZ, R8.reuse.H0_H0 ;  /* 0x20000008ff067230 */ /* 0x108fe40000004100 */
[----:B------:R-:W-:Y:S02]  /*0130*/  HADD2.F32 R7, -RZ, R8.H1_H1 ;  /* 0x30000008ff077230 */ /* 0x000fe40000004100 */
[--C-:B----4-:R-:W-:Y:S01]  /*0140*/  HADD2.F32 R10, -RZ, R12.reuse.H0_H0 ;  /* 0x2000000cff0a7230 */ /* 0x110fe20000004100 */
[----:B------:R-:W-:Y:S01]  /*0150*/  FSETP.GT.FTZ.AND P6, PT, R6, RZ, PT ;  /* 0x000000ff0600720b */ /* 0x000fe20003fd4000 */
[----:B------:R-:W-:Y:S01]  /*0160*/  HADD2.F32 R11, -RZ, R12.H1_H1 ;  /* 0x3000000cff0b7230 */ /* 0x000fe20000004100 */
[----:B------:R-:W-:Y:S01]  /*0170*/  FSETP.GT.FTZ.AND P5, PT, R7, RZ, PT ;  /* 0x000000ff0700720b */ /* 0x000fe20003fb4000 */
[----:B------:R-:W-:Y:S01]  /*0180*/  HADD2.F32 R8, -RZ, R9.H0_H0 ;  /* 0x20000009ff087230 */ /* 0x000fe20000004100 */
[----:B------:R-:W-:Y:S01]  /*0190*/  FSETP.GT.FTZ.AND P2, PT, R10, RZ, PT ;  /* 0x000000ff0a00720b */ /* 0x000fe20003f54000 */
[----:B------:R-:W-:Y:S01]  /*01a0*/  HADD2.F32 R12, -RZ, R13.H0_H0 ;  /* 0x2000000dff0c7230 */ /* 0x000fe20000004100 */
[----:B------:R-:W-:Y:S01]  /*01b0*/  FSETP.GT.FTZ.AND P1, PT, R11, RZ, PT ;  /* 0x000000ff0b00720b */ /* 0x000fe20003f34000 */
[----:B------:R-:W-:Y:S01]  /*01c0*/  HADD2.F32 R9, -RZ, R9.H1_H1 ;  /* 0x30000009ff097230 */ /* 0x000fe20000004100 */
        /* <DEDUP_REMOVED lines=13> */
[----:B------:R-:W-:-:S02]  /*02a0*/  @!P3 FMUL.FTZ R9, R9, UR6 ;  /* 0x000000060909bc20 */ /* 0x000fc40008410000 */
[----:B------:R-:W-:-:S03]  /*02b0*/  @!P6 FMUL.FTZ R13, R13, UR6 ;  /* 0x000000060d0dec20 */ /* 0x000fc60008410000 */
[----:B------:R-:W-:Y:S02]  /*02c0*/  F2FP.F16.F32.PACK_AB R7, R9, R8 ;  /* 0x000000080907723e */ /* 0x000fe400000000ff */
[----:B------:R-:W-:-:S03]  /*02d0*/  F2FP.F16.F32.PACK_AB R11, R13, R12 ;  /* 0x0000000c0d0b723e */ /* 0x000fc600000000ff */
[----:B------:R-:W-:Y:S04]  /*02e0*/  STG.E.64 desc[UR4][R2.64], R6 ;  /* 0x0000000602007986 */ /* 0x000fe8000c101b04 */
[----:B------:R-:W-:Y:S01]  /*02f0*/  STG.E.64 desc[UR4][R2.64+0x400], R10 ;  /* 0x0004000a02007986 */ /* 0x000fe2000c101b04 */
[----:B------:R-:W-:Y:S05]  /*0300*/  EXIT ;  /* 0x000000000000794d */ /* 0x000fea0003800000 */
.L_x_4519:
        /* <DEDUP_REMOVED lines=148> */
.L_x_4522:
[----:B------:R-:W-:-:S13]  /*0c50*/  ISETP.GE.AND P0, PT, R23, R2, PT ;  /* 0x000000021700720c */ /* 0x000fda0003f06270 */
[----:B------:R-:W-:Y:S05]  /*0c60*/  @P0 BRA `(.L_x_4524) ;  /* 0x0000000000300947 */ /* 0x000fea0003800000 */
[----:B0-----:R-:W0:Y:S01]  /*0c70*/  LDC.64 R4, c[0x0][0x228] ;  /* 0x00008a00ff047b82 */ /* 0x001e220000000a00 */
[----:B------:R-:W-:Y:S02]  /*0c80*/  IMAD.IADD R3, R0, 0x1, R23 ;  /* 0x0000000100037824 */ /* 0x000fe400078e0217 */
[----:B------:R-:W-:Y:S02]  /*0c90*/  VIADD R23, R23, 0x80 ;  /* 0x0000008017177836 */ /* 0x000fe40000000000 */
[----:B0-----:R-:W-:-:S05]  /*0ca0*/  IMAD.WIDE.U32 R4, R3, 0x2, R4 ;  /* 0x0000000203047825 */ /* 0x001fca00078e0004 */
[----:B------:R1:W-:Y:S02]  /*0cb0*/  STG.E.U16 desc[UR4][R4.64], R6 ;  /* 0x0000000604007986 */ /* 0x0003e4000c101504 */
.L_x_4523:
[----:B------:R-:W-:-:S13]  /*0cc0*/  ISETP.GE.AND P0, PT, R23, R2, PT ;  /* 0x000000021700720c */ /* 0x000fda0003f06270 */
[----:B------:R-:W-:Y:S05]  /*0cd0*/  @P0 BRA `(.L_x_4525) ;  /* 0x0000000000340947 */ /* 0x000fea0003800000 */
[----:B01----:R-:W0:Y:S01]  /*0ce0*/  LDC.64 R4, c[0x0][0x228] ;  /* 0x00008a00ff047b82 */ /* 0x003e220000000a00 */
[----:B------:R-:W-:Y:S01]  /*0cf0*/  IADD3 R3, R0, R23, RZ ;  /* 0x0000001700037210 */ /* 0x000fe20007ffe0ff */
[----:B------:R-:W-:-:S04]  /*0d00*/  VIADD R23, R23, 0x80 ;  /* 0x0000008017177836 */ /* 0x000fc80000000000 */
[----:B0-----:R-:W-:-:S05]  /*0d10*/  IMAD.WIDE.U32 R4, R3, 0x2, R4 ;  /* 0x0000000203047825 */ /* 0x001fca00078e0004 */
[----:B------:R1:W-:Y:S02]  /*0d20*/  STG.E.U16 desc[UR4][R4.64], R7 ;  /* 0x0000000704007986 */ /* 0x0003e4000c101504 */
.L_x_4524:
        /* <DEDUP_REMOVED lines=8> */
.L_x_4525:
[----:B------:R-:W-:Y:S05]  /*0db0*/  BSYNC B1 ;  /* 0x0000000000017941 */ /* 0x000fea0003800000 */
.L_x_4521:
[----:B------:R-:W-:-:S13]  /*0dc0*/  ISETP.GE.AND P0, PT, R23, R2, PT ;  /* 0x000000021700720c */ /* 0x000fda0003f06270 */
[----:B012---:R-:W0:Y:S01]  /*0dd0*/  @!P0 LDC.64 R4, c[0x0][0x228] ;  /* 0x00008a00ff048b82 */ /* 0x007e220000000a00 */
[----:B------:R-:W-:Y:S01]  /*0de0*/  @!P0 IADD3 R3, R0, R23, RZ ;  /* 0x0000001700038210 */ /* 0x000fe20007ffe0ff */
[----:B------:R-:W-:-:S04]  /*0df0*/  @!P0 VIADD R23, R23, 0x80 ;  /* 0x0000008017178836 */ /* 0x000fc80000000000 */
[----:B0-----:R-:W-:-:S05]  /*0e00*/  @!P0 IMAD.WIDE.U32 R4, R3, 0x2, R4 ;  /* 0x0000000203048825 */ /* 0x001fca00078e0004 */
[----:B------:R2:W-:Y:S02]  /*0e10*/  @!P0 STG.E.U16 desc[UR4][R4.64], R10 ;  /* 0x0000000a04008986 */ /* 0x0005e4000c101504 */
.L_x_4526:
[----:B------:R-:W-:Y:S05]  /*0e20*/  BSYNC B0 ;  /* 0x0000000000007941 */ /* 0x000fea0003800000 */
.L_x_4520:
        /* <DEDUP_REMOVED lines=8> */
.L_x_4527:
        /* <DEDUP_REMOVED lines=13> */
.L_x_5718:


//--------------------- .text._ZN2at6native29vectorized_elementwise_kernelILi8EZZZNS0_66_GLOBAL__N__d53a5ca4_28_ActivationLeakyReluKernel_cu_9e10b42f_310417leaky_relu_kernelERNS_18TensorIteratorBaseERKN3c106ScalarEENKUlvE_clEvENKUlvE1_clEvEUlNS5_4HalfEE_St5arrayIPcLm2EEEEviT0_T1_ --------------------------
	.section	.text._ZN2at6native29vectorized_elementwise_kernelILi8EZZZNS0_66_GLOBAL__N__d53a5ca4_28_ActivationLeakyReluKernel_cu_9e10b42f_310417leaky_relu_kernelERNS_18TensorIteratorBaseERKN3c106ScalarEENKUlvE_clEvENKUlvE1_clEvEUlNS5_4HalfEE_St5arrayIPcLm2EEEEviT0_T1_,"ax",@progbits
	.align	128
        .global         _ZN2at6native29vectorized_elementwise_kernelILi8EZZZNS0_66_GLOBAL__N__d53a5ca4_28_ActivationLeakyReluKernel_cu_9e10b42f_310417leaky_relu_kernelERNS_18TensorIteratorBaseERKN3c106ScalarEENKUlvE_clEvENKUlvE1_clEvEUlNS5_4HalfEE_St5arrayIPcLm2EEEEviT0_T1_
        .type           _ZN2at6native29vectorized_elementwise_kernelILi8EZZZNS0_66_GLOBAL__N__d53a5ca4_28_ActivationLeakyReluKernel_cu_9e10b42f_310417leaky_relu_kernelERNS_18TensorIteratorBaseERKN3c106ScalarEENKUlvE_clEvENKUlvE1_clEvEUlNS5_4HalfEE_St5arrayIPcLm2EEEEviT0_T1_,@function
        .size           _ZN2at6native29vectorized_elementwise_kernelILi8EZZZNS0_66_GLOBAL__N__d53a5ca4_28_ActivationLeakyReluKernel_cu_9e10b42f_310417leaky_relu_kernelERNS_18TensorIteratorBaseERKN3c106ScalarEENKUlvE_clEvENKUlvE1_clEvEUlNS5_4HalfEE_St5arrayIPcLm2EEEEviT0_T1_,(.L_x_5719 - _ZN2at6native29vectorized_elementwise_kernelILi8EZZZNS0_66_GLOBAL__N__d53a5ca4_28_ActivationLeakyReluKernel_cu_9e10b42f_310417leaky_relu_kernelERNS_18TensorIteratorBaseERKN3c106ScalarEENKUlvE_clEvENKUlvE1_clEvEUlNS5_4HalfEE_St5arrayIPcLm2EEEEviT0_T1_)
        .other          _ZN2at6native29vectorized_elementwise_kernelILi8EZZZNS0_66_GLOBAL__N__d53a5ca4_28_ActivationLeakyReluKernel_cu_9e10b42f_310417leaky_relu_kernelERNS_18TensorIteratorBaseERKN3c106ScalarEENKUlvE_clEvENKUlvE1_clEvEUlNS5_4HalfEE_St5arrayIPcLm2EEEEviT0_T1_,@"STO_CUDA_ENTRY STV_DEFAULT"
_ZN2at6native29vectorized_elementwise_kernelILi8EZZZNS0_66_GLOBAL__N__d53a5ca4_28_ActivationLeakyReluKernel_cu_9e10b42f_310417leaky_relu_kernelERNS_18TensorIteratorBaseERKN3c106ScalarEENKUlvE_clEvENKUlvE1_clEvEUlNS5_4HalfEE_St5arrayIPcLm2EEEEviT0_T1_:
.text._ZN2at6native29vectorized_elementwise_kernelILi8EZZZNS0_66_GLOBAL__N__d53a5ca4_28_ActivationLeakyReluKernel_cu_9e10b42f_310417leaky_relu_kernelERNS_18TensorIteratorBaseERKN3c106ScalarEENKUlvE_clEvENKUlvE1_clEvEUlNS5_4HalfEE_St5arrayIPcLm2EEEEviT0_T1_:
        /* <DEDUP_REMOVED lines=14> */
[----:B------:R2:W3:Y:S02]  /*00e0*/  LDG.E.128 R4, desc[UR4][R2.64] ;  /* 0x0000000402047981 */ /* 0x0004e4000c1e1d00 */
[----:B--2---:R-:W-:-:S04]  /*00f0*/  IMAD.WIDE.U32 R2, R0, 0x2, R8 ;  /* 0x0000000200027825 */ /* 0x004fc800078e0008 */
[----:B------:R-:W-:-:S04]  /*0100*/  IMAD.WIDE R2, R15, 0x10, R2 ;  /* 0x000000100f027825 */ /* 0x000fc800078e0202 */
[----:B---3--:R-:W-:Y:S02]  /*0110*/  HADD2.F32 R10, -RZ, R4.H0_H0 ;  /* 0x20000004ff0a7230 */ /* 0x008fe40000004100 */
[----:B------:R-:W-:Y:S02]  /*0120*/  HADD2.F32 R12, -RZ, R5.H0_H0 ;  /* 0x20000005ff0c7230 */ /* 0x000fe40000004100 */
[----:B------:R-:W-:Y:S01]  /*0130*/  HADD2.F32 R13, -RZ, R6.H0_H0 ;  /* 0x20000006ff0d7230 */ /* 0x000fe20000004100 */
[----:B------:R-:W-:Y:S01]  /*0140*/  FSETP.GT.FTZ.AND P6, PT, R10, RZ, PT ;  /* 0x000000ff0a00720b */ /* 0x000fe20003fd4000 */
[----:B------:R-:W-:Y:S01]  /*0150*/  HADD2.F32 R14, -RZ, R7.H0_H0 ;  /* 0x20000007ff0e7230 */ /* 0x000fe20000004100 */
[----:B------:R-:W-:Y:S01]  /*0160*/  FSETP.GT.FTZ.AND P4, PT, R12, RZ, PT ;  /* 0x000000ff0c00720b */ /* 0x000fe20003f94000 */
[----:B------:R-:W-:Y:S01]  /*0170*/  HADD2.F32 R11, -RZ, R4.H1_H1 ;  /* 0x30000004ff0b7230 */ /* 0x000fe20000004100 */
[----:B------:R-:W-:Y:S01]  /*0180*/  FSETP.GT.FTZ.AND P2, PT, R13, RZ, PT ;  /* 0x000000ff0d00720b */ /* 0x000fe20003f54000 */
[----:B------:R-:W-:Y:S01]  /*0190*/  HADD2.F32 R5, -RZ, R5.H1_H1 ;  /* 0x30000005ff057230 */ /* 0x000fe20000004100 */
        /* <DEDUP_REMOVED lines=10> */
[----:B------:R-:W-:Y:S02]  /*0240*/  @!P0 FMUL.FTZ R14, R14, UR6 ;  /* 0x000000060e0e8c20 */ /* 0x000fe40008410000 */
[----:B------:R-:W-:Y:S02]  /*0250*/  @!P5 FMUL.FTZ R11, R11, UR6 ;  /* 0x000000060b0bdc20 */ /* 0x000fe40008410000 */
[----:B------:R-:W-:-:S02]  /*0260*/  @!P3 FMUL.FTZ R5, R5, UR6 ;  /* 0x000000060505bc20 */ /* 0x000fc40008410000 */
[----:B------:R-:W-:Y:S01]  /*0270*/  @!P1 FMUL.FTZ R6, R6, UR6 ;  /* 0x0000000606069c20 */ /* 0x000fe20008410000 */
[----:B------:R-:W-:Y:S01]  /*0280*/  F2FP.F16.F32.PACK_AB R4, R11, R10 ;  /* 0x0000000a0b04723e */ /* 0x000fe200000000ff */
[----:B------:R-:W-:Y:S01]  /*0290*/  @!P6 FMUL.FTZ R7, R7, UR6 ;  /* 0x000000060707ec20 */ /* 0x000fe20008410000 */
[----:B------:R-:W-:Y:S02]  /*02a0*/  F2FP.F16.F32.PACK_AB R5, R5, R12 ;  /* 0x0000000c0505723e */ /* 0x000fe400000000ff */
[----:B------:R-:W-:Y:S02]  /*02b0*/  F2FP.F16.F32.PACK_AB R6, R6, R13 ;  /* 0x0000000d0606723e */ /* 0x000fe400000000ff */
[----:B------:R-:W-:-:S05]  /*02c0*/  F2FP.F16.F32.PACK_AB R7, R7, R14 ;  /* 0x0000000e0707723e */ /* 0x000fca00000000ff */
[----:B------:R-:W-:Y:S01]  /*02d0*/  STG.E.128 desc[UR4][R2.64], R4 ;  /* 0x0000000402007986 */ /* 0x000fe2000c101d04 */
[----:B------:R-:W-:Y:S05]  /*02e0*/  EXIT ;  /* 0x000000000000794d */ /* 0x000fea0003800000 */
.L_x_4528:
        /* <DEDUP_REMOVED lines=148> */
.L_x_4531:
[----:B------:R-:W-:-:S13]  /*0c30*/  ISETP.GE.AND P0, PT, R23, R2, PT ;  /* 0x000000021700720c */ /* 0x000fda0003f06270 */
[----:B------:R-:W-:Y:S05]  /*0c40*/  @P0 BRA `(.L_x_4533) ;  /* 0x0000000000300947 */ /* 0x000fea0003800000 */
[----:B0-----:R-:W0:Y:S01]  /*0c50*/  LDC.64 R4, c[0x0][0x228] ;  /* 0x00008a00ff047b82 */ /* 0x001e220000000a00 */
[----:B------:R-:W-:Y:S02]  /*0c60*/  IMAD.IADD R3, R0, 0x1, R23 ;  /* 0x0000000100037824 */ /* 0x000fe400078e0217 */
[----:B------:R-:W-:Y:S02]  /*0c70*/  VIADD R23, R23, 0x80 ;  /* 0x0000008017177836 */ /* 0x000fe40000000000 */
[----:B0-----:R-:W-:-:S05]  /*0c80*/  IMAD.WIDE.U32 R4, R3, 0x2, R4 ;  /* 0x0000000203047825 */ /* 0x001fca00078e0004 */
[----:B------:R1:W-:Y:S02]  /*0c90*/  STG.E.U16 desc[UR4][R4.64], R6 ;  /* 0x0000000604007986 */ /* 0x0003e4000c101504 */
.L_x_4532:
[----:B------:R-:W-:-:S13]  /*0ca0*/  ISETP.GE.AND P0, PT, R23, R2, PT ;  /* 0x000000021700720c */ /* 0x000fda0003f06270 */
[----:B------:R-:W-:Y:S05]  /*0cb0*/  @P0 BRA `(.L_x_4534) ;  /* 0x0000000000340947 */ /* 0x000fea0003800000 */
[----:B01----:R-:W0:Y:S01]  /*0cc0*/  LDC.64 R4, c[0x0][0x228] ;  /* 0x00008a00ff047b82 */ /* 0x003e220000000a00 */
[----:B------:R-:W-:Y:S01]  /*0cd0*/  IADD3 R3, R0, R23, RZ ;  /* 0x0000001700037210 */ /* 0x000fe20007ffe0ff */
[----:B------:R-:W-:-:S04]  /*0ce0*/  VIADD R23, R23, 0x80 ;  /* 0x0000008017177836 */ /* 0x000fc80000000000 */
[----:B0-----:R-:W-:-:S05]  /*0cf0*/  IMAD.WIDE.U32 R4, R3, 0x2, R4 ;  /* 0x0000000203047825 */ /* 0x001fca00078e0004 */
[----:B------:R1:W-:Y:S02]  /*0d00*/  STG.E.U16 desc[UR4][R4.64], R7 ;  /* 0x0000000704007986 */ /* 0x0003e4000c101504 */
.L_x_4533:
        /* <DEDUP_REMOVED lines=8> */
.L_x_4534:
[----:B------:R-:W-:Y:S05]  /*0d90*/  BSYNC B1 ;  /* 0x0000000000017941 */ /* 0x000fea0003800000 */
.L_x_4530:
[----:B------:R-:W-:-:S13]  /*0da0*/  ISETP.GE.AND P0, PT, R23, R2, PT ;  /* 0x000000021700720c */ /* 0x000fda0003f06270 */
[----:B012---:R-:W0:Y:S01]  /*0db0*/  @!P0 LDC.64 R4, c[0x0][0x228] ;  /* 0x00008a00ff048b82 */ /* 0x007e220000000a00 */
[----:B------:R-:W-:Y:S01]  /*0dc0*/  @!P0 IADD3 R3, R0, R23, RZ ;  /* 0x0000001700038210 */ /* 0x000fe20007ffe0ff */
[----:B------:R-:W-:-:S04]  /*0dd0*/  @!P0 VIADD R23, R23, 0x80 ;  /* 0x0000008017178836 */ /* 0x000fc80000000000 */
[----:B0-----:R-:W-:-:S05]  /*0de0*/  @!P0 IMAD.WIDE.U32 R4, R3, 0x2, R4 ;  /* 0x0000000203048825 */ /* 0x001fca00078e0004 */
[----:B------:R2:W-:Y:S02]  /*0df0*/  @!P0 STG.E.U16 desc[UR4][R4.64], R10 ;  /* 0x0000000a04008986 */ /* 0x0005e4000c101504 */
.L_x_4535:
[----:B------:R-:W-:Y:S05]  /*0e00*/  BSYNC B0 ;  /* 0x0000000000007941 */ /* 0x000fea0003800000 */
.L_x_4529:
        /* <DEDUP_REMOVED lines=8> */
.L_x_4536:
        /* <DEDUP_REMOVED lines=15> */
.L_x_5719:


//--------------------- .text._ZN2at6native18elementwise_kernelILi128ELi4EZNS0_15gpu_kernel_implIZZZNS0_66_GLOBAL__N__d53a5ca4_28_ActivationLeakyReluKernel_cu_9e10b42f_310417leaky_relu_kernelERNS_18TensorIteratorBaseERKN3c106ScalarEENKUlvE_clEvENKUlvE0_clEvEUlfE_EEvS5_RKT_EUliE_EEviT1_ --------------------------
	.section	.text._ZN2at6native18elementwise_kernelILi128ELi4EZNS0_15gpu_kernel_implIZZZNS0_66_GLOBAL__N__d53a5ca4_28_ActivationLeakyReluKernel_cu_9e10b42f_310417leaky_relu_kernelERNS_18TensorIteratorBaseERKN3c106ScalarEENKUlvE_clEvENKUlvE0_clEvEUlfE_EEvS5_RKT_EUliE_EEviT1_,"ax",@progbits
	.align	128
        .global         _ZN2at6native18elementwise_kernelILi128ELi4EZNS0_15gpu_kernel_implIZZZNS0_66_GLOBAL__N__d53a5ca4_28_ActivationLeakyReluKernel_cu_9e10b42f_310417leaky_relu_kernelERNS_18TensorIteratorBaseERKN3c106ScalarEENKUlvE_clEvENKUlvE0_clEvEUlfE_EEvS5_RKT_EUliE_EEviT1_
        .type           _ZN2at6native18elementwise_kernelILi128ELi4EZNS0_15gpu_kernel_implIZZZNS0_66_GLOBAL__N__d53a5ca4_28_ActivationLeakyReluKernel_cu_9e10b42f_310417leaky_relu_kernelERNS_18TensorIteratorBaseERKN3c106ScalarEENKUlvE_clEvENKUlvE0_clEvEUlfE_EEvS5_RKT_EUliE_EEviT1_,@function
        .size           _ZN2at6native18elementwise_kernelILi128ELi4EZNS0_15gpu_kernel_implIZZZNS0_66_GLOBAL__N__d53a5ca4_28_ActivationLeakyReluKernel_cu_9e10b42f_310417leaky_relu_kernelERNS_18TensorIteratorBaseERKN3c106ScalarEENKUlvE_clEvENKUlvE0_clEvEUlfE_EEvS5_RKT_EUliE_EEviT1_,(.L_x_5720 - _ZN2at6native18elementwise_kernelILi128ELi4EZNS0_15gpu_kernel_implIZZZNS0_66_GLOBAL__N__d53a5ca4_28_ActivationLeakyReluKernel_cu_9e10b42f_310417leaky_relu_kernelERNS_18TensorIteratorBaseERKN3c106ScalarEENKUlvE_clEvENKUlvE0_clEvEUlfE_EEvS5_RKT_EUliE_EEviT1_)
        .other          _ZN2at6native18elementwise_kernelILi128ELi4EZNS0_15gpu_kernel_implIZZZNS0_66_GLOBAL__N__d53a5ca4_28_ActivationLeakyReluKernel_cu_9e10b42f_310417leaky_relu_kernelERNS_18TensorIteratorBaseERKN3c106ScalarEENKUlvE_clEvENKUlvE0_clEvEUlfE_EEvS5_RKT_EUliE_EEviT1_,@"STO_CUDA_ENTRY STV_DEFAULT"
_ZN2at6native18elementwise_kernelILi128ELi4EZNS0_15gpu_kernel_implIZZZNS0_66_GLOBAL__N__d53a5ca4_28_ActivationLeakyReluKernel_cu_9e10b42f_310417leaky_relu_kernelERNS_18TensorIteratorBaseERKN3c106ScalarEENKUlvE_clEvENKUlvE0_clEvEUlfE_EEvS5_RKT_EUliE_EEviT1_:
.text._ZN2at6native18elementwise_kernelILi128ELi4EZNS0_15gpu_kernel_implIZZZNS0_66_GLOBAL__N__d53a5ca4_28_ActivationLeakyReluKernel_cu_9e10b42f_310417leaky_relu_kernelERNS_18TensorIteratorBaseERKN3c106ScalarEENKUlvE_clEvENKUlvE0_clEvEUlfE_EEvS5_RKT_EUliE_EEviT1_:
        /* <DEDUP_REMOVED lines=314> */
.L_x_4539:
        /* <DEDUP_REMOVED lines=22> */
.L_x_4544:
[----:B------:R-:W2:Y:S02]  /*1500*/  LDG.E.U8 R0, desc[UR36][R2.64] ;  /* 0x0000002402007981 */ /* 0x000ea4000c1e1100 */
[----:B--2---:R-:W-:Y:S01]  /*1510*/  I2FP.F32.U32 R0, R0 ;  /* 0x0000000000007245 */ /* 0x004fe20000201000 */
[----:B------:R-:W-:Y:S06]  /*1520*/  BRA `(.L_x_4546) ;  /* 0x0000000c002c7947 */ /* 0x000fec0003800000 */
.L_x_4543:
        /* <DEDUP_REMOVED lines=9> */
.L_x_4548:
[----:B------:R-:W2:Y:S02]  /*15c0*/  LDG.E R0, desc[UR36][R2.64] ;  /* 0x0000002402007981 */ /* 0x000ea4000c1e1900 */
[----:B--2---:R-:W-:Y:S01]  /*15d0*/  I2FP.F32.S32 R0, R0 ;  /* 0x0000000000007245 */ /* 0x004fe20000201400 */
[----:B------:R-:W-:Y:S06]  /*15e0*/  BRA `(.L_x_4546) ;  /* 0x0000000800fc7947 */ /* 0x000fec0003800000 */
.L_x_4547:
[----:B------:R-:W2:Y:S02]  /*15f0*/  LDG.E.U16 R0, desc[UR36][R2.64] ;  /* 0x0000002402007981 */ /* 0x000ea4000c1e1500 */
[----:B--2---:R-:W0:Y:S01]  /*1600*/  I2F.S16 R0, R0 ;  /* 0x0000000000007306 */ /* 0x004e220000101400 */
[----:B------:R-:W-:Y:S05]  /*1610*/  BRA `(.L_x_4546) ;  /* 0x0000000800f07947 */ /* 0x000fea0003800000 */
.L_x_4542:
        /* <DEDUP_REMOVED lines=8> */
.L_x_4550:
[----:B------:R-:W2:Y:S02]  /*16a0*/  LDG.E.U16 R0, desc[UR36][R2.64] ;  /* 0x0000002402007981 */ /* 0x000ea4000c1e1500 */
[----:B--2---:R-:W-:Y:S01]  /*16b0*/  HADD2.F32 R0, -RZ, R0.H0_H0 ;  /* 0x20000000ff007230 */ /* 0x004fe20000004100 */
[----:B------:R-:W-:Y:S06]  /*16c0*/  BRA `(.L_x_4546) ;  /* 0x0000000800c47947 */ /* 0x000fec0003800000 */
.L_x_4549:
        /* <DEDUP_REMOVED lines=8> */
.L_x_4552:
[----:B------:R-:W2:Y:S02]  /*1750*/  LDG.E.U16 R0, desc[UR36][R2.64] ;  /* 0x0000002402007981 */ /* 0x000ea4000c1e1500 */
[----:B--2---:R-:W-:Y:S01]  /*1760*/  HADD2.F32 R0, -RZ, R0.H0_H0 ;  /* 0x20000000ff007230 */ /* 0x004fe20000004100 */
[----:B------:R-:W-:Y:S06]  /*1770*/  BRA `(.L_x_4546) ;  /* 0x0000000800987947 */ /* 0x000fec0003800000 */
.L_x_4551:
[----:B------:R-:W2:Y:S01]  /*1780*/  LDG.E.64 R2, desc[UR36][R2.64] ;  /* 0x0000002402027981 */ /* 0x000ea2000c1e1b00 */
[----:B------:R-:W-:Y:S01]  /*1790*/  UMOV UR4, 0xf0000000 ;  /* 0xf000000000047882 */ /* 0x000fe20000000000 */
[----:B------:R-:W-:Y:S01]  /*17a0*/  UMOV UR5, 0x380fffff ;  /* 0x380fffff00057882 */ /* 0x000fe20000000000 */
[----:B--2---:R-:W0:Y:S01]  /*17b0*/  F2F.F32.F64 R0, R2 ;  /* 0x0000000200007310 */ /* 0x004e220000301000 */
[----:B------:R-:W-:-:S14]  /*17c0*/  DSETP.GEU.AND P0, PT, |R2|, UR4, PT ;  /* 0x0000000402007e2a */ /* 0x000fdc000bf0e200 */
[----:B0-----:R-:W-:Y:S01]  /*17d0*/  @!P0 FMUL R0, R0, 1.175494350822287508e-38 ;  /* 0x0080000000008820 */ /* 0x001fe20000400000 */
[----:B------:R-:W-:Y:S06]  /*17e0*/  BRA `(.L_x_4546) ;  /* 0x00000008007c7947 */ /* 0x000fec0003800000 */
.L_x_4541:
        /* <DEDUP_REMOVED lines=12> */
.L_x_4555:
[----:B------:R-:W2:Y:S01]  /*18b0*/  LDG.E.64 R2, desc[UR36][R2.64] ;  /* 0x0000002402027981 */ /* 0x000ea2000c1e1b00 */
[----:B------:R-:W-:Y:S01]  /*18c0*/  UMOV UR4, 0xf0000000 ;  /* 0xf000000000047882 */ /* 0x000fe20000000000 */
[----:B------:R-:W-:Y:S01]  /*18d0*/  UMOV UR5, 0x380fffff ;  /* 0x380fffff00057882 */ /* 0x000fe20000000000 */
[----:B--2---:R-:W0:Y:S01]  /*18e0*/  F2F.F32.F64 R0, R2 ;  /* 0x0000000200007310 */ /* 0x004e220000301000 */
[----:B------:R-:W-:-:S14]  /*18f0*/  DSETP.GEU.AND P0, PT, |R2|, UR4, PT ;  /* 0x0000000402007e2a */ /* 0x000fdc000bf0e200 */
[----:B0-----:R-:W-:Y:S01]  /*1900*/  @!P0 FMUL R0, R0, 1.175494350822287508e-38 ;  /* 0x0080000000008820 */ /* 0x001fe20000400000 */
[----:B------:R-:W-:Y:S06]  /*1910*/  BRA `(.L_x_4546) ;  /* 0x0000000800307947 */ /* 0x000fec0003800000 */
.L_x_4554:
        /* <DEDUP_REMOVED lines=26> */
.L_x_4557:
        /* <DEDUP_REMOVED lines=13> */
.L_x_4556:
[----:B------:R-:W2:Y:S02]  /*1b90*/  LDG.E.U16 R0, desc[UR36][R2.64] ;  /* 0x0000002402007981 */ /* 0x000ea4000c1e1500 */
[----:B--2---:R-:W-:Y:S01]  /*1ba0*/  IMAD.U32 R0, R0, 0x10000, RZ ;  /* 0x0001000000007824 */ /* 0x004fe200078e00ff */
[----:B------:R-:W-:Y:S06]  /*1bb0*/  BRA `(.L_x_4546) ;  /* 0x0000000400887947 */ /* 0x000fec0003800000 */
.L_x_4553:
        /* <DEDUP_REMOVED lines=11> */
.L_x_4560:
        /* <DEDUP_REMOVED lines=20> */
.L_x_4562:
[----:B------:R-:W-:Y:S05]  /*1db0*/  BSYNC B0 ;  /* 0x0000000000007941 */ /* 0x000fea0003800000 */
.L_x_4561:
[----:B------:R-:W-:Y:S01]  /*1dc0*/  LEA R3, R0, 0x3b800000, 0x17 ;  /* 0x3b80000000037811 */ /* 0x000fe200078eb8ff */
[----:B------:R-:W-:-:S05]  /*1dd0*/  IMAD.SHL.U32 R0, R2, 0x100000, RZ ;  /* 0x0010000002007824 */ /* 0x000fca00078e00ff */
[----:B------:R-:W-:Y:S01]  /*1de0*/  LOP3.LUT R0, R3, R0, R4, 0xfe, !PT ;  /* 0x0000000003007212 */ /* 0x000fe200078efe04 */
[----:B------:R-:W-:Y:S06]  /*1df0*/  BRA `(.L_x_4546) ;  /* 0x0000000000f87947 */ /* 0x000fec0003800000 */
.L_x_4559:
        /* <DEDUP_REMOVED lines=20> */
.L_x_4564:
[----:B------:R-:W-:Y:S05]  /*1f40*/  BSYNC B0 ;  /* 0x0000000000007941 */ /* 0x000fea0003800000 */
.L_x_4563:
[----:B------:R-:W-:Y:S01]  /*1f50*/  LEA R3, R0, 0x37800000, 0x17 ;  /* 0x3780000000037811 */ /* 0x000fe200078eb8ff */
[----:B------:R-:W-:-:S05]  /*1f60*/  IMAD.SHL.U32 R0, R2, 0x200000, RZ ;  /* 0x0020000002007824 */ /* 0x000fca00078e00ff */
[----:B------:R-:W-:Y:S01]  /*1f70*/  LOP3.LUT R0, R3, R0, R4, 0xfe, !PT ;  /* 0x0000000003007212 */ /* 0x000fe200078efe04 */
[----:B------:R-:W-:Y:S06]  /*1f80*/  BRA `(.L_x_4546) ;  /* 0x0000000000947947 */ /* 0x000fec0003800000 */
.L_x_4558:
        /* <DEDUP_REMOVED lines=14> */
.L_x_4545:
        /* <DEDUP_REMOVED lines=16> */
.L_x_4567:
[----:B------:R-:W-:Y:S01]  /*2170*/  IMAD.MOV.U32 R0, RZ, RZ, RZ ;  /* 0x000000ffff007224 */ /* 0x000fe200078e00ff */
[----:B------:R-:W-:Y:S06]  /*2180*/  BRA `(.L_x_4546) ;  /* 0x0000000000147947 */ /* 0x000fec0003800000 */
.L_x_4566:
[----:B------:R-:W2:Y:S02]  /*2190*/  LDG.E.64 R2, desc[UR36][R2.64] ;  /* 0x0000002402027981 */ /* 0x000ea4000c1e1b00 */
[----:B--2---:R0:W1:Y:S01]  /*21a0*/  I2F.U64 R0, R2 ;  /* 0x0000000200007312 */ /* 0x0040620000301000 */
[----:B------:R-:W-:Y:S05]  /*21b0*/  BRA `(.L_x_4546) ;  /* 0x0000000000087947 */ /* 0x000fea0003800000 */
.L_x_4565:
[----:B------:R-:W2:Y:S02]  /*21c0*/  LDG.E R0, desc[UR36][R2.64] ;  /* 0x0000002402007981 */ /* 0x000ea4000c1e1900 */
[----:B--2---:R-:W-:-:S07]  /*21d0*/  I2FP.F32.U32 R0, R0 ;  /* 0x0000000000007245 */ /* 0x004fce0000201000 */
.L_x_4546:
[----:B------:R-:W-:Y:S05]  /*21e0*/  BSYNC B6 ;  /* 0x0000000000067941 */ /* 0x000fea0003800000 */
.L_x_4540:
[----:B0-234-:R-:W0:Y:S01]  /*21f0*/  LDC.U8 R3, c[0x0][0x430] ;  /* 0x00010c00ff037b82 */ /* 0x01de220000000000 */
[----:B-1---5:R-:W-:Y:S01]  /*2200*/  IMAD.MOV.U32 R2, RZ, RZ, R0 ;  /* 0x000000ffff027224 */ /* 0x022fe200078e0000 */
[----:B------:R-:W-:-:S04]  /*2210*/  ULDC UR4, c[0x0][0x420] ;  /* 0x0001080000047ab9 */ /* 0x000fc80000000800 */
[----:B------:R-:W-:-:S13]  /*2220*/  FSETP.GT.FTZ.AND P0, PT, R2, RZ, PT ;  /* 0x000000ff0200720b */ /* 0x000fda0003f14000 */
[----:B------:R-:W-:Y:S01]  /*2230*/  @!P0 FMUL.FTZ R2, R2, UR4 ;  /* 0x0000000402028c20 */ /* 0x000fe20008410000 */
        /* <DEDUP_REMOVED lines=14> */
.L_x_4571:
[----:B------:R-:W0:Y:S02]  /*2320*/  F2I.S64.TRUNC R2, R2 ;  /* 0x0000000200027311 */ /* 0x000e24000020d900 */
[----:B0-----:R-:W-:-:S05]  /*2330*/  IMAD.MOV.U32 R5, RZ, RZ, R2 ;  /* 0x000000ffff057224 */ /* 0x001fca00078e0002 */
[----:B------:R0:W-:Y:S01]  /*2340*/  STG.E.U8 desc[UR36][R16.64], R5 ;  /* 0x0000000510007986 */ /* 0x0001e2000c101124 */
[----:B------:R-:W-:Y:S05]  /*2350*/  BRA `(.L_x_4573) ;  /* 0x0000000c00407947 */ /* 0x000fea0003800000 */
.L_x_4570:
        /* <DEDUP_REMOVED lines=9> */
.L_x_4575:
[----:B------:R-:W0:Y:S02]  /*23f0*/  F2I.FTZ.TRUNC.NTZ R3, R2 ;  /* 0x0000000200037305 */ /* 0x000e24000021f100 */
[----:B0-----:R0:W-:Y:S01]  /*2400*/  STG.E desc[UR36][R16.64], R3 ;  /* 0x0000000310007986 */ /* 0x0011e2000c101924 */
[----:B------:R-:W-:Y:S05]  /*2410*/  BRA `(.L_x_4573) ;  /* 0x0000000c00107947 */ /* 0x000fea0003800000 */
.L_x_4574:
[----:B------:R-:W0:Y:S02]  /*2420*/  F2I.FTZ.TRUNC.NTZ R3, R2 ;  /* 0x0000000200037305 */ /* 0x000e24000021f100 */
[----:B0-----:R0:W-:Y:S01]  /*2430*/  STG.E.U16 desc[UR36][R16.64], R3 ;  /* 0x0000000310007986 */ /* 0x0011e2000c101524 */
[----:B------:R-:W-:Y:S05]  /*2440*/  BRA `(.L_x_4573) ;  /* 0x0000000c00047947 */ /* 0x000fea0003800000 */
.L_x_4569:
        /* <DEDUP_REMOVED lines=8> */
.L_x_4577:
[----:B------:R-:W-:-:S05]  /*24d0*/  F2FP.F16.F32.PACK_AB R2, RZ, R2 ;  /* 0x00000002ff02723e */ /* 0x000fca00000000ff */
[----:B------:R0:W-:Y:S01]  /*24e0*/  STG.E.U16 desc[UR36][R16.64], R2 ;  /* 0x0000000210007986 */ /* 0x0001e2000c101524 */
[----:B------:R-:W-:Y:S05]  /*24f0*/  BRA `(.L_x_4573) ;  /* 0x0000000800d87947 */ /* 0x000fea0003800000 */
.L_x_4576:
        /* <DEDUP_REMOVED lines=9> */
.L_x_4579:
[----:B------:R-:W-:-:S04]  /*2590*/  F2FP.F16.F32.PACK_AB R3, RZ, R2 ;  /* 0x00000002ff03723e */ /* 0x000fc800000000ff */
[----:B------:R-:W-:-:S05]  /*25a0*/  PRMT R3, R3, 0x5410, RZ ;  /* 0x0000541003037816 */ /* 0x000fca00000000ff */
[----:B------:R0:W-:Y:S01]  /*25b0*/  STG.E desc[UR36][R16.64], R3 ;  /* 0x0000000310007986 */ /* 0x0001e2000c101924 */
[----:B------:R-:W-:Y:S05]  /*25c0*/  BRA `(.L_x_4573) ;  /* 0x0000000800a47947 */ /* 0x000fea0003800000 */
.L_x_4578:
[----:B------:R-:W-:-:S06]  /*25d0*/  FMUL.FTZ R2, R2, 1 ;  /* 0x3f80000002027820 */ /* 0x000fcc0000410000 */
[----:B------:R-:W0:Y:S02]  /*25e0*/  F2F.F64.F32 R2, R2 ;  /* 0x0000000200027310 */ /* 0x000e240000201800 */
[----:B0-----:R0:W-:Y:S01]  /*25f0*/  STG.E.64 desc[UR36][R16.64], R2 ;  /* 0x0000000210007986 */ /* 0x0011e2000c101b24 */
[----:B------:R-:W-:Y:S05]  /*2600*/  BRA `(.L_x_4573) ;  /* 0x0000000800947947 */ /* 0x000fea0003800000 */
.L_x_4568:
        /* <DEDUP_REMOVED lines=12> */
.L_x_4582:
[----:B------:R-:W-:Y:S01]  /*26d0*/  FMUL.FTZ R4, R2, 1 ;  /* 0x3f80000002047820 */ /* 0x000fe20000410000 */
[----:B------:R-:W-:-:S05]  /*26e0*/  CS2R R6, SRZ ;  /* 0x0000000000067805 */ /* 0x000fca000001ff00 */
[----:B------:R-:W0:Y:S02]  /*26f0*/  F2F.F64.F32 R4, R4 ;  /* 0x0000000400047310 */ /* 0x000e240000201800 */
[----:B0-----:R0:W-:Y:S01]  /*2700*/  STG.E.128 desc[UR36][R16.64], R4 ;  /* 0x0000000410007986 */ /* 0x0011e2000c101d24 */
[----:B------:R-:W-:Y:S05]  /*2710*/  BRA `(.L_x_4573) ;  /* 0x0000000800507947 */ /* 0x000fea0003800000 */
.L_x_4581:
        /* <DEDUP_REMOVED lines=20> */
.L_x_4586:
[----:B------:R-:W-:Y:S05]  /*2860*/  BSYNC B0 ;  /* 0x0000000000007941 */ /* 0x000fea0003800000 */
.L_x_4585:
[----:B------:R-:W-:-:S05]  /*2870*/  LOP3.LUT R5, R0, R5, RZ, 0xfc, !PT ;  /* 0x0000000500057212 */ /* 0x000fca00078efcff */
[----:B------:R0:W-:Y:S01]  /*2880*/  STG.E.U8 desc[UR36][R16.64], R5 ;  /* 0x0000000510007986 */ /* 0x0001e2000c101124 */
[----:B------:R-:W-:Y:S05]  /*2890*/  BRA `(.L_x_4573) ;  /* 0x0000000400f07947 */ /* 0x000fea0003800000 */
.L_x_4584:
        /* <DEDUP_REMOVED lines=12> */
.L_x_4588:
[----:B------:R-:W-:Y:S01]  /*2960*/  IMAD.MOV.U32 R0, RZ, RZ, 0x7f ;  /* 0x0000007fff007424 */ /* 0x000fe200078e00ff */
[----:B------:R-:W-:-:S04]  /*2970*/  ISETP.GT.U32.AND P0, PT, R4, 0x7f800000, PT ;  /* 0x7f8000000400780c */ /* 0x000fc80003f04070 */
[----:B------:R-:W-:-:S09]  /*2980*/  SEL R0, R0, 0x7c, P0 ;  /* 0x0000007c00007807 */ /* 0x000fd20000000000 */
.L_x_4589:
[----:B------:R-:W-:Y:S05]  /*2990*/  BSYNC B0 ;  /* 0x0000000000007941 */ /* 0x000fea0003800000 */
.L_x_4587:
[----:B------:R-:W-:-:S04]  /*29a0*/  LOP3.LUT R2, R2, 0x80000000, RZ, 0xc0, !PT ;  /* 0x8000000002027812 */ /* 0x000fc800078ec0ff */
[----:B------:R-:W-:-:S04]  /*29b0*/  SHF.R.U32.HI R3, RZ, 0x18, R2 ;  /* 0x00000018ff037819 */ /* 0x000fc80000011602 */
[----:B------:R-:W-:-:S05]  /*29c0*/  LOP3.LUT R3, R0, R3, RZ, 0xfc, !PT ;  /* 0x0000000300037212 */ /* 0x000fca00078efcff */
[----:B------:R0:W-:Y:S01]  /*29d0*/  STG.E.U8 desc[UR36][R16.64], R3 ;  /* 0x0000000310007986 */ /* 0x0001e2000c101124 */
[----:B------:R-:W-:Y:S05]  /*29e0*/  BRA `(.L_x_4573) ;  /* 0x00000004009c7947 */ /* 0x000fea0003800000 */
.L_x_4583:
[----:B------:R-:W-:-:S05]  /*29f0*/  F2FP.BF16.F32.PACK_AB R2, RZ, R2 ;  /* 0x00000002ff02723e */ /* 0x000fca00000010ff */
[----:B------:R0:W-:Y:S01]  /*2a00*/  STG.E.U16 desc[UR36][R16.64], R2 ;  /* 0x0000000210007986 */ /* 0x0001e2000c101524 */
[----:B------:R-:W-:Y:S05]  /*2a10*/  BRA `(.L_x_4573) ;  /* 0x0000000400907947 */ /* 0x000fea0003800000 */
.L_x_4580:
        /* <DEDUP_REMOVED lines=11> */
.L_x_4592:
        /* <DEDUP_REMOVED lines=16> */
.L_x_4595:
[----:B------:R-:W-:-:S04]  /*2bd0*/  LOP3.LUT R2, R2, 0x80000000, RZ, 0xc0, !PT ;  /* 0x8000000002027812 */ /* 0x000fc800078ec0ff */
[----:B------:R-:W-:-:S04]  /*2be0*/  SHF.R.U32.HI R3, RZ, 0x18, R2 ;  /* 0x00000018ff037819 */ /* 0x000fc80000011602 */
[----:B------:R-:W-:-:S04]  /*2bf0*/  LOP3.LUT R0, R0, R3, RZ, 0xfc, !PT ;  /* 0x0000000300007212 */ /* 0x000fc800078efcff */
[----:B------:R-:W-:-:S07]  /*2c00*/  PRMT R8, R0, 0x7610, R8 ;  /* 0x0000761000087816 */ /* 0x000fce0000000008 */
.L_x_4594:
[----:B------:R-:W-:Y:S05]  /*2c10*/  BSYNC B0 ;  /* 0x0000000000007941 */ /* 0x000fea0003800000 */
.L_x_4593:
[----:B------:R0:W-:Y:S01]  /*2c20*/  STG.E.U8 desc[UR36][R16.64], R8 ;  /* 0x0000000810007986 */ /* 0x0001e2000c101124 */
[----:B------:R-:W-:Y:S05]  /*2c30*/  BRA `(.L_x_4573) ;  /* 0x0000000400087947 */ /* 0x000fea0003800000 */
.L_x_4591:
        /* <DEDUP_REMOVED lines=16> */
.L_x_4598:
[----:B------:R-:W-:-:S04]  /*2d40*/  LOP3.LUT R2, R2, 0x80000000, RZ, 0xc0, !PT ;  /* 0x8000000002027812 */ /* 0x000fc800078ec0ff */
[----:B------:R-:W-:-:S04]  /*2d50*/  SHF.R.U32.HI R3, RZ, 0x18, R2 ;  /* 0x00000018ff037819 */ /* 0x000fc80000011602 */
[----:B------:R-:W-:-:S04]  /*2d60*/  LOP3.LUT R0, R0, R3, RZ, 0xfc, !PT ;  /* 0x0000000300007212 */ /* 0x000fc800078efcff */
[----:B------:R-:W-:-:S07]  /*2d70*/  PRMT R8, R0, 0x7610, R8 ;  /* 0x0000761000087816 */ /* 0x000fce0000000008 */
.L_x_4597:
[----:B------:R-:W-:Y:S05]  /*2d80*/  BSYNC B0 ;  /* 0x0000000000007941 */ /* 0x000fea0003800000 */
.L_x_4596:
[----:B------:R3:W-:Y:S01]  /*2d90*/  STG.E.U8 desc[UR36][R16.64], R8 ;  /* 0x0000000810007986 */ /* 0x0007e2000c101124 */
[----:B------:R-:W-:Y:S05]  /*2da0*/  BRA `(.L_x_4573) ;  /* 0x0000000000ac7947 */ /* 0x000fea0003800000 */
.L_x_4590:
        /* <DEDUP_REMOVED lines=21> */
.L_x_4572:
        /* <DEDUP_REMOVED lines=16> */
.L_x_4601:
[----:B------:R-:W-:Y:S05]  /*3000*/  BRA `(.L_x_4573) ;  /* 0x0000000000147947 */ /* 0x000fea0003800000 */
.L_x_4600:
[----:B------:R-:W0:Y:S02]  /*3010*/  F2I.U64.TRUNC R2, R2 ;  /* 0x0000000200027311 */ /* 0x000e24000020d800 */
[----:B0-----:R2:W-:Y:S01]  /*3020*/  STG.E.64 desc[UR36][R16.64], R2 ;  /* 0x0000000210007986 */ /* 0x0015e2000c101b24 */
[----:B------:R-:W-:Y:S05]  /*3030*/  BRA `(.L_x_4573) ;  /* 0x0000000000087947 */ /* 0x000fea0003800000 */
.L_x_4599:
[----:B------:R-:W0:Y:S02]  /*3040*/  F2I.FTZ.U32.TRUNC.NTZ R3, R2 ;  /* 0x0000000200037305 */ /* 0x000e24000021f000 */
[----:B0-----:R0:W-:Y:S02]  /*3050*/  STG.E desc[UR36][R16.64], R3 ;  /* 0x0000000310007986 */ /* 0x0011e4000c101924 */
.L_x_4573:
[----:B------:R-:W-:-:S04]  /*3060*/  IMAD R18, R23, 0x200, R18 ;  /* 0x0000020017127824 */ /* 0x000fc800078e0212 */
[----:B------:R-:W-:-:S07]  /*3070*/  VIADD R19, R18, 0x80 ;  /* 0x0000008012137836 */ /* 0x000fce0000000000 */
.L_x_4538:
[----:B------:R-:W-:Y:S05]  /*3080*/  BSYNC B7 ;  /* 0x0000000000077941 */ /* 0x000fea0003800000 */
.L_x_4537:
        /* <DEDUP_REMOVED lines=307> */
.L_x_4604:
        /* <DEDUP_REMOVED lines=22> */
.L_x_4609:
[----:B------:R-:W2:Y:S02]  /*4520*/  LDG.E.U8 R0, desc[UR36][R2.64] ;  /* 0x0000002402007981 */ /* 0x000ea4000c1e1100 */
[----:B--2---:R-:W-:Y:S01]  /*4530*/  I2FP.F32.U32 R0, R0 ;  /* 0x0000000000007245 */ /* 0x004fe20000201000 */
[----:B------:R-:W-:Y:S06]  /*4540*/  BRA `(.L_x_4611) ;  /* 0x0000000c002c7947 */ /* 0x000fec0003800000 */
.L_x_4608:
        /* <DEDUP_REMOVED lines=9> */
.L_x_4613:
[----:B------:R-:W2:Y:S02]  /*45e0*/  LDG.E R0, desc[UR36][R2.64] ;  /* 0x0000002402007981 */ /* 0x000ea4000c1e1900 */
[----:B--2---:R-:W-:Y:S01]  /*45f0*/  I2FP.F32.S32 R0, R0 ;  /* 0x0000000000007245 */ /* 0x004fe20000201400 */
[----:B------:R-:W-:Y:S06]  /*4600*/  BRA `(.L_x_4611) ;  /* 0x0000000800fc7947 */ /* 0x000fec0003800000 */
.L_x_4612:
[----:B------:R-:W2:Y:S02]  /*4610*/  LDG.E.U16 R0, desc[UR36][R2.64] ;  /* 0x0000002402007981 */ /* 0x000ea4000c1e1500 */
[----:B--2---:R-:W1:Y:S01]  /*4620*/  I2F.S16 R0, R0 ;  /* 0x0000000000007306 */ /* 0x004e620000101400 */
[----:B------:R-:W-:Y:S05]  /*4630*/  BRA `(.L_x_4611) ;  /* 0x0000000800f07947 */ /* 0x000fea0003800000 */
.L_x_4607:
        /* <DEDUP_REMOVED lines=8> */
.L_x_4615:
[----:B------:R-:W2:Y:S02]  /*46c0*/  LDG.E.U16 R0, desc[UR36][R2.64] ;  /* 0x0000002402007981 */ /* 0x000ea4000c1e1500 */
[----:B--2---:R-:W-:Y:S01]  /*46d0*/  HADD2.F32 R0, -RZ, R0.H0_H0 ;  /* 0x20000000ff007230 */ /* 0x004fe20000004100 */
[----:B------:R-:W-:Y:S06]  /*46e0*/  BRA `(.L_x_4611) ;  /* 0x0000000800c47947 */ /* 0x000fec0003800000 */
.L_x_4614:
        /* <DEDUP_REMOVED lines=8> */
.L_x_4617:
[----:B------:R-:W2:Y:S02]  /*4770*/  LDG.E.U16 R0, desc[UR36][R2.64] ;  /* 0x0000002402007981 */ /* 0x000ea4000c1e1500 */
[----:B--2---:R-:W-:Y:S01]  /*4780*/  HADD2.F32 R0, -RZ, R0.H0_H0 ;  /* 0x20000000ff007230 */ /* 0x004fe20000004100 */
[----:B------:R-:W-:Y:S06]  /*4790*/  BRA `(.L_x_4611) ;  /* 0x0000000800987947 */ /* 0x000fec0003800000 */
.L_x_4616:
[----:B------:R-:W2:Y:S01]  /*47a0*/  LDG.E.64 R2, desc[UR36][R2.64] ;  /* 0x0000002402027981 */ /* 0x000ea2000c1e1b00 */
[----:B------:R-:W-:Y:S01]  /*47b0*/  UMOV UR4, 0xf0000000 ;  /* 0xf000000000047882 */ /* 0x000fe20000000000 */
[----:B------:R-:W-:Y:S01]  /*47c0*/  UMOV UR5, 0x380fffff ;  /* 0x380fffff00057882 */ /* 0x000fe20000000000 */
[----:B--2---:R-:W0:Y:S01]  /*47d0*/  F2F.F32.F64 R0, R2 ;  /* 0x0000000200007310 */ /* 0x004e220000301000 */
[----:B------:R-:W-:-:S14]  /*47e0*/  DSETP.GEU.AND P0, PT, |R2|, UR4, PT ;  /* 0x0000000402007e2a */ /* 0x000fdc000bf0e200 */
[----:B0-----:R-:W-:Y:S01]  /*47f0*/  @!P0 FMUL R0, R0, 1.175494350822287508e-38 ;  /* 0x0080000000008820 */ /* 0x001fe20000400000 */
[----:B------:R-:W-:Y:S06]  /*4800*/  BRA `(.L_x_4611) ;  /* 0x00000008007c7947 */ /* 0x000fec0003800000 */
.L_x_4606:
        /* <DEDUP_REMOVED lines=12> */
.L_x_4620:
[----:B------:R-:W2:Y:S01]  /*48d0*/  LDG.E.64 R2, desc[UR36][R2.64] ;  /* 0x0000002402027981 */ /* 0x000ea2000c1e1b00 */
[----:B------:R-:W-:Y:S01]  /*48e0*/  UMOV UR4, 0xf0000000 ;  /* 0xf000000000047882 */ /* 0x000fe20000000000 */
[----:B------:R-:W-:Y:S01]  /*48f0*/  UMOV UR5, 0x380fffff ;  /* 0x380fffff00057882 */ /* 0x000fe20000000000 */
[----:B--2---:R-:W0:Y:S01]  /*4900*/  F2F.F32.F64 R0, R2 ;  /* 0x0000000200007310 */ /* 0x004e220000301000 */
[----:B------:R-:W-:-:S14]  /*4910*/  DSETP.GEU.AND P0, PT, |R2|, UR4, PT ;  /* 0x0000000402007e2a */ /* 0x000fdc000bf0e200 */
[----:B0-----:R-:W-:Y:S01]  /*4920*/  @!P0 FMUL R0, R0, 1.175494350822287508e-38 ;  /* 0x0080000000008820 */ /* 0x001fe20000400000 */
[----:B------:R-:W-:Y:S06]  /*4930*/  BRA `(.L_x_4611) ;  /* 0x0000000800307947 */ /* 0x000fec0003800000 */
.L_x_4619:
        /* <DEDUP_REMOVED lines=26> */
.L_x_4622:
        /* <DEDUP_REMOVED lines=13> */
.L_x_4621:
[----:B------:R-:W2:Y:S02]  /*4bb0*/  LDG.E.U16 R0, desc[UR36][R2.64] ;  /* 0x0000002402007981 */ /* 0x000ea4000c1e1500 */
[----:B--2---:R-:W-:Y:S01]  /*4bc0*/  IMAD.U32 R0, R0, 0x10000, RZ ;  /* 0x0001000000007824 */ /* 0x004fe200078e00ff */
[----:B------:R-:W-:Y:S06]  /*4bd0*/  BRA `(.L_x_4611) ;  /* 0x0000000400887947 */ /* 0x000fec0003800000 */
.L_x_4618:
        /* <DEDUP_REMOVED lines=11> */
.L_x_4625:
        /* <DEDUP_REMOVED lines=20> */
.L_x_4627:
[----:B------:R-:W-:Y:S05]  /*4dd0*/  BSYNC B0 ;  /* 0x0000000000007941 */ /* 0x000fea0003800000 */
.L_x_4626:
[----:B------:R-:W-:Y:S01]  /*4de0*/  LEA R3, R0, 0x3b800000, 0x17 ;  /* 0x3b80000000037811 */ /* 0x000fe200078eb8ff */
[----:B------:R-:W-:-:S05]  /*4df0*/  IMAD.SHL.U32 R0, R2, 0x100000, RZ ;  /* 0x0010000002007824 */ /* 0x000fca00078e00ff */
[----:B------:R-:W-:Y:S01]  /*4e00*/  LOP3.LUT R0, R3, R0, R4, 0xfe, !PT ;  /* 0x0000000003007212 */ /* 0x000fe200078efe04 */
[----:B------:R-:W-:Y:S06]  /*4e10*/  BRA `(.L_x_4611) ;  /* 0x0000000000f87947 */ /* 0x000fec0003800000 */
.L_x_4624:
        /* <DEDUP_REMOVED lines=20> */
.L_x_4629:
[----:B------:R-:W-:Y:S05]  /*4f60*/  BSYNC B0 ;  /* 0x0000000000007941 */ /* 0x000fea0003800000 */
.L_x_4628:
[----:B------:R-:W-:Y:S01]  /*4f70*/  LEA R3, R0, 0x37800000, 0x17 ;  /* 0x3780000000037811 */ /* 0x000fe200078eb8ff */
[----:B------:R-:W-:-:S05]  /*4f80*/  IMAD.SHL.U32 R0, R2, 0x200000, RZ ;  /* 0x0020000002007824 */ /* 0x000fca00078e00ff */
[----:B------:R-:W-:Y:S01]  /*4f90*/  LOP3.LUT R0, R3, R0, R4, 0xfe, !PT ;  /* 0x0000000003007212 */ /* 0x000fe200078efe04 */
[----:B------:R-:W-:Y:S06]  /*4fa0*/  BRA `(.L_x_4611) ;  /* 0x0000000000947947 */ /* 0x000fec0003800000 */
.L_x_4623:
        /* <DEDUP_REMOVED lines=14> */
.L_x_4610:
        /* <DEDUP_REMOVED lines=16> */
.L_x_4632:
[----:B------:R-:W-:Y:S01]  /*5190*/  IMAD.MOV.U32 R0, RZ, RZ, RZ ;  /* 0x000000ffff007224 */ /* 0x000fe200078e00ff */
[----:B------:R-:W-:Y:S06]  /*51a0*/  BRA `(.L_x_4611) ;  /* 0x0000000000147947 */ /* 0x000fec0003800000 */
.L_x_4631:
[----:B------:R-:W2:Y:S02]  /*51b0*/  LDG.E.64 R2, desc[UR36][R2.64] ;  /* 0x0000002402027981 */ /* 0x000ea4000c1e1b00 */
[----:B--2---:R0:W1:Y:S01]  /*51c0*/  I2F.U64 R0, R2 ;  /* 0x0000000200007312 */ /* 0x0040620000301000 */
[----:B------:R-:W-:Y:S05]  /*51d0*/  BRA `(.L_x_4611) ;  /* 0x0000000000087947 */ /* 0x000fea0003800000 */
.L_x_4630:
[----:B------:R-:W2:Y:S02]  /*51e0*/  LDG.E R0, desc[UR36][R2.64] ;  /* 0x0000002402007981 */ /* 0x000ea4000c1e1900 */
[----:B--2---:R-:W-:-:S07]  /*51f0*/  I2FP.F32.U32 R0, R0 ;  /* 0x0000000000007245 */ /* 0x004fce0000201000 */
.L_x_4611:
[----:B------:R-:W-:Y:S05]  /*5200*/  BSYNC B6 ;  /* 0x0000000000067941 */ /* 0x000fea0003800000 */
.L_x_4605:
[----:B0-2-4-:R-:W0:Y:S01]  /*5210*/  LDC.U8 R3, c[0x0][0x430] ;  /* 0x00010c00ff037b82 */ /* 0x015e220000000000 */
[----:B-1-3-5:R-:W-:Y:S01]  /*5220*/  IMAD.MOV.U32 R2, RZ, RZ, R0 ;  /* 0x000000ffff027224 */ /* 0x02afe200078e0000 */
        /* <DEDUP_REMOVED lines=17> */
.L_x_4636:
[----:B------:R-:W0:Y:S02]  /*5340*/  F2I.S64.TRUNC R2, R2 ;  /* 0x0000000200027311 */ /* 0x000e24000020d900 */
[----:B0-----:R-:W-:-:S05]  /*5350*/  IMAD.MOV.U32 R5, RZ, RZ, R2 ;  /* 0x000000ffff057224 */ /* 0x001fca00078e0002 */
[----:B------:R4:W-:Y:S01]  /*5360*/  STG.E.U8 desc[UR36][R16.64], R5 ;  /* 0x0000000510007986 */ /* 0x0009e2000c101124 */
[----:B------:R-:W-:Y:S05]  /*5370*/  BRA `(.L_x_4638) ;  /* 0x0000000c00407947 */ /* 0x000fea0003800000 */
.L_x_4635:
        /* <DEDUP_REMOVED lines=9> */
.L_x_4640:
[----:B------:R-:W0:Y:S02]  /*5410*/  F2I.FTZ.TRUNC.NTZ R3, R2 ;  /* 0x0000000200037305 */ /* 0x000e24000021f100 */
[----:B0-----:R2:W-:Y:S01]  /*5420*/  STG.E desc[UR36][R16.64], R3 ;  /* 0x0000000310007986 */ /* 0x0015e2000c101924 */
[----:B------:R-:W-:Y:S05]  /*5430*/  BRA `(.L_x_4638) ;  /* 0x0000000c00107947 */ /* 0x000fea0003800000 */
.L_x_4639:
[----:B------:R-:W0:Y:S02]  /*5440*/  F2I.FTZ.TRUNC.NTZ R3, R2 ;  /* 0x0000000200037305 */ /* 0x000e24000021f100 */
[----:B0-----:R0:W-:Y:S01]  /*5450*/  STG.E.U16 desc[UR36][R16.64], R3 ;  /* 0x0000000310007986 */ /* 0x0011e2000c101524 */
[----:B------:R-:W-:Y:S05]  /*5460*/  BRA `(.L_x_4638) ;  /* 0x0000000c00047947 */ /* 0x000fea0003800000 */
.L_x_4634:
        /* <DEDUP_REMOVED lines=8> */
.L_x_4642:
[----:B------:R-:W-:-:S05]  /*54f0*/  F2FP.F16.F32.PACK_AB R2, RZ, R2 ;  /* 0x00000002ff02723e */ /* 0x000fca00000000ff */
[----:B------:R0:W-:Y:S01]  /*5500*/  STG.E.U16 desc[UR36][R16.64], R2 ;  /* 0x0000000210007986 */ /* 0x0001e2000c101524 */
[----:B------:R-:W-:Y:S05]  /*5510*/  BRA `(.L_x_4638) ;  /* 0x0000000800d87947 */ /* 0x000fea0003800000 */
.L_x_4641:
        /* <DEDUP_REMOVED lines=9> */
.L_x_4644:
[----:B------:R-:W-:-:S04]  /*55b0*/  F2FP.F16.F32.PACK_AB R3, RZ, R2 ;  /* 0x00000002ff03723e */ /* 0x000fc800000000ff */
[----:B------:R-:W-:-:S05]  /*55c0*/  PRMT R3, R3, 0x5410, RZ ;  /* 0x0000541003037816 */ /* 0x000fca00000000ff */
[----:B------:R0:W-:Y:S01]  /*55d0*/  STG.E desc[UR36][R16.64], R3 ;  /* 0x0000000310007986 */ /* 0x0001e2000c101924 */
[----:B------:R-:W-:Y:S05]  /*55e0*/  BRA `(.L_x_4638) ;  /* 0x0000000800a47947 */ /* 0x000fea0003800000 */
.L_x_4643:
[----:B------:R-:W-:-:S06]  /*55f0*/  FMUL.FTZ R2, R2, 1 ;  /* 0x3f80000002027820 */ /* 0x000fcc0000410000 */
[----:B------:R-:W0:Y:S02]  /*5600*/  F2F.F64.F32 R2, R2 ;  /* 0x0000000200027310 */ /* 0x000e240000201800 */
[----:B0-----:R0:W-:Y:S01]  /*5610*/  STG.E.64 desc[UR36][R16.64], R2 ;  /* 0x0000000210007986 */ /* 0x0011e2000c101b24 */
[----:B------:R-:W-:Y:S05]  /*5620*/  BRA `(.L_x_4638) ;  /* 0x0000000800947947 */ /* 0x000fea0003800000 */
.L_x_4633:
        /* <DEDUP_REMOVED lines=12> */
.L_x_4647:
[----:B------:R-:W-:Y:S01]  /*56f0*/  FMUL.FTZ R4, R2, 1 ;  /* 0x3f80000002047820 */ /* 0x000fe20000410000 */
[----:B------:R-:W-:-:S05]  /*5700*/  CS2R R6, SRZ ;  /* 0x0000000000067805 */ /* 0x000fca000001ff00 */
[----:B------:R-:W0:Y:S02]  /*5710*/  F2F.F64.F32 R4, R4 ;  /* 0x0000000400047310 */ /* 0x000e240000201800 */
[----:B0-----:R0:W-:Y:S01]  /*5720*/  STG.E.128 desc[UR36][R16.64], R4 ;  /* 0x0000000410007986 */ /* 0x0011e2000c101d24 */
[----:B------:R-:W-:Y:S05]  /*5730*/  BRA `(.L_x_4638) ;  /* 0x0000000800507947 */ /* 0x000fea0003800000 */
.L_x_4646:
        /* <DEDUP_REMOVED lines=20> */
.L_x_4651:
[----:B------:R-:W-:Y:S05]  /*5880*/  BSYNC B0 ;  /* 0x0000000000007941 */ /* 0x000fea0003800000 */
.L_x_4650:
[----:B------:R-:W-:-:S05]  /*5890*/  LOP3.LUT R5, R0, R5, RZ, 0xfc, !PT ;  /* 0x0000000500057212 */ /* 0x000fca00078efcff */
[----:B------:R0:W-:Y:S01]  /*58a0*/  STG.E.U8 desc[UR36][R16.64], R5 ;  /* 0x0000000510007986 */ /* 0x0001e2000c101124 */
[----:B------:R-:W-:Y:S05]  /*58b0*/  BRA `(.L_x_4638) ;  /* 0x0000000400f07947 */ /* 0x000fea0003800000 */
.L_x_4649:
        /* <DEDUP_REMOVED lines=12> */
.L_x_4653:
[----:B------:R-:W-:Y:S01]  /*5980*/  IMAD.MOV.U32 R0, RZ, RZ, 0x7f ;  /* 0x0000007fff007424 */ /* 0x000fe200078e00ff */
[----:B------:R-:W-:-:S04]  /*5990*/  ISETP.GT.U32.AND P0, PT, R4, 0x7f800000, PT ;  /* 0x7f8000000400780c */ /* 0x000fc80003f04070 */
[----:B------:R-:W-:-:S09]  /*59a0*/  SEL R0, R0, 0x7c, P0 ;  /* 0x0000007c00007807 */ /* 0x000fd20000000000 */
.L_x_4654:
[----:B------:R-:W-:Y:S05]  /*59b0*/  BSYNC B0 ;  /* 0x0000000000007941 */ /* 0x000fea0003800000 */
.L_x_4652:
[----:B------:R-:W-:-:S04]  /*59c0*/  LOP3.LUT R2, R2, 0x80000000, RZ, 0xc0, !PT ;  /* 0x8000000002027812 */ /* 0x000fc800078ec0ff */
[----:B------:R-:W-:-:S04]  /*59d0*/  SHF.R.U32.HI R3, RZ, 0x18, R2 ;  /* 0x00000018ff037819 */ /* 0x000fc80000011602 */
[----:B------:R-:W-:-:S05]  /*59e0*/  LOP3.LUT R3, R0, R3, RZ, 0xfc, !PT ;  /* 0x0000000300037212 */ /* 0x000fca00078efcff */
[----:B------:R0:W-:Y:S01]  /*59f0*/  STG.E.U8 desc[UR36][R16.64], R3 ;  /* 0x0000000310007986 */ /* 0x0001e2000c101124 */
[----:B------:R-:W-:Y:S05]  /*5a00*/  BRA `(.L_x_4638) ;  /* 0x00000004009c7947 */ /* 0x000fea0003800000 */
.L_x_4648:
[----:B------:R-:W-:-:S05]  /*5a10*/  F2FP.BF16.F32.PACK_AB R2, RZ, R2 ;  /* 0x00000002ff02723e */ /* 0x000fca00000010ff */
[----:B------:R0:W-:Y:S01]  /*5a20*/  STG.E.U16 desc[UR36][R16.64], R2 ;  /* 0x0000000210007986 */ /* 0x0001e2000c101524 */
[----:B------:R-:W-:Y:S05]  /*5a30*/  BRA `(.L_x_4638) ;  /* 0x0000000400907947 */ /* 0x000fea0003800000 */
.L_x_4645:
        /* <DEDUP_REMOVED lines=11> */
.L_x_4657:
        /* <DEDUP_REMOVED lines=16> */
.L_x_4660:
[----:B------:R-:W-:-:S04]  /*5bf0*/  LOP3.LUT R2, R2, 0x80000000, RZ, 0xc0, !PT ;  /* 0x8000000002027812 */ /* 0x000fc800078ec0ff */
[----:B------:R-:W-:-:S04]  /*5c00*/  SHF.R.U32.HI R3, RZ, 0x18, R2 ;  /* 0x00000018ff037819 */ /* 0x000fc80000011602 */
[----:B------:R-:W-:-:S04]  /*5c10*/  LOP3.LUT R0, R0, R3, RZ, 0xfc, !PT ;  /* 0x0000000300007212 */ /* 0x000fc800078efcff */
[----:B------:R-:W-:-:S07]  /*5c20*/  PRMT R8, R0, 0x7610, R8 ;  /* 0x0000761000087816 */ /* 0x000fce0000000008 */
.L_x_4659:
[----:B------:R-:W-:Y:S05]  /*5c30*/  BSYNC B0 ;  /* 0x0000000000007941 */ /* 0x000fea0003800000 */
.L_x_4658:
[----:B------:R0:W-:Y:S01]  /*5c40*/  STG.E.U8 desc[UR36][R16.64], R8 ;  /* 0x0000000810007986 */ /* 0x0001e2000c101124 */
[----:B------:R-:W-:Y:S05]  /*5c50*/  BRA `(.L_x_4638) ;  /* 0x0000000400087947 */ /* 0x000fea0003800000 */
.L_x_4656:
        /* <DEDUP_REMOVED lines=16> */
.L_x_4663:
[----:B------:R-:W-:-:S04]  /*5d60*/  LOP3.LUT R2, R2, 0x80000000, RZ, 0xc0, !PT ;  /* 0x8000000002027812 */ /* 0x000fc800078ec0ff */
[----:B------:R-:W-:-:S04]  /*5d70*/  SHF.R.U32.HI R3, RZ, 0x18, R2 ;  /* 0x00000018ff037819 */ /* 0x000fc80000011602 */
[----:B------:R-:W-:-:S04]  /*5d80*/  LOP3.LUT R0, R0, R3, RZ, 0xfc, !PT ;  /* 0x0000000300007212 */ /* 0x000fc800078efcff */
[----:B------:R-:W-:-:S07]  /*5d90*/  PRMT R8, R0, 0x7610, R8 ;  /* 0x0000761000087816 */ /* 0x000fce0000000008 */
.L_x_4662:
[----:B------:R-:W-:Y:S05]  /*5da0*/  BSYNC B0 ;  /* 0x0000000000007941 */ /* 0x000fea0003800000 */
.L_x_4661:
[----:B------:R0:W-:Y:S01]  /*5db0*/  STG.E.U8 desc[UR36][R16.64], R8 ;  /* 0x0000000810007986 */ /* 0x0001e2000c101124 */
[----:B------:R-:W-:Y:S05]  /*5dc0*/  BRA `(.L_x_4638) ;  /* 0x0000000000ac7947 */ /* 0x000fea0003800000 */
.L_x_4655:
        /* <DEDUP_REMOVED lines=21> */
.L_x_4637:
        /* <DEDUP_REMOVED lines=16> */
.L_x_4666:
[----:B------:R-:W-:Y:S05]  /*6020*/  BRA `(.L_x_4638) ;  /* 0x0000000000147947 */ /* 0x000fea0003800000 */
.L_x_4665:
[----:B------:R-:W0:Y:S02]  /*6030*/  F2I.U64.TRUNC R2, R2 ;  /* 0x0000000200027311 */ /* 0x000e24000020d800 */
[----:B0-----:R0:W-:Y:S01]  /*6040*/  STG.E.64 desc[UR36][R16.64], R2 ;  /* 0x0000000210007986 */ /* 0x0011e2000c101b24 */
[----:B------:R-:W-:Y:S05]  /*6050*/  BRA `(.L_x_4638) ;  /* 0x0000000000087947 */ /* 0x000fea0003800000 */
.L_x_4664:
[----:B------:R-:W0:Y:S02]  /*6060*/  F2I.FTZ.U32.TRUNC.NTZ R3, R2 ;  /* 0x0000000200037305 */ /* 0x000e24000021f000 */
[----:B0-----:R0:W-:Y:S02]  /*6070*/  STG.E desc[UR36][R16.64], R3 ;  /* 0x0000000310007986 */ /* 0x0011e4000c101924 */
.L_x_4638:
[----:B------:R-:W-:-:S07]  /*6080*/  VIADD R19, R19, 0x80 ;  /* 0x0000008013137836 */ /* 0x000fce0000000000 */
.L_x_4603:
[----:B------:R-:W-:Y:S05]  /*6090*/  BSYNC B7 ;  /* 0x0000000000077941 */ /* 0x000fea0003800000 */
.L_x_4602:
        /* <DEDUP_REMOVED lines=307> */
.L_x_4669:
        /* <DEDUP_REMOVED lines=20> */
[----:B--2---:R-:W3:Y:S01]  /*7510*/  I2F.S16 R0, R0 ;  /* 0x0000000000007306 */ /* 0x004ee20000101400 */
[----:B------:R-:W-:Y:S05]  /*7520*/  BRA `(.L_x_4676) ;  /* 0x0000000c00387947 */ /* 0x000fea0003800000 */
.L_x_4674:
[----:B------:R-:W2:Y:S02]  /*7530*/  LDG.E.U8 R0, desc[UR36][R2.64] ;  /* 0x0000002402007981 */ /* 0x000ea4000c1e1100 */
[----:B--2---:R-:W-:Y:S01]  /*7540*/  I2FP.F32.U32 R0, R0 ;  /* 0x0000000000007245 */ /* 0x004fe20000201000 */
[----:B------:R-:W-:Y:S06]  /*7550*/  BRA `(.L_x_4676) ;  /* 0x0000000c002c7947 */ /* 0x000fec0003800000 */
.L_x_4673:
        /* <DEDUP_REMOVED lines=9> */
.L_x_4678:
[----:B------:R-:W2:Y:S02]  /*75f0*/  LDG.E R0, desc[UR36][R2.64] ;  /* 0x0000002402007981 */ /* 0x000ea4000c1e1900 */
[----:B--2---:R-:W-:Y:S01]  /*7600*/  I2FP.F32.S32 R0, R0 ;  /* 0x0000000000007245 */ /* 0x004fe20000201400 */
[----:B------:R-:W-:Y:S06]  /*7610*/  BRA `(.L_x_4676) ;  /* 0x0000000800fc7947 */ /* 0x000fec0003800000 */
.L_x_4677:
[----:B------:R-:W2:Y:S02]  /*7620*/  LDG.E.U16 R0, desc[UR36][R2.64] ;  /* 0x0000002402007981 */ /* 0x000ea4000c1e1500 */
[----:B--2---:R-:W0:Y:S01]  /*7630*/  I2F.S16 R0, R0 ;  /* 0x0000000000007306 */ /* 0x004e220000101400 */
[----:B------:R-:W-:Y:S05]  /*7640*/  BRA `(.L_x_4676) ;  /* 0x0000000800f07947 */ /* 0x000fea0003800000 */
.L_x_4672:
        /* <DEDUP_REMOVED lines=8> */
.L_x_4680:
[----:B------:R-:W2:Y:S02]  /*76d0*/  LDG.E.U16 R0, desc[UR36][R2.64] ;  /* 0x0000002402007981 */ /* 0x000ea4000c1e1500 */
[----:B--2---:R-:W-:Y:S01]  /*76e0*/  HADD2.F32 R0, -RZ, R0.H0_H0 ;  /* 0x20000000ff007230 */ /* 0x004fe20000004100 */
[----:B------:R-:W-:Y:S06]  /*76f0*/  BRA `(.L_x_4676) ;  /* 0x0000000800c47947 */ /* 0x000fec0003800000 */
.L_x_4679:
        /* <DEDUP_REMOVED lines=8> */
.L_x_4682:
[----:B------:R-:W2:Y:S02]  /*7780*/  LDG.E.U16 R0, desc[UR36][R2.64] ;  /* 0x0000002402007981 */ /* 0x000ea4000c1e1500 */
[----:B--2---:R-:W-:Y:S01]  /*7790*/  HADD2.F32 R0, -RZ, R0.H0_H0 ;  /* 0x20000000ff007230 */ /* 0x004fe20000004100 */
[----:B------:R-:W-:Y:S06]  /*77a0*/  BRA `(.L_x_4676) ;  /* 0x0000000800987947 */ /* 0x000fec0003800000 */
.L_x_4681:
[----:B------:R-:W2:Y:S01]  /*77b0*/  LDG.E.64 R2, desc[UR36][R2.64] ;  /* 0x0000002402027981 */ /* 0x000ea2000c1e1b00 */
[----:B------:R-:W-:Y:S01]  /*77c0*/  UMOV UR4, 0xf0000000 ;  /* 0xf000000000047882 */ /* 0x000fe20000000000 */
[----:B------:R-:W-:Y:S01]  /*77d0*/  UMOV UR5, 0x380fffff ;  /* 0x380fffff00057882 */ /* 0x000fe20000000000 */
[----:B--2---:R-:W0:Y:S01]  /*77e0*/  F2F.F32.F64 R0, R2 ;  /* 0x0000000200007310 */ /* 0x004e220000301000 */
[----:B------:R-:W-:-:S14]  /*77f0*/  DSETP.GEU.AND P0, PT, |R2|, UR4, PT ;  /* 0x0000000402007e2a */ /* 0x000fdc000bf0e200 */
[----:B0-----:R-:W-:Y:S01]  /*7800*/  @!P0 FMUL R0, R0, 1.175494350822287508e-38 ;  /* 0x0080000000008820 */ /* 0x001fe20000400000 */
[----:B------:R-:W-:Y:S06]  /*7810*/  BRA `(.L_x_4676) ;  /* 0x00000008007c7947 */ /* 0x000fec0003800000 */
.L_x_4671:
        /* <DEDUP_REMOVED lines=12> */
.L_x_4685:
[----:B------:R-:W2:Y:S01]  /*78e0*/  LDG.E.64 R2, desc[UR36][R2.64] ;  /* 0x0000002402027981 */ /* 0x000ea2000c1e1b00 */
[----:B------:R-:W-:Y:S01]  /*78f0*/  UMOV UR4, 0xf0000000 ;  /* 0xf000000000047882 */ /* 0x000fe20000000000 */
[----:B------:R-:W-:Y:S01]  /*7900*/  UMOV UR5, 0x380fffff ;  /* 0x380fffff00057882 */ /* 0x000fe20000000000 */
[----:B--2---:R-:W0:Y:S01]  /*7910*/  F2F.F32.F64 R0, R2 ;  /* 0x0000000200007310 */ /* 0x004e220000301000 */
[----:B------:R-:W-:-:S14]  /*7920*/  DSETP.GEU.AND P0, PT, |R2|, UR4, PT ;  /* 0x0000000402007e2a */ /* 0x000fdc000bf0e200 */
[----:B0-----:R-:W-:Y:S01]  /*7930*/  @!P0 FMUL R0, R0, 1.175494350822287508e-38 ;  /* 0x0080000000008820 */ /* 0x001fe20000400000 */
[----:B------:R-:W-:Y:S06]  /*7940*/  BRA `(.L_x_4676) ;  /* 0x0000000800307947 */ /* 0x000fec0003800000 */
.L_x_4684:
        /* <DEDUP_REMOVED lines=26> */
.L_x_4687:
        /* <DEDUP_REMOVED lines=13> */
.L_x_4686:
[----:B------:R-:W2:Y:S02]  /*7bc0*/  LDG.E.U16 R0, desc[UR36][R2.64] ;  /* 0x0000002402007981 */ /* 0x000ea4000c1e1500 */
[----:B--2---:R-:W-:Y:S01]  /*7bd0*/  IMAD.U32 R0, R0, 0x10000, RZ ;  /* 0x0001000000007824 */ /* 0x004fe200078e00ff */
[----:B------:R-:W-:Y:S06]  /*7be0*/  BRA `(.L_x_4676) ;  /* 0x0000000400887947 */ /* 0x000fec0003800000 */
.L_x_4683:
        /* <DEDUP_REMOVED lines=11> */
.L_x_4690:
        /* <DEDUP_REMOVED lines=20> */
.L_x_4692:
[----:B------:R-:W-:Y:S05]  /*7de0*/  BSYNC B0 ;  /* 0x0000000000007941 */ /* 0x000fea0003800000 */
.L_x_4691:
[----:B------:R-:W-:Y:S01]  /*7df0*/  LEA R3, R0, 0x3b800000, 0x17 ;  /* 0x3b80000000037811 */ /* 0x000fe200078eb8ff */
[----:B------:R-:W-:-:S05]  /*7e00*/  IMAD.SHL.U32 R0, R2, 0x100000, RZ ;  /* 0x0010000002007824 */ /* 0x000fca00078e00ff */
[----:B------:R-:W-:Y:S01]  /*7e10*/  LOP3.LUT R0, R3, R0, R4, 0xfe, !PT ;  /* 0x0000000003007212 */ /* 0x000fe200078efe04 */
[----:B------:R-:W-:Y:S06]  /*7e20*/  BRA `(.L_x_4676) ;  /* 0x0000000000f87947 */ /* 0x000fec0003800000 */
.L_x_4689:
        /* <DEDUP_REMOVED lines=20> */
.L_x_4694:
[----:B------:R-:W-:Y:S05]  /*7f70*/  BSYNC B0 ;  /* 0x0000000000007941 */ /* 0x000fea0003800000 */
.L_x_4693:
[----:B------:R-:W-:Y:S01]  /*7f80*/  LEA R3, R0, 0x37800000, 0x17 ;  /* 0x3780000000037811 */ /* 0x000fe200078eb8ff */
[----:B------:R-:W-:-:S05]  /*7f90*/  IMAD.SHL.U32 R0, R2, 0x200000, RZ ;  /* 0x0020000002007824 */ /* 0x000fca00078e00ff */
[----:B------:R-:W-:Y:S01]  /*7fa0*/  LOP3.LUT R0, R3, R0, R4, 0xfe, !PT ;  /* 0x0000000003007212 */ /* 0x000fe200078efe04 */
[----:B------:R-:W-:Y:S06]  /*7fb0*/  BRA `(.L_x_4676) ;  /* 0x0000000000947947 */ /* 0x000fec0003800000 */
.L_x_4688:
        /* <DEDUP_REMOVED lines=14> */
.L_x_4675:
        /* <DEDUP_REMOVED lines=16> */
.L_x_4697:
[----:B------:R-:W-:Y:S01]  /*81a0*/  IMAD.MOV.U32 R0, RZ, RZ, RZ ;  /* 0x000000ffff007224 */ /* 0x000fe200078e00ff */
[----:B------:R-:W-:Y:S06]  /*81b0*/  BRA `(.L_x_4676) ;  /* 0x0000000000147947 */ /* 0x000fec0003800000 */
.L_x_4696:
[----:B------:R-:W2:Y:S02]  /*81c0*/  LDG.E.64 R2, desc[UR36][R2.64] ;  /* 0x0000002402027981 */ /* 0x000ea4000c1e1b00 */
[----:B--2---:R0:W1:Y:S01]  /*81d0*/  I2F.U64 R0, R2 ;  /* 0x0000000200007312 */ /* 0x0040620000301000 */
[----:B------:R-:W-:Y:S05]  /*81e0*/  BRA `(.L_x_4676) ;  /* 0x0000000000087947 */ /* 0x000fea0003800000 */
.L_x_4695:
[----:B------:R-:W2:Y:S02]  /*81f0*/  LDG.E R0, desc[UR36][R2.64] ;  /* 0x0000002402007981 */ /* 0x000ea4000c1e1900 */
[----:B--2---:R-:W-:-:S07]  /*8200*/  I2FP.F32.U32 R0, R0 ;  /* 0x0000000000007245 */ /* 0x004fce0000201000 */
.L_x_4676:
[----:B------:R-:W-:Y:S05]  /*8210*/  BSYNC B6 ;  /* 0x0000000000067941 */ /* 0x000fea0003800000 */
.L_x_4670:
[----:B01--4-:R-:W0:Y:S01]  /*8220*/  LDC.U8 R3, c[0x0][0x430] ;  /* 0x00010c00ff037b82 */ /* 0x013e220000000000 */
[----:B--23-5:R-:W-:Y:S01]  /*8230*/  IMAD.MOV.U32 R2, RZ, RZ, R0 ;  /* 0x000000ffff027224 */ /* 0x02cfe200078e0000 */
        /* <DEDUP_REMOVED lines=17> */
.L_x_4701:
[----:B------:R-:W0:Y:S02]  /*8350*/  F2I.S64.TRUNC R2, R2 ;  /* 0x0000000200027311 */ /* 0x000e24000020d900 */
[----:B0-----:R-:W-:-:S05]  /*8360*/  IMAD.MOV.U32 R5, RZ, RZ, R2 ;  /* 0x000000ffff057224 */ /* 0x001fca00078e0002 */
[----:B------:R0:W-:Y:S01]  /*8370*/  STG.E.U8 desc[UR36][R16.64], R5 ;  /* 0x0000000510007986 */ /* 0x0001e2000c101124 */
[----:B------:R-:W-:Y:S05]  /*8380*/  BRA `(.L_x_4703) ;  /* 0x0000000c00407947 */ /* 0x000fea0003800000 */
.L_x_4700:
        /* <DEDUP_REMOVED lines=9> */
.L_x_4705:
[----:B------:R-:W0:Y:S02]  /*8420*/  F2I.FTZ.TRUNC.NTZ R3, R2 ;  /* 0x0000000200037305 */ /* 0x000e24000021f100 */
[----:B0-----:R0:W-:Y:S01]  /*8430*/  STG.E desc[UR36][R16.64], R3 ;  /* 0x0000000310007986 */ /* 0x0011e2000c101924 */
[----:B------:R-:W-:Y:S05]  /*8440*/  BRA `(.L_x_4703) ;  /* 0x0000000c00107947 */ /* 0x000fea0003800000 */
.L_x_4704:
[----:B------:R-:W0:Y:S02]  /*8450*/  F2I.FTZ.TRUNC.NTZ R3, R2 ;  /* 0x0000000200037305 */ /* 0x000e24000021f100 */
[----:B0-----:R0:W-:Y:S01]  /*8460*/  STG.E.U16 desc[UR36][R16.64], R3 ;  /* 0x0000000310007986 */ /* 0x0011e2000c101524 */
[----:B------:R-:W-:Y:S05]  /*8470*/  BRA `(.L_x_4703) ;  /* 0x0000000c00047947 */ /* 0x000fea0003800000 */
.L_x_4699:
        /* <DEDUP_REMOVED lines=8> */
.L_x_4707:
[----:B------:R-:W-:-:S05]  /*8500*/  F2FP.F16.F32.PACK_AB R2, RZ, R2 ;  /* 0x00000002ff02723e */ /* 0x000fca00000000ff */
[----:B------:R0:W-:Y:S01]  /*8510*/  STG.E.U16 desc[UR36][R16.64], R2 ;  /* 0x0000000210007986 */ /* 0x0001e2000c101524 */
[----:B------:R-:W-:Y:S05]  /*8520*/  BRA `(.L_x_4703) ;  /* 0x0000000800d87947 */ /* 0x000fea0003800000 */
.L_x_4706:
        /* <DEDUP_REMOVED lines=9> */
.L_x_4709:
[----:B------:R-:W-:-:S04]  /*85c0*/  F2FP.F16.F32.PACK_AB R3, RZ, R2 ;  /* 0x00000002ff03723e */ /* 0x000fc800000000ff */
[----:B------:R-:W-:-:S05]  /*85d0*/  PRMT R3, R3, 0x5410, RZ ;  /* 0x0000541003037816 */ /* 0x000fca00000000ff */
[----:B------:R0:W-:Y:S01]  /*85e0*/  STG.E desc[UR36][R16.64], R3 ;  /* 0x0000000310007986 */ /* 0x0001e2000c101924 */
[----:B------:R-:W-:Y:S05]  /*85f0*/  BRA `(.L_x_4703) ;  /* 0x0000000800a47947 */ /* 0x000fea0003800000 */
.L_x_4708:
[----:B------:R-:W-:-:S06]  /*8600*/  FMUL.FTZ R2, R2, 1 ;  /* 0x3f80000002027820 */ /* 0x000fcc0000410000 */
[----:B------:R-:W0:Y:S02]  /*8610*/  F2F.F64.F32 R2, R2 ;  /* 0x0000000200027310 */ /* 0x000e240000201800 */
[----:B0-----:R0:W-:Y:S01]  /*8620*/  STG.E.64 desc[UR36][R16.64], R2 ;  /* 0x0000000210007986 */ /* 0x0011e2000c101b24 */
[----:B------:R-:W-:Y:S05]  /*8630*/  BRA `(.L_x_4703) ;  /* 0x0000000800947947 */ /* 0x000fea0003800000 */
.L_x_4698:
        /* <DEDUP_REMOVED lines=12> */
.L_x_4712:
[----:B------:R-:W-:Y:S01]  /*8700*/  FMUL.FTZ R4, R2, 1 ;  /* 0x3f80000002047820 */ /* 0x000fe20000410000 */
[----:B------:R-:W-:-:S05]  /*8710*/  CS2R R6, SRZ ;  /* 0x0000000000067805 */ /* 0x000fca000001ff00 */
[----:B------:R-:W0:Y:S02]  /*8720*/  F2F.F64.F32 R4, R4 ;  /* 0x0000000400047310 */ /* 0x000e240000201800 */
[----:B0-----:R0:W-:Y:S01]  /*8730*/  STG.E.128 desc[UR36][R16.64], R4 ;  /* 0x0000000410007986 */ /* 0x0011e2000c101d24 */
[----:B------:R-:W-:Y:S05]  /*8740*/  BRA `(.L_x_4703) ;  /* 0x0000000800507947 */ /* 0x000fea0003800000 */
.L_x_4711:
        /* <DEDUP_REMOVED lines=20> */
.L_x_4716:
[----:B------:R-:W-:Y:S05]  /*8890*/  BSYNC B0 ;  /* 0x0000000000007941 */ /* 0x000fea0003800000 */
.L_x_4715:
[----:B------:R-:W-:-:S05]  /*88a0*/  LOP3.LUT R5, R0, R5, RZ, 0xfc, !PT ;  /* 0x0000000500057212 */ /* 0x000fca00078efcff */
[----:B------:R0:W-:Y:S01]  /*88b0*/  STG.E.U8 desc[UR36][R16.64], R5 ;  /* 0x0000000510007986 */ /* 0x0001e2000c101124 */
[----:B------:R-:W-:Y:S05]  /*88c0*/  BRA `(.L_x_4703) ;  /* 0x0000000400f07947 */ /* 0x000fea0003800000 */
.L_x_4714:
        /* <DEDUP_REMOVED lines=12> */
.L_x_4718:
[----:B------:R-:W-:Y:S01]  /*8990*/  IMAD.MOV.U32 R0, RZ, RZ, 0x7f ;  /* 0x0000007fff007424 */ /* 0x000fe200078e00ff */
[----:B------:R-:W-:-:S04]  /*89a0*/  ISETP.GT.U32.AND P0, PT, R4, 0x7f800000, PT ;  /* 0x7f8000000400780c */ /* 0x000fc80003f04070 */
[----:B------:R-:W-:-:S09]  /*89b0*/  SEL R0, R0, 0x7c, P0 ;  /* 0x0000007c00007807 */ /* 0x000fd20000000000 */
.L_x_4719:
[----:B------:R-:W-:Y:S05]  /*89c0*/  BSYNC B0 ;  /* 0x0000000000007941 */ /* 0x000fea0003800000 */
.L_x_4717:
[----:B------:R-:W-:-:S04]  /*89d0*/  LOP3.LUT R2, R2, 0x80000000, RZ, 0xc0, !PT ;  /* 0x8000000002027812 */ /* 0x000fc800078ec0ff */
[----:B------:R-:W-:-:S04]  /*89e0*/  SHF.R.U32.HI R3, RZ, 0x18, R2 ;  /* 0x00000018ff037819 */ /* 0x000fc80000011602 */
[----:B------:R-:W-:-:S05]  /*89f0*/  LOP3.LUT R3, R0, R3, RZ, 0xfc, !PT ;  /* 0x0000000300037212 */ /* 0x000fca00078efcff */
[----:B------:R0:W-:Y:S01]  /*8a00*/  STG.E.U8 desc[UR36][R16.64], R3 ;  /* 0x0000000310007986 */ /* 0x0001e2000c101124 */
[----:B------:R-:W-:Y:S05]  /*8a10*/  BRA `(.L_x_4703) ;  /* 0x00000004009c7947 */ /* 0x000fea0003800000 */
.L_x_4713:
[----:B------:R-:W-:-:S05]  /*8a20*/  F2FP.BF16.F32.PACK_AB R2, RZ, R2 ;  /* 0x00000002ff02723e */ /* 0x000fca00000010ff */
[----:B------:R0:W-:Y:S01]  /*8a30*/  STG.E.U16 desc[UR36][R16.64], R2 ;  /* 0x0000000210007986 */ /* 0x0001e2000c101524 */
[----:B------:R-:W-:Y:S05]  /*8a40*/  BRA `(.L_x_4703) ;  /* 0x0000000400907947 */ /* 0x000fea0003800000 */
.L_x_4710:
        /* <DEDUP_REMOVED lines=11> */
.L_x_4722:
        /* <DEDUP_REMOVED lines=16> */
.L_x_4725:
[----:B------:R-:W-:-:S04]  /*8c00*/  LOP3.LUT R2, R2, 0x80000000, RZ, 0xc0, !PT ;  /* 0x8000000002027812 */ /* 0x000fc800078ec0ff */
[----:B------:R-:W-:-:S04]  /*8c10*/  SHF.R.U32.HI R3, RZ, 0x18, R2 ;  /* 0x00000018ff037819 */ /* 0x000fc80000011602 */
[----:B------:R-:W-:-:S04]  /*8c20*/  LOP3.LUT R0, R0, R3, RZ, 0xfc, !PT ;  /* 0x0000000300007212 */ /* 0x000fc800078efcff */
[----:B------:R-:W-:-:S07]  /*8c30*/  PRMT R8, R0, 0x7610, R8 ;  /* 0x0000761000087816 */ /* 0x000fce0000000008 */
.L_x_4724:
[----:B------:R-:W-:Y:S05]  /*8c40*/  BSYNC B0 ;  /* 0x0000000000007941 */ /* 0x000fea0003800000 */
.L_x_4723:
[----:B------:R3:W-:Y:S01]  /*8c50*/  STG.E.U8 desc[UR36][R16.64], R8 ;  /* 0x0000000810007986 */ /* 0x0007e2000c101124 */
[----:B------:R-:W-:Y:S05]  /*8c60*/  BRA `(.L_x_4703) ;  /* 0x0000000400087947 */ /* 0x000fea0003800000 */
.L_x_4721:
        /* <DEDUP_REMOVED lines=16> */
.L_x_4728:
[----:B------:R-:W-:-:S04]  /*8d70*/  LOP3.LUT R2, R2, 0x80000000, RZ, 0xc0, !PT ;  /* 0x8000000002027812 */ /* 0x000fc800078ec0ff */
[----:B------:R-:W-:-:S04]  /*8d80*/  SHF.R.U32.HI R3, RZ, 0x18, R2 ;  /* 0x00000018ff037819 */ /* 0x000fc80000011602 */
[----:B------:R-:W-:-:S04]  /*8d90*/  LOP3.LUT R0, R0, R3, RZ, 0xfc, !PT ;  /* 0x0000000300007212 */ /* 0x000fc800078efcff */
[----:B------:R-:W-:-:S07]  /*8da0*/  PRMT R8, R0, 0x7610, R8 ;  /* 0x0000761000087816 */ /* 0x000fce0000000008 */
.L_x_4727:
[----:B------:R-:W-:Y:S05]  /*8db0*/  BSYNC B0 ;  /* 0x0000000000007941 */ /* 0x000fea0003800000 */
.L_x_4726:
[----:B------:R0:W-:Y:S01]  /*8dc0*/  STG.E.U8 desc[UR36][R16.64], R8 ;  /* 0x0000000810007986 */ /* 0x0001e2000c101124 */
[----:B------:R-:W-:Y:S05]  /*8dd0*/  BRA `(.L_x_4703) ;  /* 0x0000000000ac7947 */ /* 0x000fea0003800000 */
.L_x_4720:
        /* <DEDUP_REMOVED lines=21> */
.L_x_4702:
        /* <DEDUP_REMOVED lines=16> */
.L_x_4731:
[----:B------:R-:W-:Y:S05]  /*9030*/  BRA `(.L_x_4703) ;  /* 0x0000000000147947 */ /* 0x000fea0003800000 */
.L_x_4730:
[----:B------:R-:W0:Y:S02]  /*9040*/  F2I.U64.TRUNC R2, R2 ;  /* 0x0000000200027311 */ /* 0x000e24000020d800 */
[----:B0-----:R2:W-:Y:S01]  /*9050*/  STG.E.64 desc[UR36][R16.64], R2 ;  /* 0x0000000210007986 */ /* 0x0015e2000c101b24 */
[----:B------:R-:W-:Y:S05]  /*9060*/  BRA `(.L_x_4703) ;  /* 0x0000000000087947 */ /* 0x000fea0003800000 */
.L_x_4729:
[----:B------:R-:W0:Y:S02]  /*9070*/  F2I.FTZ.U32.TRUNC.NTZ R3, R2 ;  /* 0x0000000200037305 */ /* 0x000e24000021f000 */
[----:B0-----:R0:W-:Y:S02]  /*9080*/  STG.E desc[UR36][R16.64], R3 ;  /* 0x0000000310007986 */ /* 0x0011e4000c101924 */
.L_x_4703:
[----:B------:R-:W-:-:S07]  /*9090*/  VIADD R19, R19, 0x80 ;  /* 0x0000008013137836 */ /* 0x000fce0000000000 */
.L_x_4668:
[----:B------:R-:W-:Y:S05]  /*90a0*/  BSYNC B7 ;  /* 0x0000000000077941 */ /* 0x000fea0003800000 */
.L_x_4667:
        /* <DEDUP_REMOVED lines=306> */
.L_x_4732:
        /* <DEDUP_REMOVED lines=20> */
[----:B--2---:R-:W2:Y:S01]  /*a510*/  I2F.S16 R0, R0 ;  /* 0x0000000000007306 */ /* 0x004ea20000101400 */
[----:B------:R-:W-:Y:S05]  /*a520*/  BRA `(.L_x_4739) ;  /* 0x0000000c00387947 */ /* 0x000fea0003800000 */
.L_x_4737:
[----:B------:R-:W2:Y:S02]  /*a530*/  LDG.E.U8 R0, desc[UR36][R2.64] ;  /* 0x0000002402007981 */ /* 0x000ea4000c1e1100 */
[----:B--2---:R-:W-:Y:S01]  /*a540*/  I2FP.F32.U32 R0, R0 ;  /* 0x0000000000007245 */ /* 0x004fe20000201000 */
[----:B------:R-:W-:Y:S06]  /*a550*/  BRA `(.L_x_4739) ;  /* 0x0000000c002c7947 */ /* 0x000fec0003800000 */
.L_x_4736:
        /* <DEDUP_REMOVED lines=9> */
.L_x_4741:
[----:B------:R-:W2:Y:S02]  /*a5f0*/  LDG.E R0, desc[UR36][R2.64] ;  /* 0x0000002402007981 */ /* 0x000ea4000c1e1900 */
[----:B--2---:R-:W-:Y:S01]  /*a600*/  I2FP.F32.S32 R0, R0 ;  /* 0x0000000000007245 */ /* 0x004fe20000201400 */
[----:B------:R-:W-:Y:S06]  /*a610*/  BRA `(.L_x_4739) ;  /* 0x0000000800fc7947 */ /* 0x000fec0003800000 */
.L_x_4740:
[----:B------:R-:W2:Y:S02]  /*a620*/  LDG.E.U16 R0, desc[UR36][R2.64] ;  /* 0x0000002402007981 */ /* 0x000ea4000c1e1500 */
[----:B--2---:R-:W0:Y:S01]  /*a630*/  I2F.S16 R0, R0 ;  /* 0x0000000000007306 */ /* 0x004e220000101400 */
[----:B------:R-:W-:Y:S05]  /*a640*/  BRA `(.L_x_4739) ;  /* 0x0000000800f07947 */ /* 0x000fea0003800000 */
.L_x_4735:
        /* <DEDUP_REMOVED lines=8> */
.L_x_4743:
[----:B------:R-:W2:Y:S02]  /*a6d0*/  LDG.E.U16 R0, desc[UR36][R2.64] ;  /* 0x0000002402007981 */ /* 0x000ea4000c1e1500 */
[----:B--2---:R-:W-:Y:S01]  /*a6e0*/  HADD2.F32 R0, -RZ, R0.H0_H0 ;  /* 0x20000000ff007230 */ /* 0x004fe20000004100 */
[----:B------:R-:W-:Y:S06]  /*a6f0*/  BRA `(.L_x_4739) ;  /* 0x0000000800c47947 */ /* 0x000fec0003800000 */
.L_x_4742:
        /* <DEDUP_REMOVED lines=8> */
.L_x_4745:
[----:B------:R-:W2:Y:S02]  /*a780*/  LDG.E.U16 R0, desc[UR36][R2.64] ;  /* 0x0000002402007981 */ /* 0x000ea4000c1e1500 */
[----:B--2---:R-:W-:Y:S01]  /*a790*/  HADD2.F32 R0, -RZ, R0.H0_H0 ;  /* 0x20000000ff007230 */ /* 0x004fe20000004100 */
[----:B------:R-:W-:Y:S06]  /*a7a0*/  BRA `(.L_x_4739) ;  /* 0x0000000800987947 */ /* 0x000fec0003800000 */
.L_x_4744:
[----:B------:R-:W2:Y:S01]  /*a7b0*/  LDG.E.64 R2, desc[UR36][R2.64] ;  /* 0x0000002402027981 */ /* 0x000ea2000c1e1b00 */
[----:B------:R-:W-:Y:S01]  /*a7c0*/  UMOV UR4, 0xf0000000 ;  /* 0xf000000000047882 */ /* 0x000fe20000000000 */
[----:B------:R-:W-:Y:S01]  /*a7d0*/  UMOV UR5, 0x380fffff ;  /* 0x380fffff00057882 */ /* 0x000fe20000000000 */
[----:B--2---:R-:W0:Y:S01]  /*a7e0*/  F2F.F32.F64 R0, R2 ;  /* 0x0000000200007310 */ /* 0x004e220000301000 */
[----:B------:R-:W-:-:S14]  /*a7f0*/  DSETP.GEU.AND P0, PT, |R2|, UR4, PT ;  /* 0x0000000402007e2a */ /* 0x000fdc000bf0e200 */
[----:B0-----:R-:W-:Y:S01]  /*a800*/  @!P0 FMUL R0, R0, 1.175494350822287508e-38 ;  /* 0x0080000000008820 */ /* 0x001fe20000400000 */
[----:B------:R-:W-:Y:S06]  /*a810*/  BRA `(.L_x_4739) ;  /* 0x00000008007c7947 */ /* 0x000fec0003800000 */
.L_x_4734:
        /* <DEDUP_REMOVED lines=12> */
.L_x_4748:
[----:B------:R-:W2:Y:S01]  /*a8e0*/  LDG.E.64 R2, desc[UR36][R2.64] ;  /* 0x0000002402027981 */ /* 0x000ea2000c1e1b00 */
[----:B------:R-:W-:Y:S01]  /*a8f0*/  UMOV UR4, 0xf0000000 ;  /* 0xf000000000047882 */ /* 0x000fe20000000000 */
[----:B------:R-:W-:Y:S01]  /*a900*/  UMOV UR5, 0x380fffff ;  /* 0x380fffff00057882 */ /* 0x000fe20000000000 */
[----:B--2---:R-:W0:Y:S01]  /*a910*/  F2F.F32.F64 R0, R2 ;  /* 0x0000000200007310 */ /* 0x004e220000301000 */
[----:B------:R-:W-:-:S14]  /*a920*/  DSETP.GEU.AND P0, PT, |R2|, UR4, PT ;  /* 0x0000000402007e2a */ /* 0x000fdc000bf0e200 */
[----:B0-----:R-:W-:Y:S01]  /*a930*/  @!P0 FMUL R0, R0, 1.175494350822287508e-38 ;  /* 0x0080000000008820 */ /* 0x001fe20000400000 */
[----:B------:R-:W-:Y:S06]  /*a940*/  BRA `(.L_x_4739) ;  /* 0x0000000800307947 */ /* 0x000fec0003800000 */
.L_x_4747:
        /* <DEDUP_REMOVED lines=26> */
.L_x_4750:
        /* <DEDUP_REMOVED lines=13> */
.L_x_4749:
[----:B------:R-:W2:Y:S02]  /*abc0*/  LDG.E.U16 R0, desc[UR36][R2.64] ;  /* 0x0000002402007981 */ /* 0x000ea4000c1e1500 */
[----:B--2---:R-:W-:Y:S01]  /*abd0*/  IMAD.U32 R0, R0, 0x10000, RZ ;  /* 0x0001000000007824 */ /* 0x004fe200078e00ff */
[----:B------:R-:W-:Y:S06]  /*abe0*/  BRA `(.L_x_4739) ;  /* 0x0000000400887947 */ /* 0x000fec0003800000 */
.L_x_4746:
        /* <DEDUP_REMOVED lines=11> */
.L_x_4753:
        /* <DEDUP_REMOVED lines=20> */
.L_x_4755:
[----:B------:R-:W-:Y:S05]  /*ade0*/  BSYNC B0 ;  /* 0x0000000000007941 */ /* 0x000fea0003800000 */
.L_x_4754:
[----:B------:R-:W-:Y:S01]  /*adf0*/  LEA R3, R0, 0x3b800000, 0x17 ;  /* 0x3b80000000037811 */ /* 0x000fe200078eb8ff */
[----:B------:R-:W-:-:S05]  /*ae00*/  IMAD.SHL.U32 R0, R2, 0x100000, RZ ;  /* 0x0010000002007824 */ /* 0x000fca00078e00ff */
[----:B------:R-:W-:Y:S01]  /*ae10*/  LOP3.LUT R0, R3, R0, R4, 0xfe, !PT ;  /* 0x0000000003007212 */ /* 0x000fe200078efe04 */
[----:B------:R-:W-:Y:S06]  /*ae20*/  BRA `(.L_x_4739) ;  /* 0x0000000000f87947 */ /* 0x000fec0003800000 */
.L_x_4752:
        /* <DEDUP_REMOVED lines=20> */
.L_x_4757:
[----:B------:R-:W-:Y:S05]  /*af70*/  BSYNC B0 ;  /* 0x0000000000007941 */ /* 0x000fea0003800000 */
.L_x_4756:
[----:B------:R-:W-:Y:S01]  /*af80*/  LEA R3, R0, 0x37800000, 0x17 ;  /* 0x3780000000037811 */ /* 0x000fe200078eb8ff */
[----:B------:R-:W-:-:S05]  /*af90*/  IMAD.SHL.U32 R0, R2, 0x200000, RZ ;  /* 0x0020000002007824 */ /* 0x000fca00078e00ff */
[----:B------:R-:W-:Y:S01]  /*afa0*/  LOP3.LUT R0, R3, R0, R4, 0xfe, !PT ;  /* 0x0000000003007212 */ /* 0x000fe200078efe04 */
[----:B------:R-:W-:Y:S06]  /*afb0*/  BRA `(.L_x_4739) ;  /* 0x0000000000947947 */ /* 0x000fec0003800000 */
.L_x_4751:
        /* <DEDUP_REMOVED lines=14> */
.L_x_4738:
        /* <DEDUP_REMOVED lines=16> */
.L_x_4760:
[----:B------:R-:W-:Y:S01]  /*b1a0*/  IMAD.MOV.U32 R0, RZ, RZ, RZ ;  /* 0x000000ffff007224 */ /* 0x000fe200078e00ff */
[----:B------:R-:W-:Y:S06]  /*b1b0*/  BRA `(.L_x_4739) ;  /* 0x0000000000147947 */ /* 0x000fec0003800000 */
.L_x_4759:
[----:B------:R-:W2:Y:S02]  /*b1c0*/  LDG.E.64 R2, desc[UR36][R2.64] ;  /* 0x0000002402027981 */ /* 0x000ea4000c1e1b00 */
[----:B--2---:R0:W1:Y:S01]  /*b1d0*/  I2F.U64 R0, R2 ;  /* 0x0000000200007312 */ /* 0x0040620000301000 */
[----:B------:R-:W-:Y:S05]  /*b1e0*/  BRA `(.L_x_4739) ;  /* 0x0000000000087947 */ /* 0x000fea0003800000 */
.L_x_4758:
[----:B------:R-:W2:Y:S02]  /*b1f0*/  LDG.E R0, desc[UR36][R2.64] ;  /* 0x0000002402007981 */ /* 0x000ea4000c1e1900 */
[----:B--2---:R-:W-:-:S07]  /*b200*/  I2FP.F32.U32 R0, R0 ;  /* 0x0000000000007245 */ /* 0x004fce0000201000 */
.L_x_4739:
[----:B------:R-:W-:Y:S05]  /*b210*/  BSYNC B6 ;  /* 0x0000000000067941 */ /* 0x000fea0003800000 */
.L_x_4733:
[----:B01-3--:R-:W0:Y:S01]  /*b220*/  LDC.U8 R3, c[0x0][0x430] ;  /* 0x00010c00ff037b82 */ /* 0x00be220000000000 */
        /* <DEDUP_REMOVED lines=18> */
.L_x_4764:
[----:B------:R-:W0:Y:S02]  /*b350*/  F2I.S64.TRUNC R2, R2 ;  /* 0x0000000200027311 */ /* 0x000e24000020d900 */
[----:B0-----:R-:W-:-:S05]  /*b360*/  IMAD.MOV.U32 R5, RZ, RZ, R2 ;  /* 0x000000ffff057224 */ /* 0x001fca00078e0002 */
[----:B------:R-:W-:Y:S01]  /*b370*/  STG.E.U8 desc[UR36][R16.64], R5 ;  /* 0x0000000510007986 */ /* 0x000fe2000c101124 */
[----:B------:R-:W-:Y:S05]  /*b380*/  EXIT ;  /* 0x000000000000794d */ /* 0x000fea0003800000 */
.L_x_4763:
        /* <DEDUP_REMOVED lines=9> */
.L_x_4767:
[----:B------:R-:W0:Y:S02]  /*b420*/  F2I.FTZ.TRUNC.NTZ R3, R2 ;  /* 0x0000000200037305 */ /* 0x000e24000021f100 */
[----:B0-----:R-:W-:Y:S01]  /*b430*/  STG.E desc[UR36][R16.64], R3 ;  /* 0x0000000310007986 */ /* 0x001fe2000c101924 */
[----:B------:R-:W-:Y:S05]  /*b440*/  EXIT ;  /* 0x000000000000794d */ /* 0x000fea0003800000 */
.L_x_4766:
[----:B------:R-:W0:Y:S02]  /*b450*/  F2I.FTZ.TRUNC.NTZ R3, R2 ;  /* 0x0000000200037305 */ /* 0x000e24000021f100 */
[----:B0-----:R-:W-:Y:S01]  /*b460*/  STG.E.U16 desc[UR36][R16.64], R3 ;  /* 0x0000000310007986 */ /* 0x001fe2000c101524 */
[----:B------:R-:W-:Y:S05]  /*b470*/  EXIT ;  /* 0x000000000000794d */ /* 0x000fea0003800000 */
.L_x_4762:
        /* <DEDUP_REMOVED lines=8> */
.L_x_4769:
[----:B------:R-:W-:-:S05]  /*b500*/  F2FP.F16.F32.PACK_AB R2, RZ, R2 ;  /* 0x00000002ff02723e */ /* 0x000fca00000000ff */
[----:B------:R-:W-:Y:S01]  /*b510*/  STG.E.U16 desc[UR36][R16.64], R2 ;  /* 0x0000000210007986 */ /* 0x000fe2000c101524 */
[----:B------:R-:W-:Y:S05]  /*b520*/  EXIT ;  /* 0x000000000000794d */ /* 0x000fea0003800000 */
.L_x_4768:
        /* <DEDUP_REMOVED lines=9> */
.L_x_4771:
[----:B------:R-:W-:-:S04]  /*b5c0*/  F2FP.F16.F32.PACK_AB R3, RZ, R2 ;  /* 0x00000002ff03723e */ /* 0x000fc800000000ff */
[----:B------:R-:W-:-:S05]  /*b5d0*/  PRMT R3, R3, 0x5410, RZ ;  /* 0x0000541003037816 */ /* 0x000fca00000000ff */
[----:B------:R-:W-:Y:S01]  /*b5e0*/  STG.E desc[UR36][R16.64], R3 ;  /* 0x0000000310007986 */ /* 0x000fe2000c101924 */
[----:B------:R-:W-:Y:S05]  /*b5f0*/  EXIT ;  /* 0x000000000000794d */ /* 0x000fea0003800000 */
.L_x_4770:
[----:B------:R-:W-:-:S06]  /*b600*/  FMUL.FTZ R2, R2, 1 ;  /* 0x3f80000002027820 */ /* 0x000fcc0000410000 */
[----:B------:R-:W0:Y:S02]  /*b610*/  F2F.F64.F32 R2, R2 ;  /* 0x0000000200027310 */ /* 0x000e240000201800 */
[----:B0-----:R-:W-:Y:S01]  /*b620*/  STG.E.64 desc[UR36][R16.64], R2 ;  /* 0x0000000210007986 */ /* 0x001fe2000c101b24 */
[----:B------:R-:W-:Y:S05]  /*b630*/  EXIT ;  /* 0x000000000000794d */ /* 0x000fea0003800000 */
.L_x_4761:
        /* <DEDUP_REMOVED lines=12> */
.L_x_4774:
[----:B------:R-:W-:Y:S01]  /*b700*/  FMUL.FTZ R4, R2, 1 ;  /* 0x3f80000002047820 */ /* 0x000fe20000410000 */
[----:B------:R-:W-:-:S05]  /*b710*/  CS2R R6, SRZ ;  /* 0x0000000000067805 */ /* 0x000fca000001ff00 */
[----:B------:R-:W0:Y:S02]  /*b720*/  F2F.F64.F32 R4, R4 ;  /* 0x0000000400047310 */ /* 0x000e240000201800 */
[----:B0-----:R-:W-:Y:S01]  /*b730*/  STG.E.128 desc[UR36][R16.64], R4 ;  /* 0x0000000410007986 */ /* 0x001fe2000c101d24 */
[----:B------:R-:W-:Y:S05]  /*b740*/  EXIT ;  /* 0x000000000000794d */ /* 0x000fea0003800000 */
.L_x_4773:
        /* <DEDUP_REMOVED lines=20> */
.L_x_4778:
[----:B------:R-:W-:Y:S05]  /*b890*/  BSYNC B0 ;  /* 0x0000000000007941 */ /* 0x000fea0003800000 */
.L_x_4777:
[----:B------:R-:W-:-:S05]  /*b8a0*/  LOP3.LUT R5, R0, R5, RZ, 0xfc, !PT ;  /* 0x0000000500057212 */ /* 0x000fca00078efcff */
[----:B------:R-:W-:Y:S01]  /*b8b0*/  STG.E.U8 desc[UR36][R16.64], R5 ;  /* 0x0000000510007986 */ /* 0x000fe2000c101124 */
[----:B------:R-:W-:Y:S05]  /*b8c0*/  EXIT ;  /* 0x000000000000794d */ /* 0x000fea0003800000 */
.L_x_4776:
        /* <DEDUP_REMOVED lines=12> */
.L_x_4780:
[----:B------:R-:W-:Y:S01]  /*b990*/  IMAD.MOV.U32 R0, RZ, RZ, 0x7f ;  /* 0x0000007fff007424 */ /* 0x000fe200078e00ff */
[----:B------:R-:W-:-:S04]  /*b9a0*/  ISETP.GT.U32.AND P0, PT, R4, 0x7f800000, PT ;  /* 0x7f8000000400780c */ /* 0x000fc80003f04070 */
[----:B------:R-:W-:-:S09]  /*b9b0*/  SEL R0, R0, 0x7c, P0 ;  /* 0x0000007c00007807 */ /* 0x000fd20000000000 */
.L_x_4781:
[----:B------:R-:W-:Y:S05]  /*b9c0*/  BSYNC B0 ;  /* 0x0000000000007941 */ /* 0x000fea0003800000 */
.L_x_4779:
[----:B------:R-:W-:-:S04]  /*b9d0*/  LOP3.LUT R2, R2, 0x80000000, RZ, 0xc0, !PT ;  /* 0x8000000002027812 */ /* 0x000fc800078ec0ff */
[----:B------:R-:W-:-:S04]  /*b9e0*/  SHF.R.U32.HI R3, RZ, 0x18, R2 ;  /* 0x00000018ff037819 */ /* 0x000fc80000011602 */
[----:B------:R-:W-:-:S05]  /*b9f0*/  LOP3.LUT R3, R0, R3, RZ, 0xfc, !PT ;  /* 0x0000000300037212 */ /* 0x000fca00078efcff */
[----:B------:R-:W-:Y:S01]  /*ba00*/  STG.E.U8 desc[UR36][R16.64], R3 ;  /* 0x0000000310007986 */ /* 0x000fe2000c101124 */
[----:B------:R-:W-:Y:S05]  /*ba10*/  EXIT ;  /* 0x000000000000794d */ /* 0x000fea0003800000 */
.L_x_4775:
[----:B------:R-:W-:-:S05]  /*ba20*/  F2FP.BF16.F32.PACK_AB R2, RZ, R2 ;  /* 0x00000002ff02723e */ /* 0x000fca00000010ff */
[----:B------:R-:W-:Y:S01]  /*ba30*/  STG.E.U16 desc[UR36][R16.64], R2 ;  /* 0x0000000210007986 */ /* 0x000fe2000c101524 */
[----:B------:R-:W-:Y:S05]  /*ba40*/  EXIT ;  /* 0x000000000000794d */ /* 0x000fea0003800000 */
.L_x_4772:
        /* <DEDUP_REMOVED lines=11> */
.L_x_4784:
        /* <DEDUP_REMOVED lines=16> */
.L_x_4787:
[----:B------:R-:W-:-:S04]  /*bc00*/  LOP3.LUT R2, R2, 0x80000000, RZ, 0xc0, !PT ;  /* 0x8000000002027812 */ /* 0x000fc800078ec0ff */
[----:B------:R-:W-:-:S04]  /*bc10*/  SHF.R.U32.HI R3, RZ, 0x18, R2 ;  /* 0x00000018ff037819 */ /* 0x000fc80000011602 */
[----:B------:R-:W-:-:S04]  /*bc20*/  LOP3.LUT R0, R0, R3, RZ, 0xfc, !PT ;  /* 0x0000000300007212 */ /* 0x000fc800078efcff */
[----:B------:R-:W-:-:S07]  /*bc30*/  PRMT R8, R0, 0x7610, R8 ;  /* 0x0000761000087816 */ /* 0x000fce0000000008 */
.L_x_4786:
[----:B------:R-:W-:Y:S05]  /*bc40*/  BSYNC B0 ;  /* 0x0000000000007941 */ /* 0x000fea0003800000 */
.L_x_4785:
[----:B------:R-:W-:Y:S01]  /*bc50*/  STG.E.U8 desc[UR36][R16.64], R8 ;  /* 0x0000000810007986 */ /* 0x000fe2000c101124 */
[----:B------:R-:W-:Y:S05]  /*bc60*/  EXIT ;  /* 0x000000000000794d */ /* 0x000fea0003800000 */
.L_x_4783:
        /* <DEDUP_REMOVED lines=16> */
.L_x_4790:
[----:B------:R-:W-:-:S04]  /*bd70*/  LOP3.LUT R2, R2, 0x80000000, RZ, 0xc0, !PT ;  /* 0x8000000002027812 */ /* 0x000fc800078ec0ff */
[----:B------:R-:W-:-:S04]  /*bd80*/  SHF.R.U32.HI R3, RZ, 0x18, R2 ;  /* 0x00000018ff037819 */ /* 0x000fc80000011602 */
[----:B------:R-:W-:-:S04]  /*bd90*/  LOP3.LUT R0, R0, R3, RZ, 0xfc, !PT ;  /* 0x0000000300007212 */ /* 0x000fc800078efcff */
[----:B------:R-:W-:-:S07]  /*bda0*/  PRMT R8, R0, 0x7610, R8 ;  /* 0x0000761000087816 */ /* 0x000fce0000000008 */
.L_x_4789:
[----:B------:R-:W-:Y:S05]  /*bdb0*/  BSYNC B0 ;  /* 0x0000000000007941 */ /* 0x000fea0003800000 */
.L_x_4788:
[----:B------:R-:W-:Y:S01]  /*bdc0*/  STG.E.U8 desc[UR36][R16.64], R8 ;  /* 0x0000000810007986 */ /* 0x000fe2000c101124 */
[----:B------:R-:W-:Y:S05]  /*bdd0*/  EXIT ;  /* 0x000000000000794d */ /* 0x000fea0003800000 */
.L_x_4782:
        /* <DEDUP_REMOVED lines=21> */
.L_x_4765:
        /* <DEDUP_REMOVED lines=16> */
.L_x_4793:
[----:B------:R-:W-:Y:S05]  /*c030*/  EXIT ;  /* 0x000000000000794d */ /* 0x000fea0003800000 */
.L_x_4792:
[----:B------:R-:W0:Y:S02]  /*c040*/  F2I.U64.TRUNC R2, R2 ;  /* 0x0000000200027311 */ /* 0x000e24000020d800 */
[----:B0-----:R-:W-:Y:S01]  /*c050*/  STG.E.64 desc[UR36][R16.64], R2 ;  /* 0x0000000210007986 */ /* 0x001fe2000c101b24 */
[----:B------:R-:W-:Y:S05]  /*c060*/  EXIT ;  /* 0x000000000000794d */ /* 0x000fea0003800000 */
.L_x_4791:
[----:B------:R-:W0:Y:S02]  /*c070*/  F2I.FTZ.U32.TRUNC.NTZ R3, R2 ;  /* 0x0000000200037305 */ /* 0x000e24000021f000 */
[----:B0-----:R-:W-:Y:S01]  /*c080*/  STG.E desc[UR36][R16.64], R3 ;  /* 0x0000000310007986 */ /* 0x001fe2000c101924 */
[----:B------:R-:W-:Y:S05]  /*c090*/  EXIT ;  /* 0x000000000000794d */ /* 0x000fea0003800000 */
.L_x_4794:
        /* <DEDUP_REMOVED lines=14> */
.L_x_5720:


//--------------------- .text._ZN2at6native27unrolled_elementwise_kernelIZZZNS0_66_GLOBAL__N__d53a5ca4_28_ActivationLeakyReluKernel_cu_9e10b42f_310417leaky_relu_kernelERNS_18TensorIteratorBaseERKN3c106ScalarEENKUlvE_clEvENKUlvE0_clEvEUlfE_St5arrayIPcLm2EELi4E23TrivialOffsetCalculatorILi1EjESG_NS0_6memory12LoadWithCastILi1EEENSH_13StoreWithCastILi1EEEEEviT_T0_T2_T3_T4_T5_ --------------------------
	.section	.text._ZN2at6native27unrolled_elementwise_kernelIZZZNS0_66_GLOBAL__N__d53a5ca4_28_ActivationLeakyReluKernel_cu_9e10b42f_310417leaky_relu_kernelERNS_18TensorIteratorBaseERKN3c106ScalarEENKUlvE_clEvENKUlvE0_clEvEUlfE_St5arrayIPcLm2EELi4E23TrivialOffsetCalculatorILi1EjESG_NS0_6memory12LoadWithCastILi1EEENSH_13StoreWithCastILi1EEEEEviT_T0_T2_T3_T4_T5_,"ax",@progbits
	.align	128
        .global         _ZN2at6native27unrolled_elementwise_kernelIZZZNS0_66_GLOBAL__N__d53a5ca4_28_ActivationLeakyReluKernel_cu_9e10b42f_310417leaky_relu_kernelERNS_18TensorIteratorBaseERKN3c106ScalarEENKUlvE_clEvENKUlvE0_clEvEUlfE_St5arrayIPcLm2EELi4E23TrivialOffsetCalculatorILi1EjESG_NS0_6memory12LoadWithCastILi1EEENSH_13StoreWithCastILi1EEEEEviT_T0_T2_T3_T4_T5_
        .type           _ZN2at6native27unrolled_elementwise_kernelIZZZNS0_66_GLOBAL__N__d53a5ca4_28_ActivationLeakyReluKernel_cu_9e10b42f_310417leaky_relu_kernelERNS_18TensorIteratorBaseERKN3c106ScalarEENKUlvE_clEvENKUlvE0_clEvEUlfE_St5arrayIPcLm2EELi4E23TrivialOffsetCalculatorILi1EjESG_NS0_6memory12LoadWithCastILi1EEENSH_13StoreWithCastILi1EEEEEviT_T0_T2_T3_T4_T5_,@function
        .size           _ZN2at6native27unrolled_elementwise_kernelIZZZNS0_66_GLOBAL__N__d53a5ca4_28_ActivationLeakyReluKernel_cu_9e10b42f_310417leaky_relu_kernelERNS_18TensorIteratorBaseERKN3c106ScalarEENKUlvE_clEvENKUlvE0_clEvEUlfE_St5arrayIPcLm2EELi4E23TrivialOffsetCalculatorILi1EjESG_NS0_6memory12LoadWithCastILi1EEENSH_13StoreWithCastILi1EEEEEviT_T0_T2_T3_T4_T5_,(.L_x_5721 - _ZN2at6native27unrolled_elementwise_kernelIZZZNS0_66_GLOBAL__N__d53a5ca4_28_ActivationLeakyReluKernel_cu_9e10b42f_310417leaky_relu_kernelERNS_18TensorIteratorBaseERKN3c106ScalarEENKUlvE_clEvENKUlvE0_clEvEUlfE_St5arrayIPcLm2EELi4E23TrivialOffsetCalculatorILi1EjESG_NS0_6memory12LoadWithCastILi1EEENSH_13StoreWithCastILi1EEEEEviT_T0_T2_T3_T4_T5_)
        .other          _ZN2at6native27unrolled_elementwise_kernelIZZZNS0_66_GLOBAL__N__d53a5ca4_28_ActivationLeakyReluKernel_cu_9e10b42f_310417leaky_relu_kernelERNS_18TensorIteratorBaseERKN3c106ScalarEENKUlvE_clEvENKUlvE0_clEvEUlfE_St5arrayIPcLm2EELi4E23TrivialOffsetCalculatorILi1EjESG_NS0_6memory12LoadWithCastILi1EEENSH_13StoreWithCastILi1EEEEEviT_T0_T2_T3_T4_T5_,@"STO_CUDA_ENTRY STV_DEFAULT"
_ZN2at6native27unrolled_elementwise_kernelIZZZNS0_66_GLOBAL__N__d53a5ca4_28_ActivationLeakyReluKernel_cu_9e10b42f_310417leaky_relu_kernelERNS_18TensorIteratorBaseERKN3c106ScalarEENKUlvE_clEvENKUlvE0_clEvEUlfE_St5arrayIPcLm2EELi4E23TrivialOffsetCalculatorILi1EjESG_NS0_6memory12LoadWithCastILi1EEENSH_13StoreWithCastILi1EEEEEviT_T0_T2_T3_T4_T5_:
.text._ZN2at6native27unrolled_elementwise_kernelIZZZNS0_66_GLOBAL__N__d53a5ca4_28_ActivationLeakyReluKernel_cu_9e10b42f_310417leaky_relu_kernelERNS_18TensorIteratorBaseERKN3c106ScalarEENKUlvE_clEvENKUlvE0_clEvEUlfE_St5arrayIPcLm2EELi4E23TrivialOffsetCalculatorILi1EjESG_NS0_6memory12LoadWithCastILi1EEENSH_13StoreWithCastILi1EEEEEviT_T0_T2_T3_T4_T5_:
        /* <DEDUP_REMOVED lines=9> */
[----:B-1----:R-:W-:-:S05]  /*0090*/  IMAD R26, R2, -0x200, R3 ;  /* 0xfffffe00021a7824 */ /* 0x002fca00078e0203 */
[----:B--2---:R-:W-:-:S13]  /*00a0*/  ISETP.GE.AND P0, PT, R17, R26, PT ;  /* 0x0000001a1100720c */ /* 0x004fda0003f06270 */
[----:B0--3--:R-:W-:Y:S05]  /*00b0*/  @P0 BRA `(.L_x_4796) ;  /* 0x0000000c009c0947 */ /* 0x009fea0003800000 */
        /* <DEDUP_REMOVED lines=21> */
.L_x_4801:
[----:B------:R-:W2:Y:S02]  /*0210*/  LDG.E.U8 R4, desc[UR36][R4.64] ;  /* 0x0000002404047981 */ /* 0x000ea4000c1e1100 */
[----:B--2---:R-:W-:Y:S01]  /*0220*/  I2FP.F32.U32 R18, R4 ;  /* 0x0000000400127245 */ /* 0x004fe20000201000 */
[----:B------:R-:W-:Y:S06]  /*0230*/  BRA `(.L_x_4803) ;  /* 0x0000000c00307947 */ /* 0x000fec0003800000 */
.L_x_4800:
        /* <DEDUP_REMOVED lines=9> */
.L_x_4805:
[----:B------:R-:W2:Y:S02]  /*02d0*/  LDG.E R4, desc[UR36][R4.64] ;  /* 0x0000002404047981 */ /* 0x000ea4000c1e1900 */
[----:B--2---:R-:W-:Y:S01]  /*02e0*/  I2FP.F32.S32 R18, R4 ;  /* 0x0000000400127245 */ /* 0x004fe20000201400 */
[----:B------:R-:W-:Y:S06]  /*02f0*/  BRA `(.L_x_4803) ;  /* 0x0000000c00007947 */ /* 0x000fec0003800000 */
.L_x_4804:
[----:B------:R-:W2:Y:S02]  /*0300*/  LDG.E.U16 R4, desc[UR36][R4.64] ;  /* 0x0000002404047981 */ /* 0x000ea4000c1e1500 */
[----:B--2---:R2:W3:Y:S01]  /*0310*/  I2F.S16 R18, R4 ;  /* 0x0000000400127306 */ /* 0x0044e20000101400 */
[----:B------:R-:W-:Y:S05]  /*0320*/  BRA `(.L_x_4803) ;  /* 0x0000000800f47947 */ /* 0x000fea0003800000 */
.L_x_4799:
        /* <DEDUP_REMOVED lines=8> */
.L_x_4807:
[----:B------:R-:W2:Y:S02]  /*03b0*/  LDG.E.U16 R4, desc[UR36][R4.64] ;  /* 0x0000002404047981 */ /* 0x000ea4000c1e1500 */
[----:B--2---:R-:W-:Y:S01]  /*03c0*/  HADD2.F32 R18, -RZ, R4.H0_H0 ;  /* 0x20000004ff127230 */ /* 0x004fe20000004100 */
[----:B------:R-:W-:Y:S06]  /*03d0*/  BRA `(.L_x_4803) ;  /* 0x0000000800c87947 */ /* 0x000fec0003800000 */
.L_x_4806:
        /* <DEDUP_REMOVED lines=8> */
.L_x_4809:
[----:B------:R-:W2:Y:S02]  /*0460*/  LDG.E.U16 R4, desc[UR36][R4.64] ;  /* 0x0000002404047981 */ /* 0x000ea4000c1e1500 */
[----:B--2---:R-:W-:Y:S01]  /*0470*/  HADD2.F32 R18, -RZ, R4.H0_H0 ;  /* 0x20000004ff127230 */ /* 0x004fe20000004100 */
[----:B------:R-:W-:Y:S06]  /*0480*/  BRA `(.L_x_4803) ;  /* 0x00000008009c7947 */ /* 0x000fec0003800000 */
.L_x_4808:
[----:B------:R-:W2:Y:S01]  /*0490*/  LDG.E.64 R4, desc[UR36][R4.64] ;  /* 0x0000002404047981 */ /* 0x000ea2000c1e1b00 */
[----:B------:R-:W-:Y:S01]  /*04a0*/  UMOV UR4, 0xf0000000 ;  /* 0xf000000000047882 */ /* 0x000fe20000000000 */
[----:B------:R-:W-:Y:S01]  /*04b0*/  UMOV UR5, 0x380fffff ;  /* 0x380fffff00057882 */ /* 0x000fe20000000000 */
[----:B--2---:R-:W0:Y:S01]  /*04c0*/  F2F.F32.F64 R18, R4 ;  /* 0x0000000400127310 */ /* 0x004e220000301000 */
[----:B------:R-:W-:-:S14]  /*04d0*/  DSETP.GEU.AND P0, PT, |R4|, UR4, PT ;  /* 0x0000000404007e2a */ /* 0x000fdc000bf0e200 */
[----:B0-----:R-:W-:Y:S01]  /*04e0*/  @!P0 FMUL R18, R18, 1.175494350822287508e-38 ;  /* 0x0080000012128820 */ /* 0x001fe20000400000 */
[----:B------:R-:W-:Y:S06]  /*04f0*/  BRA `(.L_x_4803) ;  /* 0x0000000800807947 */ /* 0x000fec0003800000 */
.L_x_4798:
        /* <DEDUP_REMOVED lines=12> */
.L_x_4812:
[----:B------:R-:W2:Y:S01]  /*05c0*/  LDG.E.64 R4, desc[UR36][R4.64] ;  /* 0x0000002404047981 */ /* 0x000ea2000c1e1b00 */
[----:B------:R-:W-:Y:S01]  /*05d0*/  UMOV UR4, 0xf0000000 ;  /* 0xf000000000047882 */ /* 0x000fe20000000000 */
[----:B------:R-:W-:Y:S01]  /*05e0*/  UMOV UR5, 0x380fffff ;  /* 0x380fffff00057882 */ /* 0x000fe20000000000 */
[----:B--2---:R-:W0:Y:S01]  /*05f0*/  F2F.F32.F64 R18, R4 ;  /* 0x0000000400127310 */ /* 0x004e220000301000 */
[----:B------:R-:W-:-:S14]  /*0600*/  DSETP.GEU.AND P0, PT, |R4|, UR4, PT ;  /* 0x0000000404007e2a */ /* 0x000fdc000bf0e200 */
[----:B0-----:R-:W-:Y:S01]  /*0610*/  @!P0 FMUL R18, R18, 1.175494350822287508e-38 ;  /* 0x0080000012128820 */ /* 0x001fe20000400000 */
[----:B------:R-:W-:Y:S06]  /*0620*/  BRA `(.L_x_4803) ;  /* 0x0000000800347947 */ /* 0x000fec0003800000 */
.L_x_4811:
        /* <DEDUP_REMOVED lines=26> */
.L_x_4814:
        /* <DEDUP_REMOVED lines=14> */
.L_x_4813:
[----:B------:R-:W2:Y:S02]  /*08b0*/  LDG.E.U16 R4, desc[UR36][R4.64] ;  /* 0x0000002404047981 */ /* 0x000ea4000c1e1500 */
[----:B--2---:R-:W-:Y:S01]  /*08c0*/  IMAD.U32 R18, R4, 0x10000, RZ ;  /* 0x0001000004127824 */ /* 0x004fe200078e00ff */
[----:B------:R-:W-:Y:S06]  /*08d0*/  BRA `(.L_x_4803) ;  /* 0x0000000400887947 */ /* 0x000fec0003800000 */
.L_x_4810:
        /* <DEDUP_REMOVED lines=11> */
.L_x_4817:
        /* <DEDUP_REMOVED lines=20> */
.L_x_4819:
[----:B------:R-:W-:Y:S05]  /*0ad0*/  BSYNC B0 ;  /* 0x0000000000007941 */ /* 0x000fea0003800000 */
.L_x_4818:
[----:B------:R-:W-:Y:S01]  /*0ae0*/  IMAD.SHL.U32 R3, R3, 0x100000, RZ ;  /* 0x0010000003037824 */ /* 0x000fe200078e00ff */
[----:B------:R-:W-:-:S04]  /*0af0*/  LEA R5, R0, 0x3b800000, 0x17 ;  /* 0x3b80000000057811 */ /* 0x000fc800078eb8ff */
[----:B------:R-:W-:Y:S01]  /*0b00*/  LOP3.LUT R18, R5, R3, R18, 0xfe, !PT ;  /* 0x0000000305127212 */ /* 0x000fe200078efe12 */
[----:B------:R-:W-:Y:S06]  /*0b10*/  BRA `(.L_x_4803) ;  /* 0x0000000000f87947 */ /* 0x000fec0003800000 */
.L_x_4816:
        /* <DEDUP_REMOVED lines=20> */
.L_x_4821:
[----:B------:R-:W-:Y:S05]  /*0c60*/  BSYNC B0 ;  /* 0x0000000000007941 */ /* 0x000fea0003800000 */
.L_x_4820:
[----:B------:R-:W-:Y:S01]  /*0c70*/  IMAD.SHL.U32 R3, R3, 0x200000, RZ ;  /* 0x0020000003037824 */ /* 0x000fe200078e00ff */
[----:B------:R-:W-:-:S04]  /*0c80*/  LEA R5, R0, 0x37800000, 0x17 ;  /* 0x3780000000057811 */ /* 0x000fc800078eb8ff */
[----:B------:R-:W-:Y:S01]  /*0c90*/  LOP3.LUT R18, R5, R3, R18, 0xfe, !PT ;  /* 0x0000000305127212 */ /* 0x000fe200078efe12 */
[----:B------:R-:W-:Y:S06]  /*0ca0*/  BRA `(.L_x_4803) ;  /* 0x0000000000947947 */ /* 0x000fec0003800000 */
.L_x_4815:
        /* <DEDUP_REMOVED lines=14> */
.L_x_4802:
        /* <DEDUP_REMOVED lines=16> */
.L_x_4824:
[----:B------:R-:W-:Y:S01]  /*0e90*/  IMAD.MOV.U32 R18, RZ, RZ, RZ ;  /* 0x000000ffff127224 */ /* 0x000fe200078e00ff */
[----:B------:R-:W-:Y:S06]  /*0ea0*/  BRA `(.L_x_4803) ;  /* 0x0000000000147947 */ /* 0x000fec0003800000 */
.L_x_4823:
[----:B------:R-:W2:Y:S02]  /*0eb0*/  LDG.E.64 R4, desc[UR36][R4.64] ;  /* 0x0000002404047981 */ /* 0x000ea4000c1e1b00 */
[----:B--2---:R0:W1:Y:S01]  /*0ec0*/  I2F.U64 R18, R4 ;  /* 0x0000000400127312 */ /* 0x0040620000301000 */
[----:B------:R-:W-:Y:S05]  /*0ed0*/  BRA `(.L_x_4803) ;  /* 0x0000000000087947 */ /* 0x000fea0003800000 */
.L_x_4822:
[----:B------:R-:W2:Y:S02]  /*0ee0*/  LDG.E R4, desc[UR36][R4.64] ;  /* 0x0000002404047981 */ /* 0x000ea4000c1e1900 */
[----:B--2---:R-:W-:-:S07]  /*0ef0*/  I2FP.F32.U32 R18, R4 ;  /* 0x0000000400127245 */ /* 0x004fce0000201000 */
.L_x_4803:
[----:B------:R-:W-:Y:S05]  /*0f00*/  BSYNC B6 ;  /* 0x0000000000067941 */ /* 0x000fea0003800000 */
.L_x_4797:
[----:B------:R-:W2:Y:S02]  /*0f10*/  S2R R17, SR_TID.X ;  /* 0x0000000000117919 */ /* 0x000ea40000002100 */
[----:B--2---:R-:W-:-:S07]  /*0f20*/  VIADD R17, R17, 0x80 ;  /* 0x0000008011117836 */ /* 0x004fce0000000000 */
.L_x_4796:
[----:B------:R-:W-:Y:S05]  /*0f30*/  BSYNC B7 ;  /* 0x0000000000077941 */ /* 0x000fea0003800000 */
.L_x_4795:
[----:B------:R-:W-:Y:S01]  /*0f40*/  ISETP.GE.AND P0, PT, R17, R26, PT ;  /* 0x0000001a1100720c */ /* 0x000fe20003f06270 */
[----:B------:R-:W-:-:S12]  /*0f50*/  BSSY B7, `(.L_x_4825) ;  /* 0x00000e8000077945 */ /* 0x000fd80003800000 */
[----:B------:R-:W-:Y:S05]  /*0f60*/  @P0 BRA `(.L_x_4826) ;  /* 0x0000000c00980947 */ /* 0x000fea0003800000 */
[----:B0---4-:R-:W0:Y:S01]  /*0f70*/  LDC.64 R4, c[0x0][0x230] ;  /* 0x00008c00ff047b82 */ /* 0x011e220000000a00 */
[----:B------:R-:W-:Y:S01]  /*0f80*/  IMAD R0, R2, 0x200, R17 ;  /* 0x0000020002007824 */ /* 0x000fe200078e0211 */
[----:B------:R-:W-:Y:S01]  /*0f90*/  PRMT R6, R19, 0x9910, RZ ;  /* 0x0000991013067816 */ /* 0x000fe200000000ff */
[----:B------:R-:W-:Y:S01]  /*0fa0*/  ULDC UR4, c[0x0][0x240] ;  /* 0x0000900000047ab9 */ /* 0x000fe20000000800 */
[----:B------:R-:W-:Y:S01]  /*0fb0*/  BSSY B6, `(.L_x_4827) ;  /* 0x00000e0000067945 */ /* 0x000fe20003800000 */
        /* <DEDUP_REMOVED lines=17> */
.L_x_4831:
[----:B------:R-:W2:Y:S02]  /*10d0*/  LDG.E.U8 R4, desc[UR36][R4.64] ;  /* 0x0000002404047981 */ /* 0x000ea4000c1e1100 */
[----:B--2---:R-:W-:Y:S01]  /*10e0*/  I2FP.F32.U32 R22, R4 ;  /* 0x0000000400167245 */ /* 0x004fe20000201000 */
[----:B------:R-:W-:Y:S06]  /*10f0*/  BRA `(.L_x_4833) ;  /* 0x0000000c002c7947 */ /* 0x000fec0003800000 */
.L_x_4830:
        /* <DEDUP_REMOVED lines=9> */
.L_x_4835:
[----:B------:R-:W2:Y:S02]  /*1190*/  LDG.E R4, desc[UR36][R4.64] ;  /* 0x0000002404047981 */ /* 0x000ea4000c1e1900 */
[----:B--2---:R-:W-:Y:S01]  /*11a0*/  I2FP.F32.S32 R22, R4 ;  /* 0x0000000400167245 */ /* 0x004fe20000201400 */
[----:B------:R-:W-:Y:S06]  /*11b0*/  BRA `(.L_x_4833) ;  /* 0x0000000800fc7947 */ /* 0x000fec0003800000 */
.L_x_4834:
[----:B------:R-:W2:Y:S02]  /*11c0*/  LDG.E.U16 R4, desc[UR36][R4.64] ;  /* 0x0000002404047981 */ /* 0x000ea4000c1e1500 */
[----:B--2---:R0:W2:Y:S01]  /*11d0*/  I2F.S16 R22, R4 ;  /* 0x0000000400167306 */ /* 0x0040a20000101400 */
[----:B------:R-:W-:Y:S05]  /*11e0*/  BRA `(.L_x_4833) ;  /* 0x0000000800f07947 */ /* 0x000fea0003800000 */
.L_x_4829:
        /* <DEDUP_REMOVED lines=8> */
.L_x_4837:
[----:B------:R-:W2:Y:S02]  /*1270*/  LDG.E.U16 R4, desc[UR36][R4.64] ;  /* 0x0000002404047981 */ /* 0x000ea4000c1e1500 */
[----:B--2---:R-:W-:Y:S01]  /*1280*/  HADD2.F32 R22, -RZ, R4.H0_H0 ;  /* 0x20000004ff167230 */ /* 0x004fe20000004100 */
[----:B------:R-:W-:Y:S06]  /*1290*/  BRA `(.L_x_4833) ;  /* 0x0000000800c47947 */ /* 0x000fec0003800000 */
.L_x_4836:
        /* <DEDUP_REMOVED lines=8> */
.L_x_4839:
[----:B------:R-:W2:Y:S02]  /*1320*/  LDG.E.U16 R4, desc[UR36][R4.64] ;  /* 0x0000002404047981 */ /* 0x000ea4000c1e1500 */
[----:B--2---:R-:W-:Y:S01]  /*1330*/  HADD2.F32 R22, -RZ, R4.H0_H0 ;  /* 0x20000004ff167230 */ /* 0x004fe20000004100 */
[----:B------:R-:W-:Y:S06]  /*1340*/  BRA `(.L_x_4833) ;  /* 0x0000000800987947 */ /* 0x000fec0003800000 */
.L_x_4838:
[----:B------:R-:W2:Y:S01]  /*1350*/  LDG.E.64 R4, desc[UR36][R4.64] ;  /* 0x0000002404047981 */ /* 0x000ea2000c1e1b00 */
[----:B------:R-:W-:Y:S01]  /*1360*/  UMOV UR4, 0xf0000000 ;  /* 0xf000000000047882 */ /* 0x000fe20000000000 */
[----:B------:R-:W-:Y:S01]  /*1370*/  UMOV UR5, 0x380fffff ;  /* 0x380fffff00057882 */ /* 0x000fe20000000000 */
[----:B--2---:R-:W0:Y:S01]  /*1380*/  F2F.F32.F64 R22, R4 ;  /* 0x0000000400167310 */ /* 0x004e220000301000 */
[----:B------:R-:W-:-:S14]  /*1390*/  DSETP.GEU.AND P0, PT, |R4|, UR4, PT ;  /* 0x0000000404007e2a */ /* 0x000fdc000bf0e200 */
[----:B0-----:R-:W-:Y:S01]  /*13a0*/  @!P0 FMUL R22, R22, 1.175494350822287508e-38 ;  /* 0x0080000016168820 */ /* 0x001fe20000400000 */
[----:B------:R-:W-:Y:S06]  /*13b0*/  BRA `(.L_x_4833) ;  /* 0x00000008007c7947 */ /* 0x000fec0003800000 */
.L_x_4828:
        /* <DEDUP_REMOVED lines=12> */
.L_x_4842:
[----:B------:R-:W2:Y:S01]  /*1480*/  LDG.E.64 R4, desc[UR36][R4.64] ;  /* 0x0000002404047981 */ /* 0x000ea2000c1e1b00 */
[----:B------:R-:W-:Y:S01]  /*1490*/  UMOV UR4, 0xf0000000 ;  /* 0xf000000000047882 */ /* 0x000fe20000000000 */
[----:B------:R-:W-:Y:S01]  /*14a0*/  UMOV UR5, 0x380fffff ;  /* 0x380fffff00057882 */ /* 0x000fe20000000000 */
[----:B--2---:R-:W0:Y:S01]  /*14b0*/  F2F.F32.F64 R22, R4 ;  /* 0x0000000400167310 */ /* 0x004e220000301000 */
[----:B------:R-:W-:-:S14]  /*14c0*/  DSETP.GEU.AND P0, PT, |R4|, UR4, PT ;  /* 0x0000000404007e2a */ /* 0x000fdc000bf0e200 */
[----:B0-----:R-:W-:Y:S01]  /*14d0*/  @!P0 FMUL R22, R22, 1.175494350822287508e-38 ;  /* 0x0080000016168820 */ /* 0x001fe20000400000 */
[----:B------:R-:W-:Y:S06]  /*14e0*/  BRA `(.L_x_4833) ;  /* 0x0000000800307947 */ /* 0x000fec0003800000 */
.L_x_4841:
        /* <DEDUP_REMOVED lines=26> */
.L_x_4844:
        /* <DEDUP_REMOVED lines=13> */
.L_x_4843:
[----:B------:R-:W2:Y:S02]  /*1760*/  LDG.E.U16 R4, desc[UR36][R4.64] ;  /* 0x0000002404047981 */ /* 0x000ea4000c1e1500 */
[----:B--2---:R-:W-:Y:S01]  /*1770*/  IMAD.U32 R22, R4, 0x10000, RZ ;  /* 0x0001000004167824 */ /* 0x004fe200078e00ff */
[----:B------:R-:W-:Y:S06]  /*1780*/  BRA `(.L_x_4833) ;  /* 0x0000000400887947 */ /* 0x000fec0003800000 */
.L_x_4840:
        /* <DEDUP_REMOVED lines=11> */
.L_x_4847:
        /* <DEDUP_REMOVED lines=20> */
.L_x_4849:
[----:B------:R-:W-:Y:S05]  /*1980*/  BSYNC B0 ;  /* 0x0000000000007941 */ /* 0x000fea0003800000 */
.L_x_4848:
[----:B------:R-:W-:Y:S01]  /*1990*/  IMAD.SHL.U32 R3, R3, 0x100000, RZ ;  /* 0x0010000003037824 */ /* 0x000fe200078e00ff */
[----:B------:R-:W-:-:S04]  /*19a0*/  LEA R5, R0, 0x3b800000, 0x17 ;  /* 0x3b80000000057811 */ /* 0x000fc800078eb8ff */
[----:B------:R-:W-:Y:S01]  /*19b0*/  LOP3.LUT R22, R5, R3, R22, 0xfe, !PT ;  /* 0x0000000305167212 */ /* 0x000fe200078efe16 */
[----:B------:R-:W-:Y:S06]  /*19c0*/  BRA `(.L_x_4833) ;  /* 0x0000000000f87947 */ /* 0x000fec0003800000 */
.L_x_4846:
        /* <DEDUP_REMOVED lines=20> */
.L_x_4851:
[----:B------:R-:W-:Y:S05]  /*1b10*/  BSYNC B0 ;  /* 0x0000000000007941 */ /* 0x000fea0003800000 */
.L_x_4850:
[----:B------:R-:W-:Y:S01]  /*1b20*/  IMAD.SHL.U32 R3, R3, 0x200000, RZ ;  /* 0x0020000003037824 */ /* 0x000fe200078e00ff */
[----:B------:R-:W-:-:S04]  /*1b30*/  LEA R5, R0, 0x37800000, 0x17 ;  /* 0x3780000000057811 */ /* 0x000fc800078eb8ff */
[----:B------:R-:W-:Y:S01]  /*1b40*/  LOP3.LUT R22, R5, R3, R22, 0xfe, !PT ;  /* 0x0000000305167212 */ /* 0x000fe200078efe16 */
[----:B------:R-:W-:Y:S06]  /*1b50*/  BRA `(.L_x_4833) ;  /* 0x0000000000947947 */ /* 0x000fec0003800000 */
.L_x_4845:
        /* <DEDUP_REMOVED lines=14> */
.L_x_4832:
        /* <DEDUP_REMOVED lines=16> */
.L_x_4854:
[----:B------:R-:W-:Y:S01]  /*1d40*/  IMAD.MOV.U32 R22, RZ, RZ, RZ ;  /* 0x000000ffff167224 */ /* 0x000fe200078e00ff */
[----:B------:R-:W-:Y:S06]  /*1d50*/  BRA `(.L_x_4833) ;  /* 0x0000000000147947 */ /* 0x000fec0003800000 */
.L_x_4853:
[----:B------:R-:W2:Y:S02]  /*1d60*/  LDG.E.64 R22, desc[UR36][R4.64] ;  /* 0x0000002404167981 */ /* 0x000ea4000c1e1b00 */
[----:B--2---:R0:W2:Y:S01]  /*1d70*/  I2F.U64 R22, R22 ;  /* 0x0000001600167312 */ /* 0x0040a20000301000 */
[----:B------:R-:W-:Y:S05]  /*1d80*/  BRA `(.L_x_4833) ;  /* 0x0000000000087947 */ /* 0x000fea0003800000 */
.L_x_4852:
[----:B------:R-:W2:Y:S02]  /*1d90*/  LDG.E R4, desc[UR36][R4.64] ;  /* 0x0000002404047981 */ /* 0x000ea4000c1e1900 */
[----:B--2---:R-:W-:-:S07]  /*1da0*/  I2FP.F32.U32 R22, R4 ;  /* 0x0000000400167245 */ /* 0x004fce0000201000 */
.L_x_4833:
[----:B------:R-:W-:Y:S05]  /*1db0*/  BSYNC B6 ;  /* 0x0000000000067941 */ /* 0x000fea0003800000 */
.L_x_4827:
[----:B------:R-:W-:-:S07]  /*1dc0*/  VIADD R17, R17, 0x80 ;  /* 0x0000008011117836 */ /* 0x000fce0000000000 */
.L_x_4826:
[----:B------:R-:W-:Y:S05]  /*1dd0*/  BSYNC B7 ;  /* 0x0000000000077941 */ /* 0x000fea0003800000 */
.L_x_4825:
[----:B------:R-:W-:Y:S01]  /*1de0*/  ISETP.GE.AND P0, PT, R17, R26, PT ;  /* 0x0000001a1100720c */ /* 0x000fe20003f06270 */
[----:B------:R-:W-:Y:S01]  /*1df0*/  BSSY B7, `(.L_x_4855) ;  /* 0x00000ea000077945 */ /* 0x000fe20003800000 */
[----:B------:R-:W-:Y:S02]  /*1e00*/  IMAD.MOV.U32 R16, RZ, RZ, RZ ;  /* 0x000000ffff107224 */ /* 0x000fe400078e00ff */
[----:B------:R-:W-:-:S09]  /*1e10*/  IMAD.MOV.U32 R24, RZ, RZ, RZ ;  /* 0x000000ffff187224 */ /* 0x000fd200078e00ff */
[----:B------:R-:W-:Y:S05]  /*1e20*/  @P0 BRA `(.L_x_4856) ;  /* 0x0000000c00980947 */ /* 0x000fea0003800000 */
[----:B0-2-4-:R-:W0:Y:S01]  /*1e30*/  LDC.64 R4, c[0x0][0x230] ;  /* 0x00008c00ff047b82 */ /* 0x015e220000000a00 */
        /* <DEDUP_REMOVED lines=21> */
.L_x_4861:
[----:B------:R-:W2:Y:S02]  /*1f90*/  LDG.E.U8 R4, desc[UR36][R4.64] ;  /* 0x0000002404047981 */ /* 0x000ea4000c1e1100 */
[----:B--2---:R-:W-:Y:S01]  /*1fa0*/  I2FP.F32.U32 R24, R4 ;  /* 0x0000000400187245 */ /* 0x004fe20000201000 */
[----:B------:R-:W-:Y:S06]  /*1fb0*/  BRA `(.L_x_4863) ;  /* 0x0000000c002c7947 */ /* 0x000fec0003800000 */
.L_x_4860:
        /* <DEDUP_REMOVED lines=9> */
.L_x_4865:
[----:B------:R-:W2:Y:S02]  /*2050*/  LDG.E R4, desc[UR36][R4.64] ;  /* 0x0000002404047981 */ /* 0x000ea4000c1e1900 */
[----:B--2---:R-:W-:Y:S01]  /*2060*/  I2FP.F32.S32 R24, R4 ;  /* 0x0000000400187245 */ /* 0x004fe20000201400 */
[----:B------:R-:W-:Y:S06]  /*2070*/  BRA `(.L_x_4863) ;  /* 0x0000000800fc7947 */ /* 0x000fec0003800000 */
.L_x_4864:
[----:B------:R-:W2:Y:S02]  /*2080*/  LDG.E.U16 R4, desc[UR36][R4.64] ;  /* 0x0000002404047981 */ /* 0x000ea4000c1e1500 */
[----:B--2---:R4:W0:Y:S01]  /*2090*/  I2F.S16 R24, R4 ;  /* 0x0000000400187306 */ /* 0x0048220000101400 */
[----:B------:R-:W-:Y:S05]  /*20a0*/  BRA `(.L_x_4863) ;  /* 0x0000000800f07947 */ /* 0x000fea0003800000 */
.L_x_4859:
        /* <DEDUP_REMOVED lines=8> */
.L_x_4867:
[----:B------:R-:W2:Y:S02]  /*2130*/  LDG.E.U16 R4, desc[UR36][R4.64] ;  /* 0x0000002404047981 */ /* 0x000ea4000c1e1500 */
[----:B--2---:R-:W-:Y:S01]  /*2140*/  HADD2.F32 R24, -RZ, R4.H0_H0 ;  /* 0x20000004ff187230 */ /* 0x004fe20000004100 */
[----:B------:R-:W-:Y:S06]  /*2150*/  BRA `(.L_x_4863) ;  /* 0x0000000800c47947 */ /* 0x000fec0003800000 */
.L_x_4866:
        /* <DEDUP_REMOVED lines=8> */
.L_x_4869:
[----:B------:R-:W2:Y:S02]  /*21e0*/  LDG.E.U16 R4, desc[UR36][R4.64] ;  /* 0x0000002404047981 */ /* 0x000ea4000c1e1500 */
[----:B--2---:R-:W-:Y:S01]  /*21f0*/  HADD2.F32 R24, -RZ, R4.H0_H0 ;  /* 0x20000004ff187230 */ /* 0x004fe20000004100 */
[----:B------:R-:W-:Y:S06]  /*2200*/  BRA `(.L_x_4863) ;  /* 0x0000000800987947 */ /* 0x000fec0003800000 */
.L_x_4868:
[----:B------:R-:W2:Y:S01]  /*2210*/  LDG.E.64 R4, desc[UR36][R4.64] ;  /* 0x0000002404047981 */ /* 0x000ea2000c1e1b00 */
[----:B------:R-:W-:Y:S01]  /*2220*/  UMOV UR4, 0xf0000000 ;  /* 0xf000000000047882 */ /* 0x000fe20000000000 */
[----:B------:R-:W-:Y:S01]  /*2230*/  UMOV UR5, 0x380fffff ;  /* 0x380fffff00057882 */ /* 0x000fe20000000000 */
[----:B--2---:R-:W0:Y:S01]  /*2240*/  F2F.F32.F64 R24, R4 ;  /* 0x0000000400187310 */ /* 0x004e220000301000 */
[----:B------:R-:W-:-:S14]  /*2250*/  DSETP.GEU.AND P0, PT, |R4|, UR4, PT ;  /* 0x0000000404007e2a */ /* 0x000fdc000bf0e200 */
[----:B0-----:R-:W-:Y:S01]  /*2260*/  @!P0 FMUL R24, R24, 1.175494350822287508e-38 ;  /* 0x0080000018188820 */ /* 0x001fe20000400000 */
[----:B------:R-:W-:Y:S06]  /*2270*/  BRA `(.L_x_4863) ;  /* 0x00000008007c7947 */ /* 0x000fec0003800000 */
.L_x_4858:
        /* <DEDUP_REMOVED lines=12> */
.L_x_4872:
[----:B------:R-:W2:Y:S01]  /*2340*/  LDG.E.64 R4, desc[UR36][R4.64] ;  /* 0x0000002404047981 */ /* 0x000ea2000c1e1b00 */
[----:B------:R-:W-:Y:S01]  /*2350*/  UMOV UR4, 0xf0000000 ;  /* 0xf000000000047882 */ /* 0x000fe20000000000 */
[----:B------:R-:W-:Y:S01]  /*2360*/  UMOV UR5, 0x380fffff ;  /* 0x380fffff00057882 */ /* 0x000fe20000000000 */
[----:B--2---:R-:W0:Y:S01]  /*2370*/  F2F.F32.F64 R24, R4 ;  /* 0x0000000400187310 */ /* 0x004e220000301000 */
[----:B------:R-:W-:-:S14]  /*2380*/  DSETP.GEU.AND P0, PT, |R4|, UR4, PT ;  /* 0x0000000404007e2a */ /* 0x000fdc000bf0e200 */
[----:B0-----:R-:W-:Y:S01]  /*2390*/  @!P0 FMUL R24, R24, 1.175494350822287508e-38 ;  /* 0x0080000018188820 */ /* 0x001fe20000400000 */
[----:B------:R-:W-:Y:S06]  /*23a0*/  BRA `(.L_x_4863) ;  /* 0x0000000800307947 */ /* 0x000fec0003800000 */
.L_x_4871:
        /* <DEDUP_REMOVED lines=26> */
.L_x_4874:
        /* <DEDUP_REMOVED lines=13> */
.L_x_4873:
[----:B------:R-:W2:Y:S02]  /*2620*/  LDG.E.U16 R4, desc[UR36][R4.64] ;  /* 0x0000002404047981 */ /* 0x000ea4000c1e1500 */
[----:B--2---:R-:W-:Y:S01]  /*2630*/  IMAD.U32 R24, R4, 0x10000, RZ ;  /* 0x0001000004187824 */ /* 0x004fe200078e00ff */
[----:B------:R-:W-:Y:S06]  /*2640*/  BRA `(.L_x_4863) ;  /* 0x0000000400887947 */ /* 0x000fec0003800000 */
.L_x_4870:
        /* <DEDUP_REMOVED lines=11> */
.L_x_4877:
        /* <DEDUP_REMOVED lines=20> */
.L_x_4879:
[----:B------:R-:W-:Y:S05]  /*2840*/  BSYNC B0 ;  /* 0x0000000000007941 */ /* 0x000fea0003800000 */
.L_x_4878:
[----:B------:R-:W-:Y:S01]  /*2850*/  IMAD.SHL.U32 R3, R3, 0x100000, RZ ;  /* 0x0010000003037824 */ /* 0x000fe200078e00ff */
[----:B------:R-:W-:-:S04]  /*2860*/  LEA R5, R0, 0x3b800000, 0x17 ;  /* 0x3b80000000057811 */ /* 0x000fc800078eb8ff */
[----:B------:R-:W-:Y:S01]  /*2870*/  LOP3.LUT R24, R5, R3, R24, 0xfe, !PT ;  /* 0x0000000305187212 */ /* 0x000fe200078efe18 */
[----:B------:R-:W-:Y:S06]  /*2880*/  BRA `(.L_x_4863) ;  /* 0x0000000000f87947 */ /* 0x000fec0003800000 */
.L_x_4876:
        /* <DEDUP_REMOVED lines=20> */
.L_x_4881:
[----:B------:R-:W-:Y:S05]  /*29d0*/  BSYNC B0 ;  /* 0x0000000000007941 */ /* 0x000fea0003800000 */
.L_x_4880:
[----:B------:R-:W-:Y:S01]  /*29e0*/  IMAD.SHL.U32 R3, R3, 0x200000, RZ ;  /* 0x0020000003037824 */ /* 0x000fe200078e00ff */
[----:B------:R-:W-:-:S04]  /*29f0*/  LEA R5, R0, 0x37800000, 0x17 ;  /* 0x3780000000057811 */ /* 0x000fc800078eb8ff */
[----:B------:R-:W-:Y:S01]  /*2a00*/  LOP3.LUT R24, R5, R3, R24, 0xfe, !PT ;  /* 0x0000000305187212 */ /* 0x000fe200078efe18 */
[----:B------:R-:W-:Y:S06]  /*2a10*/  BRA `(.L_x_4863) ;  /* 0x0000000000947947 */ /* 0x000fec0003800000 */
.L_x_4875:
        /* <DEDUP_REMOVED lines=14> */
.L_x_4862:
        /* <DEDUP_REMOVED lines=16> */
.L_x_4884:
[----:B------:R-:W-:Y:S01]  /*2c00*/  IMAD.MOV.U32 R24, RZ, RZ, RZ ;  /* 0x000000ffff187224 */ /* 0x000fe200078e00ff */
[----:B------:R-:W-:Y:S06]  /*2c10*/  BRA `(.L_x_4863) ;  /* 0x0000000000147947 */ /* 0x000fec0003800000 */
.L_x_4883:
[----:B------:R-:W2:Y:S02]  /*2c20*/  LDG.E.64 R4, desc[UR36][R4.64] ;  /* 0x0000002404047981 */ /* 0x000ea4000c1e1b00 */
[----:B--2---:R0:W2:Y:S01]  /*2c30*/  I2F.U64 R24, R4 ;  /* 0x0000000400187312 */ /* 0x0040a20000301000 */
[----:B------:R-:W-:Y:S05]  /*2c40*/  BRA `(.L_x_4863) ;  /* 0x0000000000087947 */ /* 0x000fea0003800000 */
.L_x_4882:
[----:B------:R-:W2:Y:S02]  /*2c50*/  LDG.E R4, desc[UR36][R4.64] ;  /* 0x0000002404047981 */ /* 0x000ea4000c1e1900 */
[----:B--2---:R-:W-:-:S07]  /*2c60*/  I2FP.F32.U32 R24, R4 ;  /* 0x0000000400187245 */ /* 0x004fce0000201000 */
.L_x_4863:
[----:B------:R-:W-:Y:S05]  /*2c70*/  BSYNC B6 ;  /* 0x0000000000067941 */ /* 0x000fea0003800000 */
.L_x_4857:
[----:B------:R-:W-:-:S07]  /*2c80*/  VIADD R17, R17, 0x80 ;  /* 0x0000008011117836 */ /* 0x000fce0000000000 */
.L_x_4856:
[----:B------:R-:W-:Y:S05]  /*2c90*/  BSYNC B7 ;  /* 0x0000000000077941 */ /* 0x000fea0003800000 */
.L_x_4855:
[----:B------:R-:W-:Y:S01]  /*2ca0*/  ISETP.GE.AND P0, PT, R17, R26, PT ;  /* 0x0000001a1100720c */ /* 0x000fe20003f06270 */
[----:B------:R-:W-:-:S12]  /*2cb0*/  BSSY B6, `(.L_x_4885) ;  /* 0x00000e1000067945 */ /* 0x000fd80003800000 */
[----:B------:R-:W-:Y:S05]  /*2cc0*/  @P0 BRA `(.L_x_4886) ;  /* 0x0000000c007c0947 */ /* 0x000fea0003800000 */
[----:B0-2-4-:R-:W0:Y:S01]  /*2cd0*/  LDC.64 R4, c[0x0][0x230] ;  /* 0x00008c00ff047b82 */ /* 0x015e220000000a00 */
        /* <DEDUP_REMOVED lines=19> */
.L_x_4890:
[----:B------:R-:W2:Y:S02]  /*2e10*/  LDG.E.U8 R4, desc[UR36][R4.64] ;  /* 0x0000002404047981 */ /* 0x000ea4000c1e1100 */
[----:B--2---:R-:W-:Y:S01]  /*2e20*/  I2FP.F32.U32 R16, R4 ;  /* 0x0000000400107245 */ /* 0x004fe20000201000 */
[----:B------:R-:W-:Y:S06]  /*2e30*/  BRA `(.L_x_4886) ;  /* 0x0000000c00207947 */ /* 0x000fec0003800000 */
.L_x_4889:
        /* <DEDUP_REMOVED lines=9> */
.L_x_4893:
[----:B------:R-:W2:Y:S02]  /*2ed0*/  LDG.E R4, desc[UR36][R4.64] ;  /* 0x0000002404047981 */ /* 0x000ea4000c1e1900 */
[----:B--2---:R-:W-:Y:S01]  /*2ee0*/  I2FP.F32.S32 R16, R4 ;  /* 0x0000000400107245 */ /* 0x004fe20000201400 */
[----:B------:R-:W-:Y:S06]  /*2ef0*/  BRA `(.L_x_4886) ;  /* 0x0000000800f07947 */ /* 0x000fec0003800000 */
.L_x_4892:
[----:B------:R-:W2:Y:S02]  /*2f00*/  LDG.E.U16 R4, desc[UR36][R4.64] ;  /* 0x0000002404047981 */ /* 0x000ea4000c1e1500 */
[----:B--2---:R0:W2:Y:S01]  /*2f10*/  I2F.S16 R16, R4 ;  /* 0x0000000400107306 */ /* 0x0040a20000101400 */
[----:B------:R-:W-:Y:S05]  /*2f20*/  BRA `(.L_x_4886) ;  /* 0x0000000800e47947 */ /* 0x000fea0003800000 */
.L_x_4888:
        /* <DEDUP_REMOVED lines=8> */
.L_x_4895:
[----:B------:R-:W2:Y:S02]  /*2fb0*/  LDG.E.U16 R4, desc[UR36][R4.64] ;  /* 0x0000002404047981 */ /* 0x000ea4000c1e1500 */
[----:B--2---:R-:W-:Y:S01]  /*2fc0*/  HADD2.F32 R16, -RZ, R4.H0_H0 ;  /* 0x20000004ff107230 */ /* 0x004fe20000004100 */
[----:B------:R-:W-:Y:S06]  /*2fd0*/  BRA `(.L_x_4886) ;  /* 0x0000000800b87947 */ /* 0x000fec0003800000 */
.L_x_4894:
        /* <DEDUP_REMOVED lines=8> */
.L_x_4897:
[----:B------:R-:W2:Y:S02]  /*3060*/  LDG.E.U16 R4, desc[UR36][R4.64] ;  /* 0x0000002404047981 */ /* 0x000ea4000c1e1500 */
[----:B--2---:R-:W-:Y:S01]  /*3070*/  HADD2.F32 R16, -RZ, R4.H0_H0 ;  /* 0x20000004ff107230 */ /* 0x004fe20000004100 */
[----:B------:R-:W-:Y:S06]  /*3080*/  BRA `(.L_x_4886) ;  /* 0x00000008008c7947 */ /* 0x000fec0003800000 */
.L_x_4896:
[----:B------:R-:W2:Y:S01]  /*3090*/  LDG.E.64 R4, desc[UR36][R4.64] ;  /* 0x0000002404047981 */ /* 0x000ea2000c1e1b00 */
[----:B------:R-:W-:Y:S01]  /*30a0*/  UMOV UR4, 0xf0000000 ;  /* 0xf000000000047882 */ /* 0x000fe20000000000 */
[----:B------:R-:W-:Y:S01]  /*30b0*/  UMOV UR5, 0x380fffff ;  /* 0x380fffff00057882 */ /* 0x000fe20000000000 */
[----:B--2---:R-:W0:Y:S01]  /*30c0*/  F2F.F32.F64 R16, R4 ;  /* 0x0000000400107310 */ /* 0x004e220000301000 */
[----:B------:R-:W-:-:S14]  /*30d0*/  DSETP.GEU.AND P0, PT, |R4|, UR4, PT ;  /* 0x0000000404007e2a */ /* 0x000fdc000bf0e200 */
[----:B0-----:R-:W-:Y:S01]  /*30e0*/  @!P0 FMUL R16, R16, 1.175494350822287508e-38 ;  /* 0x0080000010108820 */ /* 0x001fe20000400000 */
[----:B------:R-:W-:Y:S06]  /*30f0*/  BRA `(.L_x_4886) ;  /* 0x0000000800707947 */ /* 0x000fec0003800000 */
.L_x_4887:
        /* <DEDUP_REMOVED lines=12> */
.L_x_4900:
[----:B------:R-:W2:Y:S01]  /*31c0*/  LDG.E.64 R4, desc[UR36][R4.64] ;  /* 0x0000002404047981 */ /* 0x000ea2000c1e1b00 */
[----:B------:R-:W-:Y:S01]  /*31d0*/  UMOV UR4, 0xf0000000 ;  /* 0xf000000000047882 */ /* 0x000fe20000000000 */
[----:B------:R-:W-:Y:S01]  /*31e0*/  UMOV UR5, 0x380fffff ;  /* 0x380fffff00057882 */ /* 0x000fe20000000000 */
[----:B--2---:R-:W0:Y:S01]  /*31f0*/  F2F.F32.F64 R16, R4 ;  /* 0x0000000400107310 */ /* 0x004e220000301000 */
[----:B------:R-:W-:-:S14]  /*3200*/  DSETP.GEU.AND P0, PT, |R4|, UR4, PT ;  /* 0x0000000404007e2a */ /* 0x000fdc000bf0e200 */
[----:B0-----:R-:W-:Y:S01]  /*3210*/  @!P0 FMUL R16, R16, 1.175494350822287508e-38 ;  /* 0x0080000010108820 */ /* 0x001fe20000400000 */
[----:B------:R-:W-:Y:S06]  /*3220*/  BRA `(.L_x_4886) ;  /* 0x0000000800247947 */ /* 0x000fec0003800000 */
.L_x_4899:
        /* <DEDUP_REMOVED lines=26> */
.L_x_4902:
        /* <DEDUP_REMOVED lines=13> */
.L_x_4901:
[----:B------:R-:W2:Y:S02]  /*34a0*/  LDG.E.U16 R4, desc[UR36][R4.64] ;  /* 0x0000002404047981 */ /* 0x000ea4000c1e1500 */
[----:B--2---:R-:W-:Y:S01]  /*34b0*/  IMAD.U32 R16, R4, 0x10000, RZ ;  /* 0x0001000004107824 */ /* 0x004fe200078e00ff */
[----:B------:R-:W-:Y:S06]  /*34c0*/  BRA `(.L_x_4886) ;  /* 0x00000004007c7947 */ /* 0x000fec0003800000 */
.L_x_4898:
        /* <DEDUP_REMOVED lines=11> */
.L_x_4905:
        /* <DEDUP_REMOVED lines=19> */
.L_x_4907:
[----:B------:R-:W-:Y:S05]  /*36b0*/  BSYNC B0 ;  /* 0x0000000000007941 */ /* 0x000fea0003800000 */
.L_x_4906:
[----:B------:R-:W-:Y:S01]  /*36c0*/  IMAD.SHL.U32 R3, R3, 0x100000, RZ ;  /* 0x0010000003037824 */ /* 0x000fe200078e00ff */
[----:B------:R-:W-:-:S04]  /*36d0*/  LEA R5, R0, 0x3b800000, 0x17 ;  /* 0x3b80000000057811 */ /* 0x000fc800078eb8ff */
[----:B------:R-:W-:Y:S01]  /*36e0*/  LOP3.LUT R16, R5, R3, R16, 0xfe, !PT ;  /* 0x0000000305107212 */ /* 0x000fe200078efe10 */
[----:B------:R-:W-:Y:S06]  /*36f0*/  BRA `(.L_x_4886) ;  /* 0x0000000000f07947 */ /* 0x000fec0003800000 */
.L_x_4904:
        /* <DEDUP_REMOVED lines=19> */
.L_x_4909:
[----:B------:R-:W-:Y:S05]  /*3830*/  BSYNC B0 ;  /* 0x0000000000007941 */ /* 0x000fea0003800000 */
.L_x_4908:
[----:B------:R-:W-:Y:S01]  /*3840*/  IMAD.SHL.U32 R3, R3, 0x200000, RZ ;  /* 0x0020000003037824 */ /* 0x000fe200078e00ff */
[----:B------:R-:W-:-:S04]  /*3850*/  LEA R5, R0, 0x37800000, 0x17 ;  /* 0x3780000000057811 */ /* 0x000fc800078eb8ff */
[----:B------:R-:W-:Y:S01]  /*3860*/  LOP3.LUT R16, R5, R3, R16, 0xfe, !PT ;  /* 0x0000000305107212 */ /* 0x000fe200078efe10 */
[----:B------:R-:W-:Y:S06]  /*3870*/  BRA `(.L_x_4886) ;  /* 0x0000000000907947 */ /* 0x000fec0003800000 */
.L_x_4903:
        /* <DEDUP_REMOVED lines=14> */
.L_x_4891:
        /* <DEDUP_REMOVED lines=16> */
.L_x_4912:
[----:B------:R-:W-:Y:S05]  /*3a60*/  BRA `(.L_x_4886) ;  /* 0x0000000000147947 */ /* 0x000fea0003800000 */
.L_x_4911:
[----:B------:R-:W2:Y:S02]  /*3a70*/  LDG.E.64 R16, desc[UR36][R4.64] ;  /* 0x0000002404107981 */ /* 0x000ea4000c1e1b00 */
[----:B--2---:R0:W2:Y:S01]  /*3a80*/  I2F.U64 R16, R16 ;  /* 0x0000001000107312 */ /* 0x0040a20000301000 */
[----:B------:R-:W-:Y:S05]  /*3a90*/  BRA `(.L_x_4886) ;  /* 0x0000000000087947 */ /* 0x000fea0003800000 */
.L_x_4910:
[----:B------:R-:W2:Y:S02]  /*3aa0*/  LDG.E R4, desc[UR36][R4.64] ;  /* 0x0000002404047981 */ /* 0x000ea4000c1e1900 */
[----:B--2---:R-:W-:-:S07]  /*3ab0*/  I2FP.F32.U32 R16, R4 ;  /* 0x0000000400107245 */ /* 0x004fce0000201000 */
.L_x_4886:
[----:B------:R-:W-:Y:S05]  /*3ac0*/  BSYNC B6 ;  /* 0x0000000000067941 */ /* 0x000fea0003800000 */
.L_x_4885:
[----:B------:R-:W4:Y:S01]  /*3ad0*/  S2R R27, SR_TID.X ;  /* 0x00000000001b7919 */ /* 0x000f220000002100 */
[----:B0-----:R-:W0:Y:S01]  /*3ae0*/  LDC.U8 R17, c[0x0][0x244] ;  /* 0x00009100ff117b82 */ /* 0x001e220000000000 */
[----:B-1-3-5:R-:W-:Y:S01]  /*3af0*/  FSETP.GT.FTZ.AND P0, PT, R18, RZ, PT ;  /* 0x000000ff1200720b */ /* 0x02afe20003f14000 */
[----:B------:R-:W-:Y:S01]  /*3b00*/  ULDC UR4, c[0x0][0x218] ;  /* 0x0000860000047ab9 */ /* 0x000fe20000000800 */
[----:B--2---:R-:W-:Y:S01]  /*3b10*/  FSETP.GT.FTZ.AND P1, PT, R22, RZ, PT ;  /* 0x000000ff1600720b */ /* 0x004fe20003f34000 */
[----:B------:R-:W-:Y:S01]  /*3b20*/  BSSY B6, `(.L_x_4913) ;  /* 0x00000f3000067945 */ /* 0x000fe20003800000 */
[----:B------:R-:W-:Y:S02]  /*3b30*/  FSETP.GT.FTZ.AND P2, PT, R24, RZ, PT ;  /* 0x000000ff1800720b */ /* 0x000fe40003f54000 */
[----:B------:R-:W-:-:S07]  /*3b40*/  FSETP.GT.FTZ.AND P3, PT, R16, RZ, PT ;  /* 0x000000ff1000720b */ /* 0x000fce0003f74000 */
[----:B------:R-:W-:Y:S02]  /*3b50*/  @!P0 FMUL.FTZ R18, R18, UR4 ;  /* 0x0000000412128c20 */ /* 0x000fe40008410000 */
[----:B------:R-:W-:Y:S02]  /*3b60*/  @!P1 FMUL.FTZ R22, R22, UR4 ;  /* 0x0000000416169c20 */ /* 0x000fe40008410000 */
[----:B------:R-:W-:Y:S02]  /*3b70*/  @!P2 FMUL.FTZ R24, R24, UR4 ;  /* 0x000000041818ac20 */ /* 0x000fe40008410000 */
[----:B------:R-:W-:Y:S01]  /*3b80*/  @!P3 FMUL.FTZ R16, R16, UR4 ;  /* 0x000000041010bc20 */ /* 0x000fe20008410000 */
[----:B----4-:R-:W-:-:S13]  /*3b90*/  ISETP.GE.AND P4, PT, R27, R26, PT ;  /* 0x0000001a1b00720c */ /* 0x010fda0003f86270 */
        /* <DEDUP_REMOVED lines=23> */
.L_x_4918:
[----:B------:R-:W0:Y:S02]  /*3d10*/  F2I.S64.TRUNC R18, R18 ;  /* 0x0000001200127311 */ /* 0x000e24000020d900 */
[----:B0-----:R-:W-:-:S05]  /*3d20*/  IMAD.MOV.U32 R3, RZ, RZ, R18 ;  /* 0x000000ffff037224 */ /* 0x001fca00078e0012 */
[----:B------:R0:W-:Y:S01]  /*3d30*/  STG.E.U8 desc[UR36][R8.64], R3 ;  /* 0x0000000308007986 */ /* 0x0001e2000c101124 */
[----:B------:R-:W-:Y:S05]  /*3d40*/  BRA `(.L_x_4914) ;  /* 0x0000000c00407947 */ /* 0x000fea0003800000 */
.L_x_4917:
        /* <DEDUP_REMOVED lines=9> */
.L_x_4921:
[----:B------:R-:W0:Y:S02]  /*3de0*/  F2I.FTZ.TRUNC.NTZ R3, R18 ;  /* 0x0000001200037305 */ /* 0x000e24000021f100 */
[----:B0-----:R0:W-:Y:S01]  /*3df0*/  STG.E desc[UR36][R8.64], R3 ;  /* 0x0000000308007986 */ /* 0x0011e2000c101924 */
[----:B------:R-:W-:Y:S05]  /*3e00*/  BRA `(.L_x_4914) ;  /* 0x0000000c00107947 */ /* 0x000fea0003800000 */
.L_x_4920:
[----:B------:R-:W0:Y:S02]  /*3e10*/  F2I.FTZ.TRUNC.NTZ R3, R18 ;  /* 0x0000001200037305 */ /* 0x000e24000021f100 */
[----:B0-----:R0:W-:Y:S01]  /*3e20*/  STG.E.U16 desc[UR36][R8.64], R3 ;  /* 0x0000000308007986 */ /* 0x0011e2000c101524 */
[----:B------:R-:W-:Y:S05]  /*3e30*/  BRA `(.L_x_4914) ;  /* 0x0000000c00047947 */ /* 0x000fea0003800000 */
.L_x_4916:
        /* <DEDUP_REMOVED lines=8> */
.L_x_4923:
[----:B------:R-:W-:-:S05]  /*3ec0*/  F2FP.F16.F32.PACK_AB R18, RZ, R18 ;  /* 0x00000012ff12723e */ /* 0x000fca00000000ff */
[----:B------:R0:W-:Y:S01]  /*3ed0*/  STG.E.U16 desc[UR36][R8.64], R18 ;  /* 0x0000001208007986 */ /* 0x0001e2000c101524 */
[----:B------:R-:W-:Y:S05]  /*3ee0*/  BRA `(.L_x_4914) ;  /* 0x0000000800d87947 */ /* 0x000fea0003800000 */
.L_x_4922:
        /* <DEDUP_REMOVED lines=9> */
.L_x_4925:
[----:B------:R-:W-:-:S04]  /*3f80*/  F2FP.F16.F32.PACK_AB R3, RZ, R18 ;  /* 0x00000012ff03723e */ /* 0x000fc800000000ff */
[----:B------:R-:W-:-:S05]  /*3f90*/  PRMT R3, R3, 0x5410, RZ ;  /* 0x0000541003037816 */ /* 0x000fca00000000ff */
[----:B------:R0:W-:Y:S01]  /*3fa0*/  STG.E desc[UR36][R8.64], R3 ;  /* 0x0000000308007986 */ /* 0x0001e2000c101924 */
[----:B------:R-:W-:Y:S05]  /*3fb0*/  BRA `(.L_x_4914) ;  /* 0x0000000800a47947 */ /* 0x000fea0003800000 */
.L_x_4924:
[----:B------:R-:W-:-:S06]  /*3fc0*/  FMUL.FTZ R4, R18, 1 ;  /* 0x3f80000012047820 */ /* 0x000fcc0000410000 */
[----:B------:R-:W0:Y:S02]  /*3fd0*/  F2F.F64.F32 R4, R4 ;  /* 0x0000000400047310 */ /* 0x000e240000201800 */
[----:B0-----:R0:W-:Y:S01]  /*3fe0*/  STG.E.64 desc[UR36][R8.64], R4 ;  /* 0x0000000408007986 */ /* 0x0011e2000c101b24 */
[----:B------:R-:W-:Y:S05]  /*3ff0*/  BRA `(.L_x_4914) ;  /* 0x0000000800947947 */ /* 0x000fea0003800000 */
.L_x_4915:
        /* <DEDUP_REMOVED lines=12> */
.L_x_4928:
[----:B------:R-:W-:Y:S01]  /*40c0*/  FMUL.FTZ R4, R18, 1 ;  /* 0x3f80000012047820 */ /* 0x000fe20000410000 */
[----:B------:R-:W-:-:S05]  /*40d0*/  CS2R R6, SRZ ;  /* 0x0000000000067805 */ /* 0x000fca000001ff00 */
[----:B------:R-:W0:Y:S02]  /*40e0*/  F2F.F64.F32 R4, R4 ;  /* 0x0000000400047310 */ /* 0x000e240000201800 */
[----:B0-----:R0:W-:Y:S01]  /*40f0*/  STG.E.128 desc[UR36][R8.64], R4 ;  /* 0x0000000408007986 */ /* 0x0011e2000c101d24 */
[----:B------:R-:W-:Y:S05]  /*4100*/  BRA `(.L_x_4914) ;  /* 0x0000000800507947 */ /* 0x000fea0003800000 */
.L_x_4927:
        /* <DEDUP_REMOVED lines=20> */
.L_x_4932:
[----:B------:R-:W-:Y:S05]  /*4250*/  BSYNC B0 ;  /* 0x0000000000007941 */ /* 0x000fea0003800000 */
.L_x_4931:
[----:B------:R-:W-:-:S05]  /*4260*/  LOP3.LUT R5, R0, R5, RZ, 0xfc, !PT ;  /* 0x0000000500057212 */ /* 0x000fca00078efcff */
[----:B------:R0:W-:Y:S01]  /*4270*/  STG.E.U8 desc[UR36][R8.64], R5 ;  /* 0x0000000508007986 */ /* 0x0001e2000c101124 */
[----:B------:R-:W-:Y:S05]  /*4280*/  BRA `(.L_x_4914) ;  /* 0x0000000400f07947 */ /* 0x000fea0003800000 */
.L_x_4930:
        /* <DEDUP_REMOVED lines=12> */
.L_x_4934:
[----:B------:R-:W-:Y:S01]  /*4350*/  IMAD.MOV.U32 R0, RZ, RZ, 0x7f ;  /* 0x0000007fff007424 */ /* 0x000fe200078e00ff */
[----:B------:R-:W-:-:S04]  /*4360*/  ISETP.GT.U32.AND P0, PT, R4, 0x7f800000, PT ;  /* 0x7f8000000400780c */ /* 0x000fc80003f04070 */
[----:B------:R-:W-:-:S09]  /*4370*/  SEL R0, R0, 0x7c, P0 ;  /* 0x0000007c00007807 */ /* 0x000fd20000000000 */
.L_x_4935:
[----:B------:R-:W-:Y:S05]  /*4380*/  BSYNC B0 ;  /* 0x0000000000007941 */ /* 0x000fea0003800000 */
.L_x_4933:
[----:B------:R-:W-:-:S04]  /*4390*/  LOP3.LUT R18, R18, 0x80000000, RZ, 0xc0, !PT ;  /* 0x8000000012127812 */ /* 0x000fc800078ec0ff */
[----:B------:R-:W-:-:S04]  /*43a0*/  SHF.R.U32.HI R3, RZ, 0x18, R18 ;  /* 0x00000018ff037819 */ /* 0x000fc80000011612 */
[----:B------:R-:W-:-:S05]  /*43b0*/  LOP3.LUT R3, R0, R3, RZ, 0xfc, !PT ;  /* 0x0000000300037212 */ /* 0x000fca00078efcff */
[----:B------:R0:W-:Y:S01]  /*43c0*/  STG.E.U8 desc[UR36][R8.64], R3 ;  /* 0x0000000308007986 */ /* 0x0001e2000c101124 */
[----:B------:R-:W-:Y:S05]  /*43d0*/  BRA `(.L_x_4914) ;  /* 0x00000004009c7947 */ /* 0x000fea0003800000 */
.L_x_4929:
[----:B------:R-:W-:-:S05]  /*43e0*/  F2FP.BF16.F32.PACK_AB R18, RZ, R18 ;  /* 0x00000012ff12723e */ /* 0x000fca00000010ff */
[----:B------:R0:W-:Y:S01]  /*43f0*/  STG.E.U16 desc[UR36][R8.64], R18 ;  /* 0x0000001208007986 */ /* 0x0001e2000c101524 */
[----:B------:R-:W-:Y:S05]  /*4400*/  BRA `(.L_x_4914) ;  /* 0x0000000400907947 */ /* 0x000fea0003800000 */
.L_x_4926:
        /* <DEDUP_REMOVED lines=11> */
.L_x_4938:
        /* <DEDUP_REMOVED lines=16> */
.L_x_4941:
[----:B------:R-:W-:-:S04]  /*45c0*/  LOP3.LUT R18, R18, 0x80000000, RZ, 0xc0, !PT ;  /* 0x8000000012127812 */ /* 0x000fc800078ec0ff */
[----:B------:R-:W-:-:S04]  /*45d0*/  SHF.R.U32.HI R3, RZ, 0x18, R18 ;  /* 0x00000018ff037819 */ /* 0x000fc80000011612 */
[----:B------:R-:W-:-:S04]  /*45e0*/  LOP3.LUT R0, R0, R3, RZ, 0xfc, !PT ;  /* 0x0000000300007212 */ /* 0x000fc800078efcff */
[----:B------:R-:W-:-:S07]  /*45f0*/  PRMT R4, R0, 0x7610, R4 ;  /* 0x0000761000047816 */ /* 0x000fce0000000004 */
.L_x_4940:
[----:B------:R-:W-:Y:S05]  /*4600*/  BSYNC B0 ;  /* 0x0000000000007941 */ /* 0x000fea0003800000 */
.L_x_4939:
[----:B------:R4:W-:Y:S01]  /*4610*/  STG.E.U8 desc[UR36][R8.64], R4 ;  /* 0x0000000408007986 */ /* 0x0009e2000c101124 */
[----:B------:R-:W-:Y:S05]  /*4620*/  BRA `(.L_x_4914) ;  /* 0x0000000400087947 */ /* 0x000fea0003800000 */
.L_x_4937:
        /* <DEDUP_REMOVED lines=16> */
.L_x_4944:
[----:B------:R-:W-:-:S04]  /*4730*/  LOP3.LUT R18, R18, 0x80000000, RZ, 0xc0, !PT ;  /* 0x8000000012127812 */ /* 0x000fc800078ec0ff */
[----:B------:R-:W-:-:S04]  /*4740*/  SHF.R.U32.HI R3, RZ, 0x18, R18 ;  /* 0x00000018ff037819 */ /* 0x000fc80000011612 */
[----:B------:R-:W-:-:S04]  /*4750*/  LOP3.LUT R0, R0, R3, RZ, 0xfc, !PT ;  /* 0x0000000300007212 */ /* 0x000fc800078efcff */
[----:B------:R-:W-:-:S07]  /*4760*/  PRMT R4, R0, 0x7610, R4 ;  /* 0x0000761000047816 */ /* 0x000fce0000000004 */
.L_x_4943:
[----:B------:R-:W-:Y:S05]  /*4770*/  BSYNC B0 ;  /* 0x0000000000007941 */ /* 0x000fea0003800000 */
.L_x_4942:
[----:B------:R0:W-:Y:S01]  /*4780*/  STG.E.U8 desc[UR36][R8.64], R4 ;  /* 0x0000000408007986 */ /* 0x0001e2000c101124 */
[----:B------:R-:W-:Y:S05]  /*4790*/  BRA `(.L_x_4914) ;  /* 0x0000000000ac7947 */ /* 0x000fea0003800000 */
.L_x_4936:
        /* <DEDUP_REMOVED lines=21> */
.L_x_4919:
        /* <DEDUP_REMOVED lines=16> */
.L_x_4947:
[----:B------:R-:W-:Y:S05]  /*49f0*/  BRA `(.L_x_4914) ;  /* 0x0000000000147947 */ /* 0x000fea0003800000 */
.L_x_4946:
[----:B------:R-:W0:Y:S02]  /*4a00*/  F2I.U64.TRUNC R18, R18 ;  /* 0x0000001200127311 */ /* 0x000e24000020d800 */
[----:B0-----:R3:W-:Y:S01]  /*4a10*/  STG.E.64 desc[UR36][R8.64], R18 ;  /* 0x0000001208007986 */ /* 0x0017e2000c101b24 */
[----:B------:R-:W-:Y:S05]  /*4a20*/  BRA `(.L_x_4914) ;  /* 0x0000000000087947 */ /* 0x000fea0003800000 */
.L_x_4945:
[----:B------:R-:W0:Y:S02]  /*4a30*/  F2I.FTZ.U32.TRUNC.NTZ R3, R18 ;  /* 0x0000001200037305 */ /* 0x000e24000021f000 */
[----:B0-----:R1:W-:Y:S02]  /*4a40*/  STG.E desc[UR36][R8.64], R3 ;  /* 0x0000000308007986 */ /* 0x0013e4000c101924 */
.L_x_4914:
[----:B------:R-:W-:Y:S05]  /*4a50*/  BSYNC B6 ;  /* 0x0000000000067941 */ /* 0x000fea0003800000 */
.L_x_4913:
        /* <DEDUP_REMOVED lines=24> */
.L_x_4953:
[----:B------:R-:W0:Y:S02]  /*4be0*/  F2I.S64.TRUNC R22, R22 ;  /* 0x0000001600167311 */ /* 0x000e24000020d900 */
[----:B0-----:R-:W-:-:S05]  /*4bf0*/  IMAD.MOV.U32 R3, RZ, RZ, R22 ;  /* 0x000000ffff037224 */ /* 0x001fca00078e0016 */
[----:B------:R0:W-:Y:S01]  /*4c00*/  STG.E.U8 desc[UR36][R8.64], R3 ;  /* 0x0000000308007986 */ /* 0x0001e2000c101124 */
[----:B------:R-:W-:Y:S05]  /*4c10*/  BRA `(.L_x_4955) ;  /* 0x0000000c00407947 */ /* 0x000fea0003800000 */
.L_x_4952:
        /* <DEDUP_REMOVED lines=9> */
.L_x_4957:
[----:B------:R-:W0:Y:S02]  /*4cb0*/  F2I.FTZ.TRUNC.NTZ R3, R22 ;  /* 0x0000001600037305 */ /* 0x000e24000021f100 */
[----:B0-----:R0:W-:Y:S01]  /*4cc0*/  STG.E desc[UR36][R8.64], R3 ;  /* 0x0000000308007986 */ /* 0x0011e2000c101924 */
[----:B------:R-:W-:Y:S05]  /*4cd0*/  BRA `(.L_x_4955) ;  /* 0x0000000c00107947 */ /* 0x000fea0003800000 */
.L_x_4956:
[----:B------:R-:W0:Y:S02]  /*4ce0*/  F2I.FTZ.TRUNC.NTZ R3, R22 ;  /* 0x0000001600037305 */ /* 0x000e24000021f100 */
[----:B0-----:R0:W-:Y:S01]  /*4cf0*/  STG.E.U16 desc[UR36][R8.64], R3 ;  /* 0x0000000308007986 */ /* 0x0011e2000c101524 */
[----:B------:R-:W-:Y:S05]  /*4d00*/  BRA `(.L_x_4955) ;  /* 0x0000000c00047947 */ /* 0x000fea0003800000 */
.L_x_4951:
        /* <DEDUP_REMOVED lines=8> */
.L_x_4959:
[----:B------:R-:W-:-:S05]  /*4d90*/  F2FP.F16.F32.PACK_AB R22, RZ, R22 ;  /* 0x00000016ff16723e */ /* 0x000fca00000000ff */
[----:B------:R0:W-:Y:S01]  /*4da0*/  STG.E.U16 desc[UR36][R8.64], R22 ;  /* 0x0000001608007986 */ /* 0x0001e2000c101524 */
[----:B------:R-:W-:Y:S05]  /*4db0*/  BRA `(.L_x_4955) ;  /* 0x0000000800d87947 */ /* 0x000fea0003800000 */
.L_x_4958:
        /* <DEDUP_REMOVED lines=9> */
.L_x_4961:
[----:B------:R-:W-:-:S04]  /*4e50*/  F2FP.F16.F32.PACK_AB R3, RZ, R22 ;  /* 0x00000016ff03723e */ /* 0x000fc800000000ff */
[----:B------:R-:W-:-:S05]  /*4e60*/  PRMT R3, R3, 0x5410, RZ ;  /* 0x0000541003037816 */ /* 0x000fca00000000ff */
[----:B------:R0:W-:Y:S01]  /*4e70*/  STG.E desc[UR36][R8.64], R3 ;  /* 0x0000000308007986 */ /* 0x0001e2000c101924 */
[----:B------:R-:W-:Y:S05]  /*4e80*/  BRA `(.L_x_4955) ;  /* 0x0000000800a47947 */ /* 0x000fea0003800000 */
.L_x_4960:
[----:B------:R-:W-:-:S06]  /*4e90*/  FMUL.FTZ R4, R22, 1 ;  /* 0x3f80000016047820 */ /* 0x000fcc0000410000 */
[----:B------:R-:W0:Y:S02]  /*4ea0*/  F2F.F64.F32 R4, R4 ;  /* 0x0000000400047310 */ /* 0x000e240000201800 */
[----:B0-----:R0:W-:Y:S01]  /*4eb0*/  STG.E.64 desc[UR36][R8.64], R4 ;  /* 0x0000000408007986 */ /* 0x0011e2000c101b24 */
[----:B------:R-:W-:Y:S05]  /*4ec0*/  BRA `(.L_x_4955) ;  /* 0x0000000800947947 */ /* 0x000fea0003800000 */
.L_x_4950:
        /* <DEDUP_REMOVED lines=12> */
.L_x_4964:
[----:B------:R-:W-:Y:S01]  /*4f90*/  FMUL.FTZ R4, R22, 1 ;  /* 0x3f80000016047820 */ /* 0x000fe20000410000 */
[----:B------:R-:W-:-:S05]  /*4fa0*/  CS2R R6, SRZ ;  /* 0x0000000000067805 */ /* 0x000fca000001ff00 */
[----:B------:R-:W0:Y:S02]  /*4fb0*/  F2F.F64.F32 R4, R4 ;  /* 0x0000000400047310 */ /* 0x000e240000201800 */
[----:B0-----:R0:W-:Y:S01]  /*4fc0*/  STG.E.128 desc[UR36][R8.64], R4 ;  /* 0x0000000408007986 */ /* 0x0011e2000c101d24 */
[----:B------:R-:W-:Y:S05]  /*4fd0*/  BRA `(.L_x_4955) ;  /* 0x0000000800507947 */ /* 0x000fea0003800000 */
.L_x_4963:
        /* <DEDUP_REMOVED lines=20> */
.L_x_4968:
[----:B------:R-:W-:Y:S05]  /*5120*/  BSYNC B0 ;  /* 0x0000000000007941 */ /* 0x000fea0003800000 */
.L_x_4967:
[----:B------:R-:W-:-:S05]  /*5130*/  LOP3.LUT R5, R0, R5, RZ, 0xfc, !PT ;  /* 0x0000000500057212 */ /* 0x000fca00078efcff */
[----:B------:R0:W-:Y:S01]  /*5140*/  STG.E.U8 desc[UR36][R8.64], R5 ;  /* 0x0000000508007986 */ /* 0x0001e2000c101124 */
[----:B------:R-:W-:Y:S05]  /*5150*/  BRA `(.L_x_4955) ;  /* 0x0000000400f07947 */ /* 0x000fea0003800000 */
.L_x_4966:
        /* <DEDUP_REMOVED lines=12> */
.L_x_4970:
[----:B------:R-:W-:Y:S01]  /*5220*/  IMAD.MOV.U32 R0, RZ, RZ, 0x7f ;  /* 0x0000007fff007424 */ /* 0x000fe200078e00ff */
[----:B------:R-:W-:-:S04]  /*5230*/  ISETP.GT.U32.AND P0, PT, R4, 0x7f800000, PT ;  /* 0x7f8000000400780c */ /* 0x000fc80003f04070 */
[----:B------:R-:W-:-:S09]  /*5240*/  SEL R0, R0, 0x7c, P0 ;  /* 0x0000007c00007807 */ /* 0x000fd20000000000 */
.L_x_4971:
[----:B------:R-:W-:Y:S05]  /*5250*/  BSYNC B0 ;  /* 0x0000000000007941 */ /* 0x000fea0003800000 */
.L_x_4969:
[----:B------:R-:W-:-:S04]  /*5260*/  LOP3.LUT R22, R22, 0x80000000, RZ, 0xc0, !PT ;  /* 0x8000000016167812 */ /* 0x000fc800078ec0ff */
[----:B------:R-:W-:-:S04]  /*5270*/  SHF.R.U32.HI R3, RZ, 0x18, R22 ;  /* 0x00000018ff037819 */ /* 0x000fc80000011616 */
[----:B------:R-:W-:-:S05]  /*5280*/  LOP3.LUT R3, R0, R3, RZ, 0xfc, !PT ;  /* 0x0000000300037212 */ /* 0x000fca00078efcff */
[----:B------:R0:W-:Y:S01]  /*5290*/  STG.E.U8 desc[UR36][R8.64], R3 ;  /* 0x0000000308007986 */ /* 0x0001e2000c101124 */
[----:B------:R-:W-:Y:S05]  /*52a0*/  BRA `(.L_x_4955) ;  /* 0x00000004009c7947 */ /* 0x000fea0003800000 */
.L_x_4965:
[----:B------:R-:W-:-:S05]  /*52b0*/  F2FP.BF16.F32.PACK_AB R22, RZ, R22 ;  /* 0x00000016ff16723e */ /* 0x000fca00000010ff */
[----:B------:R0:W-:Y:S01]  /*52c0*/  STG.E.U16 desc[UR36][R8.64], R22 ;  /* 0x0000001608007986 */ /* 0x0001e2000c101524 */
[----:B------:R-:W-:Y:S05]  /*52d0*/  BRA `(.L_x_4955) ;  /* 0x0000000400907947 */ /* 0x000fea0003800000 */
.L_x_4962:
        /* <DEDUP_REMOVED lines=11> */
.L_x_4974:
        /* <DEDUP_REMOVED lines=16> */
.L_x_4977:
[----:B------:R-:W-:-:S04]  /*5490*/  LOP3.LUT R22, R22, 0x80000000, RZ, 0xc0, !PT ;  /* 0x8000000016167812 */ /* 0x000fc800078ec0ff */
[----:B------:R-:W-:-:S04]  /*54a0*/  SHF.R.U32.HI R3, RZ, 0x18, R22 ;  /* 0x00000018ff037819 */ /* 0x000fc80000011616 */
[----:B------:R-:W-:-:S04]  /*54b0*/  LOP3.LUT R0, R0, R3, RZ, 0xfc, !PT ;  /* 0x0000000300007212 */ /* 0x000fc800078efcff */
[----:B------:R-:W-:-:S07]  /*54c0*/  PRMT R4, R0, 0x7610, R4 ;  /* 0x0000761000047816 */ /* 0x000fce0000000004 */
.L_x_4976:
[----:B------:R-:W-:Y:S05]  /*54d0*/  BSYNC B0 ;  /* 0x0000000000007941 */ /* 0x000fea0003800000 */
.L_x_4975:
[----:B------:R3:W-:Y:S01]  /*54e0*/  STG.E.U8 desc[UR36][R8.64], R4 ;  /* 0x0000000408007986 */ /* 0x0007e2000c101124 */
[----:B------:R-:W-:Y:S05]  /*54f0*/  BRA `(.L_x_4955) ;  /* 0x0000000400087947 */ /* 0x000fea0003800000 */
.L_x_4973:
        /* <DEDUP_REMOVED lines=16> */
.L_x_4980:
[----:B------:R-:W-:-:S04]  /*5600*/  LOP3.LUT R22, R22, 0x80000000, RZ, 0xc0, !PT ;  /* 0x8000000016167812 */ /* 0x000fc800078ec0ff */
[----:B------:R-:W-:-:S04]  /*5610*/  SHF.R.U32.HI R3, RZ, 0x18, R22 ;  /* 0x00000018ff037819 */ /* 0x000fc80000011616 */
[----:B------:R-:W-:-:S04]  /*5620*/  LOP3.LUT R0, R0, R3, RZ, 0xfc, !PT ;  /* 0x0000000300007212 */ /* 0x000fc800078efcff */
[----:B------:R-:W-:-:S07]  /*5630*/  PRMT R4, R0, 0x7610, R4 ;  /* 0x0000761000047816 */ /* 0x000fce0000000004 */
.L_x_4979:
[----:B------:R-:W-:Y:S05]  /*5640*/  BSYNC B0 ;  /* 0x0000000000007941 */ /* 0x000fea0003800000 */
.L_x_4978:
[----:B------:R0:W-:Y:S01]  /*5650*/  STG.E.U8 desc[UR36][R8.64], R4 ;  /* 0x0000000408007986 */ /* 0x0001e2000c101124 */
[----:B------:R-:W-:Y:S05]  /*5660*/  BRA `(.L_x_4955) ;  /* 0x0000000000ac7947 */ /* 0x000fea0003800000 */
.L_x_4972:
        /* <DEDUP_REMOVED lines=21> */
.L_x_4954:
        /* <DEDUP_REMOVED lines=16> */
.L_x_4983:
[----:B------:R-:W-:Y:S05]  /*58c0*/  BRA `(.L_x_4955) ;  /* 0x0000000000147947 */ /* 0x000fea0003800000 */
.L_x_4982:
[----:B------:R-:W0:Y:S02]  /*58d0*/  F2I.U64.TRUNC R22, R22 ;  /* 0x0000001600167311 */ /* 0x000e24000020d800 */
[----:B0-----:R2:W-:Y:S01]  /*58e0*/  STG.E.64 desc[UR36][R8.64], R22 ;  /* 0x0000001608007986 */ /* 0x0015e2000c101b24 */
[----:B------:R-:W-:Y:S05]  /*58f0*/  BRA `(.L_x_4955) ;  /* 0x0000000000087947 */ /* 0x000fea0003800000 */
.L_x_4981:
[----:B------:R-:W0:Y:S02]  /*5900*/  F2I.FTZ.U32.TRUNC.NTZ R3, R22 ;  /* 0x0000001600037305 */ /* 0x000e24000021f000 */
[----:B0-----:R0:W-:Y:S02]  /*5910*/  STG.E desc[UR36][R8.64], R3 ;  /* 0x0000000308007986 */ /* 0x0011e4000c101924 */
.L_x_4955:
        /* <DEDUP_REMOVED lines=24> */
.L_x_4987:
[----:B------:R-:W0:Y:S02]  /*5aa0*/  F2I.S64.TRUNC R24, R24 ;  /* 0x0000001800187311 */ /* 0x000e24000020d900 */
[----:B0-----:R-:W-:-:S05]  /*5ab0*/  IMAD.MOV.U32 R3, RZ, RZ, R24 ;  /* 0x000000ffff037224 */ /* 0x001fca00078e0018 */
[----:B------:R0:W-:Y:S01]  /*5ac0*/  STG.E.U8 desc[UR36][R8.64], R3 ;  /* 0x0000000308007986 */ /* 0x0001e2000c101124 */
[----:B------:R-:W-:Y:S05]  /*5ad0*/  BRA `(.L_x_4989) ;  /* 0x0000000c00407947 */ /* 0x000fea0003800000 */
.L_x_4986:
        /* <DEDUP_REMOVED lines=9> */
.L_x_4991:
[----:B------:R-:W0:Y:S02]  /*5b70*/  F2I.FTZ.TRUNC.NTZ R3, R24 ;  /* 0x0000001800037305 */ /* 0x000e24000021f100 */
[----:B0-----:R3:W-:Y:S01]  /*5b80*/  STG.E desc[UR36][R8.64], R3 ;  /* 0x0000000308007986 */ /* 0x0017e2000c101924 */
[----:B------:R-:W-:Y:S05]  /*5b90*/  BRA `(.L_x_4989) ;  /* 0x0000000c00107947 */ /* 0x000fea0003800000 */
.L_x_4990:
[----:B------:R-:W0:Y:S02]  /*5ba0*/  F2I.FTZ.TRUNC.NTZ R3, R24 ;  /* 0x0000001800037305 */ /* 0x000e24000021f100 */
[----:B0-----:R2:W-:Y:S01]  /*5bb0*/  STG.E.U16 desc[UR36][R8.64], R3 ;  /* 0x0000000308007986 */ /* 0x0015e2000c101524 */
[----:B------:R-:W-:Y:S05]  /*5bc0*/  BRA `(.L_x_4989) ;  /* 0x0000000c00047947 */ /* 0x000fea0003800000 */
.L_x_4985:
        /* <DEDUP_REMOVED lines=8> */
.L_x_4993:
[----:B------:R-:W-:-:S05]  /*5c50*/  F2FP.F16.F32.PACK_AB R24, RZ, R24 ;  /* 0x00000018ff18723e */ /* 0x000fca00000000ff */
[----:B------:R0:W-:Y:S01]  /*5c60*/  STG.E.U16 desc[UR36][R8.64], R24 ;  /* 0x0000001808007986 */ /* 0x0001e2000c101524 */
[----:B------:R-:W-:Y:S05]  /*5c70*/  BRA `(.L_x_4989) ;  /* 0x0000000800d87947 */ /* 0x000fea0003800000 */
.L_x_4992:
        /* <DEDUP_REMOVED lines=9> */
.L_x_4995:
[----:B------:R-:W-:-:S04]  /*5d10*/  F2FP.F16.F32.PACK_AB R3, RZ, R24 ;  /* 0x00000018ff03723e */ /* 0x000fc800000000ff */
[----:B------:R-:W-:-:S05]  /*5d20*/  PRMT R3, R3, 0x5410, RZ ;  /* 0x0000541003037816 */ /* 0x000fca00000000ff */
[----:B------:R0:W-:Y:S01]  /*5d30*/  STG.E desc[UR36][R8.64], R3 ;  /* 0x0000000308007986 */ /* 0x0001e2000c101924 */
[----:B------:R-:W-:Y:S05]  /*5d40*/  BRA `(.L_x_4989) ;  /* 0x0000000800a47947 */ /* 0x000fea0003800000 */
.L_x_4994:
[----:B------:R-:W-:-:S06]  /*5d50*/  FMUL.FTZ R4, R24, 1 ;  /* 0x3f80000018047820 */ /* 0x000fcc0000410000 */
[----:B------:R-:W0:Y:S02]  /*5d60*/  F2F.F64.F32 R4, R4 ;  /* 0x0000000400047310 */ /* 0x000e240000201800 */
[----:B0-----:R0:W-:Y:S01]  /*5d70*/  STG.E.64 desc[UR36][R8.64], R4 ;  /* 0x0000000408007986 */ /* 0x0011e2000c101b24 */
[----:B------:R-:W-:Y:S05]  /*5d80*/  BRA `(.L_x_4989) ;  /* 0x0000000800947947 */ /* 0x000fea0003800000 */
.L_x_4984:
        /* <DEDUP_REMOVED lines=12> */
.L_x_4998:
[----:B------:R-:W-:Y:S01]  /*5e50*/  FMUL.FTZ R4, R24, 1 ;  /* 0x3f80000018047820 */ /* 0x000fe20000410000 */
[----:B------:R-:W-:-:S05]  /*5e60*/  CS2R R6, SRZ ;  /* 0x0000000000067805 */ /* 0x000fca000001ff00 */
[----:B------:R-:W0:Y:S02]  /*5e70*/  F2F.F64.F32 R4, R4 ;  /* 0x0000000400047310 */ /* 0x000e240000201800 */
[----:B0-----:R0:W-:Y:S01]  /*5e80*/  STG.E.128 desc[UR36][R8.64], R4 ;  /* 0x0000000408007986 */ /* 0x0011e2000c101d24 */
[----:B------:R-:W-:Y:S05]  /*5e90*/  BRA `(.L_x_4989) ;  /* 0x0000000800507947 */ /* 0x000fea0003800000 */
.L_x_4997:
        /* <DEDUP_REMOVED lines=20> */
.L_x_5002:
[----:B------:R-:W-:Y:S05]  /*5fe0*/  BSYNC B0 ;  /* 0x0000000000007941 */ /* 0x000fea0003800000 */
.L_x_5001:
[----:B------:R-:W-:-:S05]  /*5ff0*/  LOP3.LUT R5, R0, R5, RZ, 0xfc, !PT ;  /* 0x0000000500057212 */ /* 0x000fca00078efcff */
[----:B------:R0:W-:Y:S01]  /*6000*/  STG.E.U8 desc[UR36][R8.64], R5 ;  /* 0x0000000508007986 */ /* 0x0001e2000c101124 */
[----:B------:R-:W-:Y:S05]  /*6010*/  BRA `(.L_x_4989) ;  /* 0x0000000400f07947 */ /* 0x000fea0003800000 */
.L_x_5000:
        /* <DEDUP_REMOVED lines=12> */
.L_x_5004:
[----:B------:R-:W-:Y:S01]  /*60e0*/  IMAD.MOV.U32 R0, RZ, RZ, 0x7f ;  /* 0x0000007fff007424 */ /* 0x000fe200078e00ff */
[----:B------:R-:W-:-:S04]  /*60f0*/  ISETP.GT.U32.AND P0, PT, R4, 0x7f800000, PT ;  /* 0x7f8000000400780c */ /* 0x000fc80003f04070 */
[----:B------:R-:W-:-:S09]  /*6100*/  SEL R0, R0, 0x7c, P0 ;  /* 0x0000007c00007807 */ /* 0x000fd20000000000 */
.L_x_5005:
[----:B------:R-:W-:Y:S05]  /*6110*/  BSYNC B0 ;  /* 0x0000000000007941 */ /* 0x000fea0003800000 */
.L_x_5003:
[----:B------:R-:W-:-:S04]  /*6120*/  LOP3.LUT R24, R24, 0x80000000, RZ, 0xc0, !PT ;  /* 0x8000000018187812 */ /* 0x000fc800078ec0ff */
[----:B------:R-:W-:-:S04]  /*6130*/  SHF.R.U32.HI R3, RZ, 0x18, R24 ;  /* 0x00000018ff037819 */ /* 0x000fc80000011618 */
[----:B------:R-:W-:-:S05]  /*6140*/  LOP3.LUT R3, R0, R3, RZ, 0xfc, !PT ;  /* 0x0000000300037212 */ /* 0x000fca00078efcff */
[----:B------:R0:W-:Y:S01]  /*6150*/  STG.E.U8 desc[UR36][R8.64], R3 ;  /* 0x0000000308007986 */ /* 0x0001e2000c101124 */
[----:B------:R-:W-:Y:S05]  /*6160*/  BRA `(.L_x_4989) ;  /* 0x00000004009c7947 */ /* 0x000fea0003800000 */
.L_x_4999:
[----:B------:R-:W-:-:S05]  /*6170*/  F2FP.BF16.F32.PACK_AB R24, RZ, R24 ;  /* 0x00000018ff18723e */ /* 0x000fca00000010ff */
[----:B------:R0:W-:Y:S01]  /*6180*/  STG.E.U16 desc[UR36][R8.64], R24 ;  /* 0x0000001808007986 */ /* 0x0001e2000c101524 */
[----:B------:R-:W-:Y:S05]  /*6190*/  BRA `(.L_x_4989) ;  /* 0x0000000400907947 */ /* 0x000fea0003800000 */
.L_x_4996:
        /* <DEDUP_REMOVED lines=11> */
.L_x_5008:
        /* <DEDUP_REMOVED lines=16> */
.L_x_5011:
[----:B------:R-:W-:-:S04]  /*6350*/  LOP3.LUT R24, R24, 0x80000000, RZ, 0xc0, !PT ;  /* 0x8000000018187812 */ /* 0x000fc800078ec0ff */
[----:B------:R-:W-:-:S04]  /*6360*/  SHF.R.U32.HI R3, RZ, 0x18, R24 ;  /* 0x00000018ff037819 */ /* 0x000fc80000011618 */
[----:B------:R-:W-:-:S04]  /*6370*/  LOP3.LUT R0, R0, R3, RZ, 0xfc, !PT ;  /* 0x0000000300007212 */ /* 0x000fc800078efcff */
[----:B------:R-:W-:-:S07]  /*6380*/  PRMT R4, R0, 0x7610, R4 ;  /* 0x0000761000047816 */ /* 0x000fce0000000004 */
.L_x_5010:
[----:B------:R-:W-:Y:S05]  /*6390*/  BSYNC B0 ;  /* 0x0000000000007941 */ /* 0x000fea0003800000 */
.L_x_5009:
[----:B------:R0:W-:Y:S01]  /*63a0*/  STG.E.U8 desc[UR36][R8.64], R4 ;  /* 0x0000000408007986 */ /* 0x0001e2000c101124 */
[----:B------:R-:W-:Y:S05]  /*63b0*/  BRA `(.L_x_4989) ;  /* 0x0000000400087947 */ /* 0x000fea0003800000 */
.L_x_5007:
        /* <DEDUP_REMOVED lines=16> */
.L_x_5014:
[----:B------:R-:W-:-:S04]  /*64c0*/  LOP3.LUT R24, R24, 0x80000000, RZ, 0xc0, !PT ;  /* 0x8000000018187812 */ /* 0x000fc800078ec0ff */
[----:B------:R-:W-:-:S04]  /*64d0*/  SHF.R.U32.HI R3, RZ, 0x18, R24 ;  /* 0x00000018ff037819 */ /* 0x000fc80000011618 */
[----:B------:R-:W-:-:S04]  /*64e0*/  LOP3.LUT R0, R0, R3, RZ, 0xfc, !PT ;  /* 0x0000000300007212 */ /* 0x000fc800078efcff */
[----:B------:R-:W-:-:S07]  /*64f0*/  PRMT R4, R0, 0x7610, R4 ;  /* 0x0000761000047816 */ /* 0x000fce0000000004 */
.L_x_5013:
[----:B------:R-:W-:Y:S05]  /*6500*/  BSYNC B0 ;  /* 0x0000000000007941 */ /* 0x000fea0003800000 */
.L_x_5012:
[----:B------:R0:W-:Y:S01]  /*6510*/  STG.E.U8 desc[UR36][R8.64], R4 ;  /* 0x0000000408007986 */ /* 0x0001e2000c101124 */
[----:B------:R-:W-:Y:S05]  /*6520*/  BRA `(.L_x_4989) ;  /* 0x0000000000ac7947 */ /* 0x000fea0003800000 */
.L_x_5006:
        /* <DEDUP_REMOVED lines=21> */
.L_x_4988:
        /* <DEDUP_REMOVED lines=16> */
.L_x_5017:
[----:B------:R-:W-:Y:S05]  /*6780*/  BRA `(.L_x_4989) ;  /* 0x0000000000147947 */ /* 0x000fea0003800000 */
.L_x_5016:
[----:B------:R-:W0:Y:S02]  /*6790*/  F2I.U64.TRUNC R24, R24 ;  /* 0x0000001800187311 */ /* 0x000e24000020d800 */
[----:B0-----:R0:W-:Y:S01]  /*67a0*/  STG.E.64 desc[UR36][R8.64], R24 ;  /* 0x0000001808007986 */ /* 0x0011e2000c101b24 */
[----:B------:R-:W-:Y:S05]  /*67b0*/  BRA `(.L_x_4989) ;  /* 0x0000000000087947 */ /* 0x000fea0003800000 */
.L_x_5015:
[----:B------:R-:W0:Y:S02]  /*67c0*/  F2I.FTZ.U32.TRUNC.NTZ R3, R24 ;  /* 0x0000001800037305 */ /* 0x000e24000021f000 */
[----:B0-----:R0:W-:Y:S02]  /*67d0*/  STG.E desc[UR36][R8.64], R3 ;  /* 0x0000000308007986 */ /* 0x0011e4000c101924 */
.L_x_4989:
[----:B------:R-:W-:-:S07]  /*67e0*/  VIADD R27, R27, 0x80 ;  /* 0x000000801b1b7836 */ /* 0x000fce0000000000 */
.L_x_4949:
[----:B------:R-:W-:Y:S05]  /*67f0*/  BSYNC B6 ;  /* 0x0000000000067941 */ /* 0x000fea0003800000 */
.L_x_4948:
[----:B------:R-:W-:-:S13]  /*6800*/  ISETP.GE.AND P0, PT, R27, R26, PT ;  /* 0x0000001a1b00720c */ /* 0x000fda0003f06270 */
[----:B------:R-:W-:Y:S05]  /*6810*/  @P0 EXIT ;  /* 0x000000000000094d */ /* 0x000fea0003800000 */
[----:B0--34-:R-:W0:Y:S01]  /*6820*/  LDC.64 R4, c[0x0][0x228] ;  /* 0x00008a00ff047b82 */ /* 0x019e220000000a00 */
[----:B------:R-:W-:Y:S01]  /*6830*/  PRMT R0, R17, 0x9910, RZ ;  /* 0x0000991011007816 */ /* 0x000fe200000000ff */
[----:B------:R-:W-:Y:S01]  /*6840*/  IMAD R2, R2, 0x200, R27 ;  /* 0x0000020002027824 */ /* 0x000fe200078e021b */
[----:B------:R-:W-:Y:S02]  /*6850*/  ULDC UR4, c[0x0][0x248] ;  /* 0x0000920000047ab9 */ /* 0x000fe40000000800 */
[----:B------:R-:W-:Y:S01]  /*6860*/  ISETP.GT.AND P1, PT, R0, 0x9, PT ;  /* 0x000000090000780c */ /* 0x000fe20003f24270 */
[----:B-12---:R-:W-:-:S05]  /*6870*/  IMAD R3, R2, UR4, RZ ;  /* 0x0000000402037c24 */ /* 0x006fca000f8e02ff */
        /* <DEDUP_REMOVED lines=14> */
.L_x_5021:
[----:B------:R-:W0:Y:S02]  /*6960*/  F2I.S64.TRUNC R16, R16 ;  /* 0x0000001000107311 */ /* 0x000e24000020d900 */
[----:B0-----:R-:W-:-:S05]  /*6970*/  IMAD.MOV.U32 R5, RZ, RZ, R16 ;  /* 0x000000ffff057224 */ /* 0x001fca00078e0010 */
[----:B------:R-:W-:Y:S01]  /*6980*/  STG.E.U8 desc[UR36][R2.64], R5 ;  /* 0x0000000502007986 */ /* 0x000fe2000c101124 */
[----:B------:R-:W-:Y:S05]  /*6990*/  EXIT ;  /* 0x000000000000794d */ /* 0x000fea0003800000 */
.L_x_5020:
        /* <DEDUP_REMOVED lines=9> */
.L_x_5024:
[----:B------:R-:W0:Y:S02]  /*6a30*/  F2I.FTZ.TRUNC.NTZ R5, R16 ;  /* 0x0000001000057305 */ /* 0x000e24000021f100 */
[----:B0-----:R-:W-:Y:S01]  /*6a40*/  STG.E desc[UR36][R2.64], R5 ;  /* 0x0000000502007986 */ /* 0x001fe2000c101924 */
[----:B------:R-:W-:Y:S05]  /*6a50*/  EXIT ;  /* 0x000000000000794d */ /* 0x000fea0003800000 */
.L_x_5023:
[----:B------:R-:W0:Y:S02]  /*6a60*/  F2I.FTZ.TRUNC.NTZ R5, R16 ;  /* 0x0000001000057305 */ /* 0x000e24000021f100 */
[----:B0-----:R-:W-:Y:S01]  /*6a70*/  STG.E.U16 desc[UR36][R2.64], R5 ;  /* 0x0000000502007986 */ /* 0x001fe2000c101524 */
[----:B------:R-:W-:Y:S05]  /*6a80*/  EXIT ;  /* 0x000000000000794d */ /* 0x000fea0003800000 */
.L_x_5019:
        /* <DEDUP_REMOVED lines=8> */
.L_x_5026:
[----:B------:R-:W-:-:S05]  /*6b10*/  F2FP.F16.F32.PACK_AB R16, RZ, R16 ;  /* 0x00000010ff10723e */ /* 0x000fca00000000ff */
[----:B------:R-:W-:Y:S01]  /*6b20*/  STG.E.U16 desc[UR36][R2.64], R16 ;  /* 0x0000001002007986 */ /* 0x000fe2000c101524 */
[----:B------:R-:W-:Y:S05]  /*6b30*/  EXIT ;  /* 0x000000000000794d */ /* 0x000fea0003800000 */
.L_x_5025:
        /* <DEDUP_REMOVED lines=9> */
.L_x_5028:
[----:B------:R-:W-:-:S04]  /*6bd0*/  F2FP.F16.F32.PACK_AB R5, RZ, R16 ;  /* 0x00000010ff05723e */ /* 0x000fc800000000ff */
[----:B------:R-:W-:-:S05]  /*6be0*/  PRMT R5, R5, 0x5410, RZ ;  /* 0x0000541005057816 */ /* 0x000fca00000000ff */
[----:B------:R-:W-:Y:S01]  /*6bf0*/  STG.E desc[UR36][R2.64], R5 ;  /* 0x0000000502007986 */ /* 0x000fe2000c101924 */
[----:B------:R-:W-:Y:S05]  /*6c00*/  EXIT ;  /* 0x000000000000794d */ /* 0x000fea0003800000 */
.L_x_5027:
[----:B------:R-:W-:-:S06]  /*6c10*/  FMUL.FTZ R4, R16, 1 ;  /* 0x3f80000010047820 */ /* 0x000fcc0000410000 */
[----:B------:R-:W0:Y:S02]  /*6c20*/  F2F.F64.F32 R4, R4 ;  /* 0x0000000400047310 */ /* 0x000e240000201800 */
[----:B0-----:R-:W-:Y:S01]  /*6c30*/  STG.E.64 desc[UR36][R2.64], R4 ;  /* 0x0000000402007986 */ /* 0x001fe2000c101b24 */
[----:B------:R-:W-:Y:S05]  /*6c40*/  EXIT ;  /* 0x000000000000794d */ /* 0x000fea0003800000 */
.L_x_5018:
        /* <DEDUP_REMOVED lines=12> */
.L_x_5031:
[----:B------:R-:W-:Y:S01]  /*6d10*/  FMUL.FTZ R4, R16, 1 ;  /* 0x3f80000010047820 */ /* 0x000fe20000410000 */
[----:B------:R-:W-:-:S05]  /*6d20*/  CS2R R6, SRZ ;  /* 0x0000000000067805 */ /* 0x000fca000001ff00 */
[----:B------:R-:W0:Y:S02]  /*6d30*/  F2F.F64.F32 R4, R4 ;  /* 0x0000000400047310 */ /* 0x000e240000201800 */
[----:B0-----:R-:W-:Y:S01]  /*6d40*/  STG.E.128 desc[UR36][R2.64], R4 ;  /* 0x0000000402007986 */ /* 0x001fe2000c101d24 */
[----:B------:R-:W-:Y:S05]  /*6d50*/  EXIT ;  /* 0x000000000000794d */ /* 0x000fea0003800000 */
.L_x_5030:
        /* <DEDUP_REMOVED lines=20> */
.L_x_5035:
[----:B------:R-:W-:Y:S05]  /*6ea0*/  BSYNC B0 ;  /* 0x0000000000007941 */ /* 0x000fea0003800000 */
.L_x_5034:
[----:B------:R-:W-:-:S05]  /*6eb0*/  LOP3.LUT R7, R0, R7, RZ, 0xfc, !PT ;  /* 0x0000000700077212 */ /* 0x000fca00078efcff */
[----:B------:R-:W-:Y:S01]  /*6ec0*/  STG.E.U8 desc[UR36][R2.64], R7 ;  /* 0x0000000702007986 */ /* 0x000fe2000c101124 */
[----:B------:R-:W-:Y:S05]  /*6ed0*/  EXIT ;  /* 0x000000000000794d */ /* 0x000fea0003800000 */
.L_x_5033:
        /* <DEDUP_REMOVED lines=12> */
.L_x_5037:
[----:B------:R-:W-:Y:S01]  /*6fa0*/  IMAD.MOV.U32 R0, RZ, RZ, 0x7f ;  /* 0x0000007fff007424 */ /* 0x000fe200078e00ff */
[----:B------:R-:W-:-:S04]  /*6fb0*/  ISETP.GT.U32.AND P0, PT, R4, 0x7f800000, PT ;  /* 0x7f8000000400780c */ /* 0x000fc80003f04070 */
[----:B------:R-:W-:-:S09]  /*6fc0*/  SEL R0, R0, 0x7c, P0 ;  /* 0x0000007c00007807 */ /* 0x000fd20000000000 */
.L_x_5038:
[----:B------:R-:W-:Y:S05]  /*6fd0*/  BSYNC B0 ;  /* 0x0000000000007941 */ /* 0x000fea0003800000 */
.L_x_5036:
[----:B------:R-:W-:-:S04]  /*6fe0*/  LOP3.LUT R16, R16, 0x80000000, RZ, 0xc0, !PT ;  /* 0x8000000010107812 */ /* 0x000fc800078ec0ff */
[----:B------:R-:W-:-:S04]  /*6ff0*/  SHF.R.U32.HI R5, RZ, 0x18, R16 ;  /* 0x00000018ff057819 */ /* 0x000fc80000011610 */
[----:B------:R-:W-:-:S05]  /*7000*/  LOP3.LUT R5, R0, R5, RZ, 0xfc, !PT ;  /* 0x0000000500057212 */ /* 0x000fca00078efcff */
[----:B------:R-:W-:Y:S01]  /*7010*/  STG.E.U8 desc[UR36][R2.64], R5 ;  /* 0x0000000502007986 */ /* 0x000fe2000c101124 */
[----:B------:R-:W-:Y:S05]  /*7020*/  EXIT ;  /* 0x000000000000794d */ /* 0x000fea0003800000 */
.L_x_5032:
[----:B------:R-:W-:-:S05]  /*7030*/  F2FP.BF16.F32.PACK_AB R16, RZ, R16 ;  /* 0x00000010ff10723e */ /* 0x000fca00000010ff */
[----:B------:R-:W-:Y:S01]  /*7040*/  STG.E.U16 desc[UR36][R2.64], R16 ;  /* 0x0000001002007986 */ /* 0x000fe2000c101524 */
[----:B------:R-:W-:Y:S05]  /*7050*/  EXIT ;  /* 0x000000000000794d */ /* 0x000fea0003800000 */
.L_x_5029:
        /* <DEDUP_REMOVED lines=11> */
.L_x_5041:
        /* <DEDUP_REMOVED lines=16> */
.L_x_5044:
[----:B------:R-:W-:-:S04]  /*7210*/  LOP3.LUT R16, R16, 0x80000000, RZ, 0xc0, !PT ;  /* 0x8000000010107812 */ /* 0x000fc800078ec0ff */
[----:B------:R-:W-:-:S04]  /*7220*/  SHF.R.U32.HI R5, RZ, 0x18, R16 ;  /* 0x00000018ff057819 */ /* 0x000fc80000011610 */
[----:B------:R-:W-:-:S04]  /*7230*/  LOP3.LUT R4, R4, R5, RZ, 0xfc, !PT ;  /* 0x0000000504047212 */ /* 0x000fc800078efcff */
[----:B------:R-:W-:-:S07]  /*7240*/  PRMT R0, R4, 0x7610, R0 ;  /* 0x0000761004007816 */ /* 0x000fce0000000000 */
.L_x_5043:
[----:B------:R-:W-:Y:S05]  /*7250*/  BSYNC B0 ;  /* 0x0000000000007941 */ /* 0x000fea0003800000 */
.L_x_5042:
[----:B------:R-:W-:Y:S01]  /*7260*/  STG.E.U8 desc[UR36][R2.64], R0 ;  /* 0x0000000002007986 */ /* 0x000fe2000c101124 */
[----:B------:R-:W-:Y:S05]  /*7270*/  EXIT ;  /* 0x000000000000794d */ /* 0x000fea0003800000 */
.L_x_5040:
        /* <DEDUP_REMOVED lines=16> */
.L_x_5047:
[----:B------:R-:W-:-:S04]  /*7380*/  LOP3.LUT R16, R16, 0x80000000, RZ, 0xc0, !PT ;  /* 0x8000000010107812 */ /* 0x000fc800078ec0ff */
[----:B------:R-:W-:-:S04]  /*7390*/  SHF.R.U32.HI R5, RZ, 0x18, R16 ;  /* 0x00000018ff057819 */ /* 0x000fc80000011610 */
[----:B------:R-:W-:-:S04]  /*73a0*/  LOP3.LUT R4, R4, R5, RZ, 0xfc, !PT ;  /* 0x0000000504047212 */ /* 0x000fc800078efcff */
[----:B------:R-:W-:-:S07]  /*73b0*/  PRMT R0, R4, 0x7610, R0 ;  /* 0x0000761004007816 */ /* 0x000fce0000000000 */
.L_x_5046:
[----:B------:R-:W-:Y:S05]  /*73c0*/  BSYNC B0 ;  /* 0x0000000000007941 */ /* 0x000fea0003800000 */
.L_x_5045:
[----:B------:R-:W-:Y:S01]  /*73d0*/  STG.E.U8 desc[UR36][R2.64], R0 ;  /* 0x0000000002007986 */ /* 0x000fe2000c101124 */
[----:B------:R-:W-:Y:S05]  /*73e0*/  EXIT ;  /* 0x000000000000794d */ /* 0x000fea0003800000 */
.L_x_5039:
        /* <DEDUP_REMOVED lines=21> */
.L_x_5022:
        /* <DEDUP_REMOVED lines=16> */
.L_x_5050:
[----:B------:R-:W-:Y:S05]  /*7640*/  EXIT ;  /* 0x000000000000794d */ /* 0x000fea0003800000 */
.L_x_5049:
[----:B------:R-:W0:Y:S02]  /*7650*/  F2I.U64.TRUNC R16, R16 ;  /* 0x0000001000107311 */ /* 0x000e24000020d800 */
[----:B0-----:R-:W-:Y:S01]  /*7660*/  STG.E.64 desc[UR36][R2.64], R16 ;  /* 0x0000001002007986 */ /* 0x001fe2000c101b24 */
[----:B------:R-:W-:Y:S05]  /*7670*/  EXIT ;  /* 0x000000000000794d */ /* 0x000fea0003800000 */
.L_x_5048:
[----:B------:R-:W0:Y:S02]  /*7680*/  F2I.FTZ.U32.TRUNC.NTZ R5, R16 ;  /* 0x0000001000057305 */ /* 0x000e24000021f000 */
[----:B0-----:R-:W-:Y:S01]  /*7690*/  STG.E desc[UR36][R2.64], R5 ;  /* 0x0000000502007986 */ /* 0x001fe2000c101924 */
[----:B------:R-:W-:Y:S05]  /*76a0*/  EXIT ;  /* 0x000000000000794d */ /* 0x000fea0003800000 */
.L_x_5051:
        /* <DEDUP_REMOVED lines=13> */
.L_x_5721:


//--------------------- .text._ZN2at6native18elementwise_kernelILi128ELi2EZNS0_22gpu_kernel_impl_nocastIZZZNS0_66_GLOBAL__N__d53a5ca4_28_ActivationLeakyReluKernel_cu_9e10b42f_310417leaky_relu_kernelERNS_18TensorIteratorBaseERKN3c106ScalarEENKUlvE_clEvENKUlvE0_clEvEUlfE_EEvS5_RKT_EUliE_EEviT1_ --------------------------
	.section	.text._ZN2at6native18elementwise_kernelILi128ELi2EZNS0_22gpu_kernel_impl_nocastIZZZNS0_66_GLOBAL__N__d53a5ca4_28_ActivationLeakyReluKernel_cu_9e10b42f_310417leaky_relu_kernelERNS_18TensorIteratorBaseERKN3c106ScalarEENKUlvE_clEvENKUlvE0_clEvEUlfE_EEvS5_RKT_EUliE_EEviT1_,"ax",@progbits
	.align	128
        .global         _ZN2at6native18elementwise_kernelILi128ELi2EZNS0_22gpu_kernel_impl_nocastIZZZNS0_66_GLOBAL__N__d53a5ca4_28_ActivationLeakyReluKernel_cu_9e10b42f_310417leaky_relu_kernelERNS_18TensorIteratorBaseERKN3c106ScalarEENKUlvE_clEvENKUlvE0_clEvEUlfE_EEvS5_RKT_EUliE_EEviT1_
        .type           _ZN2at6native18elementwise_kernelILi128ELi2EZNS0_22gpu_kernel_impl_nocastIZZZNS0_66_GLOBAL__N__d53a5ca4_28_ActivationLeakyReluKernel_cu_9e10b42f_310417leaky_relu_kernelERNS_18TensorIteratorBaseERKN3c106ScalarEENKUlvE_clEvENKUlvE0_clEvEUlfE_EEvS5_RKT_EUliE_EEviT1_,@function
        .size           _ZN2at6native18elementwise_kernelILi128ELi2EZNS0_22gpu_kernel_impl_nocastIZZZNS0_66_GLOBAL__N__d53a5ca4_28_ActivationLeakyReluKernel_cu_9e10b42f_310417leaky_relu_kernelERNS_18TensorIteratorBaseERKN3c106ScalarEENKUlvE_clEvENKUlvE0_clEvEUlfE_EEvS5_RKT_EUliE_EEviT1_,(.L_x_5722 - _ZN2at6native18elementwise_kernelILi128ELi2EZNS0_22gpu_kernel_impl_nocastIZZZNS0_66_GLOBAL__N__d53a5ca4_28_ActivationLeakyReluKernel_cu_9e10b42f_310417leaky_relu_kernelERNS_18TensorIteratorBaseERKN3c106ScalarEENKUlvE_clEvENKUlvE0_clEvEUlfE_EEvS5_RKT_EUliE_EEviT1_)
        .other          _ZN2at6native18elementwise_kernelILi128ELi2EZNS0_22gpu_kernel_impl_nocastIZZZNS0_66_GLOBAL__N__d53a5ca4_28_ActivationLeakyReluKernel_cu_9e10b42f_310417leaky_relu_kernelERNS_18TensorIteratorBaseERKN3c106ScalarEENKUlvE_clEvENKUlvE0_clEvEUlfE_EEvS5_RKT_EUliE_EEviT1_,@"STO_CUDA_ENTRY STV_DEFAULT"
_ZN2at6native18elementwise_kernelILi128ELi2EZNS0_22gpu_kernel_impl_nocastIZZZNS0_66_GLOBAL__N__d53a5ca4_28_ActivationLeakyReluKernel_cu_9e10b42f_310417leaky_relu_kernelERNS_18TensorIteratorBaseERKN3c106ScalarEENKUlvE_clEvENKUlvE0_clEvEUlfE_EEvS5_RKT_EUliE_EEviT1_:
.text._ZN2at6native18elementwise_kernelILi128ELi2EZNS0_22gpu_kernel_impl_nocastIZZZNS0_66_GLOBAL__N__d53a5ca4_28_ActivationLeakyReluKernel_cu_9e10b42f_310417leaky_relu_kernelERNS_18TensorIteratorBaseERKN3c106ScalarEENKUlvE_clEvENKUlvE0_clEvEUlfE_EEvS5_RKT_EUliE_EEviT1_:
        /* <DEDUP_REMOVED lines=312> */
.L_x_5054:
[----:B------:R-:W-:Y:S01]  /*1380*/  ULDC.64 UR8, c[0x0][0x418] ;  /* 0x0001060000087ab9 */ /* 0x000fe20000000a00 */
[----:B------:R-:W-:Y:S01]  /*1390*/  ULDC UR7, c[0x0][0x420] ;  /* 0x0001080000077ab9 */ /* 0x000fe20000000800 */
[----:B------:R-:W-:-:S04]  /*13a0*/  IADD3 R4, P0, R2, UR8, RZ ;  /* 0x0000000802047c10 */ /* 0x000fc8000ff1e0ff */
[----:B------:R-:W-:Y:S01]  /*13b0*/  IADD3.X R5, RZ, UR9, RZ, P0, !PT ;  /* 0x00000009ff057c10 */ /* 0x000fe200087fe4ff */
[----:B------:R-:W-:-:S04]  /*13c0*/  ULDC.64 UR8, c[0x0][0x410] ;  /* 0x0001040000087ab9 */ /* 0x000fc80000000a00 */
[----:B------:R-:W2:Y:S01]  /*13d0*/  LDG.E R9, desc[UR4][R4.64] ;  /* 0x0000000404097981 */ /* 0x000ea2000c1e1900 */
[----:B------:R-:W-:Y:S01]  /*13e0*/  IADD3 R2, P1, R3, UR8, RZ ;  /* 0x0000000803027c10 */ /* 0x000fe2000ff3e0ff */
[----:B------:R-:W-:-:S03]  /*13f0*/  VIADD R7, R0, 0x80 ;  /* 0x0000008000077836 */ /* 0x000fc60000000000 */
[----:B------:R-:W-:Y:S02]  /*1400*/  IADD3.X R3, RZ, UR9, RZ, P1, !PT ;  /* 0x00000009ff037c10 */ /* 0x000fe40008ffe4ff */
[----:B--2---:R-:W-:-:S13]  /*1410*/  FSETP.GT.FTZ.AND P0, PT, R9, RZ, PT ;  /* 0x000000ff0900720b */ /* 0x004fda0003f14000 */
[----:B------:R-:W-:-:S05]  /*1420*/  @!P0 FMUL.FTZ R9, R9, UR7 ;  /* 0x0000000709098c20 */ /* 0x000fca0008410000 */
[----:B------:R0:W-:Y:S02]  /*1430*/  STG.E desc[UR4][R2.64], R9 ;  /* 0x0000000902007986 */ /* 0x0001e4000c101904 */
.L_x_5053:
[----:B------:R-:W-:Y:S05]  /*1440*/  BSYNC B0 ;  /* 0x0000000000007941 */ /* 0x000fea0003800000 */
.L_x_5052:
[----:B------:R-:W-:-:S13]  /*1450*/  ISETP.GE.AND P0, PT, R7, UR6, PT ;  /* 0x0000000607007c0c */ /* 0x000fda000bf06270 */
[----:B------:R-:W-:Y:S05]  /*1460*/  @P0 EXIT ;  /* 0x000000000000094d */ /* 0x000fea0003800000 */
[----:B------:R-:W1:Y:S01]  /*1470*/  LDC R8, c[0x0][0x218] ;  /* 0x00008600ff087b82 */ /* 0x000e620000000800 */
[----:B0-----:R-:W-:Y:S01]  /*1480*/  HFMA2.MMA R3, -RZ, RZ, 0, 0 ;  /* 0x00000000ff037435 */ /* 0x001fe200000001ff */
[----:B------:R-:W-:Y:S02]  /*1490*/  MOV R0, RZ ;  /* 0x000000ff00007202 */ /* 0x000fe40000000f00 */
[----:B-1----:R-:W-:-:S13]  /*14a0*/  ISETP.NE.AND P0, PT, R8, RZ, PT ;  /* 0x000000ff0800720c */ /* 0x002fda0003f05270 */
        /* <DEDUP_REMOVED lines=299> */
.L_x_5055:
[----:B------:R-:W-:Y:S02]  /*2760*/  ULDC.64 UR6, c[0x0][0x418] ;  /* 0x0001060000067ab9 */ /* 0x000fe40000000a00 */
[----:B------:R-:W-:-:S04]  /*2770*/  IADD3 R4, P0, R0, UR6, RZ ;  /* 0x0000000600047c10 */ /* 0x000fc8000ff1e0ff */
[----:B------:R-:W-:Y:S01]  /*2780*/  IADD3.X R5, RZ, UR7, RZ, P0, !PT ;  /* 0x00000007ff057c10 */ /* 0x000fe200087fe4ff */
[----:B------:R-:W-:-:S04]  /*2790*/  ULDC.64 UR6, c[0x0][0x410] ;  /* 0x0001040000067ab9 */ /* 0x000fc80000000a00 */
[----:B------:R-:W2:Y:S01]  /*27a0*/  LDG.E R7, desc[UR4][R4.64] ;  /* 0x0000000404077981 */ /* 0x000ea2000c1e1900 */
[----:B------:R-:W-:Y:S01]  /*27b0*/  IADD3 R2, P1, R3, UR6, RZ ;  /* 0x0000000603027c10 */ /* 0x000fe2000ff3e0ff */
[----:B------:R-:W-:-:S03]  /*27c0*/  ULDC UR6, c[0x0][0x420] ;  /* 0x0001080000067ab9 */ /* 0x000fc60000000800 */
[----:B------:R-:W-:Y:S02]  /*27d0*/  IADD3.X R3, RZ, UR7, RZ, P1, !PT ;  /* 0x00000007ff037c10 */ /* 0x000fe40008ffe4ff */
[----:B--2---:R-:W-:-:S13]  /*27e0*/  FSETP.GT.FTZ.AND P0, PT, R7, RZ, PT ;  /* 0x000000ff0700720b */ /* 0x004fda0003f14000 */
[----:B------:R-:W-:-:S05]  /*27f0*/  @!P0 FMUL.FTZ R7, R7, UR6 ;  /* 0x0000000607078c20 */ /* 0x000fca0008410000 */
[----:B------:R-:W-:Y:S01]  /*2800*/  STG.E desc[UR4][R2.64], R7 ;  /* 0x0000000702007986 */ /* 0x000fe2000c101904 */
[----:B------:R-:W-:Y:S05]  /*2810*/  EXIT ;  /* 0x000000000000794d */ /* 0x000fea0003800000 */
.L_x_5056:
        /* <DEDUP_REMOVED lines=14> */
.L_x_5722:


//--------------------- .text._ZN2at6native27unrolled_elementwise_kernelIZZZNS0_66_GLOBAL__N__d53a5ca4_28_ActivationLeakyReluKernel_cu_9e10b42f_310417leaky_relu_kernelERNS_18TensorIteratorBaseERKN3c106ScalarEENKUlvE_clEvENKUlvE0_clEvEUlfE_St5arrayIPcLm2EELi4E23TrivialOffsetCalculatorILi1EjESG_NS0_6memory15LoadWithoutCastENSH_16StoreWithoutCastEEEviT_T0_T2_T3_T4_T5_ --------------------------
	.section	.text._ZN2at6native27unrolled_elementwise_kernelIZZZNS0_66_GLOBAL__N__d53a5ca4_28_ActivationLeakyReluKernel_cu_9e10b42f_310417leaky_relu_kernelERNS_18TensorIteratorBaseERKN3c106ScalarEENKUlvE_clEvENKUlvE0_clEvEUlfE_St5arrayIPcLm2EELi4E23TrivialOffsetCalculatorILi1EjESG_NS0_6memory15LoadWithoutCastENSH_16StoreWithoutCastEEEviT_T0_T2_T3_T4_T5_,"ax",@progbits
	.align	128
        .global         _ZN2at6native27unrolled_elementwise_kernelIZZZNS0_66_GLOBAL__N__d53a5ca4_28_ActivationLeakyReluKernel_cu_9e10b42f_310417leaky_relu_kernelERNS_18TensorIteratorBaseERKN3c106ScalarEENKUlvE_clEvENKUlvE0_clEvEUlfE_St5arrayIPcLm2EELi4E23TrivialOffsetCalculatorILi1EjESG_NS0_6memory15LoadWithoutCastENSH_16StoreWithoutCastEEEviT_T0_T2_T3_T4_T5_
        .type           _ZN2at6native27unrolled_elementwise_kernelIZZZNS0_66_GLOBAL__N__d53a5ca4_28_ActivationLeakyReluKernel_cu_9e10b42f_310417leaky_relu_kernelERNS_18TensorIteratorBaseERKN3c106ScalarEENKUlvE_clEvENKUlvE0_clEvEUlfE_St5arrayIPcLm2EELi4E23TrivialOffsetCalculatorILi1EjESG_NS0_6memory15LoadWithoutCastENSH_16StoreWithoutCastEEEviT_T0_T2_T3_T4_T5_,@function
        .size           _ZN2at6native27unrolled_elementwise_kernelIZZZNS0_66_GLOBAL__N__d53a5ca4_28_ActivationLeakyReluKernel_cu_9e10b42f_310417leaky_relu_kernelERNS_18TensorIteratorBaseERKN3c106ScalarEENKUlvE_clEvENKUlvE0_clEvEUlfE_St5arrayIPcLm2EELi4E23TrivialOffsetCalculatorILi1EjESG_NS0_6memory15LoadWithoutCastENSH_16StoreWithoutCastEEEviT_T0_T2_T3_T4_T5_,(.L_x_5723 - _ZN2at6native27unrolled_elementwise_kernelIZZZNS0_66_GLOBAL__N__d53a5ca4_28_ActivationLeakyReluKernel_cu_9e10b42f_310417leaky_relu_kernelERNS_18TensorIteratorBaseERKN3c106ScalarEENKUlvE_clEvENKUlvE0_clEvEUlfE_St5arrayIPcLm2EELi4E23TrivialOffsetCalculatorILi1EjESG_NS0_6memory15LoadWithoutCastENSH_16StoreWithoutCastEEEviT_T0_T2_T3_T4_T5_)
        .other          _ZN2at6native27unrolled_elementwise_kernelIZZZNS0_66_GLOBAL__N__d53a5ca4_28_ActivationLeakyReluKernel_cu_9e10b42f_310417leaky_relu_kernelERNS_18TensorIteratorBaseERKN3c106ScalarEENKUlvE_clEvENKUlvE0_clEvEUlfE_St5arrayIPcLm2EELi4E23TrivialOffsetCalculatorILi1EjESG_NS0_6memory15LoadWithoutCastENSH_16StoreWithoutCastEEEviT_T0_T2_T3_T4_T5_,@"STO_CUDA_ENTRY STV_DEFAULT"
_ZN2at6native27unrolled_elementwise_kernelIZZZNS0_66_GLOBAL__N__d53a5ca4_28_ActivationLeakyReluKernel_cu_9e10b42f_310417leaky_relu_kernelERNS_18TensorIteratorBaseERKN3c106ScalarEENKUlvE_clEvENKUlvE0_clEvEUlfE_St5arrayIPcLm2EELi4E23TrivialOffsetCalculatorILi1EjESG_NS0_6memory15LoadWithoutCastENSH_16StoreWithoutCastEEEviT_T0_T2_T3_T4_T5_:
.text._ZN2at6native27unrolled_elementwise_kernelIZZZNS0_66_GLOBAL__N__d53a5ca4_28_ActivationLeakyReluKernel_cu_9e10b42f_310417leaky_relu_kernelERNS_18TensorIteratorBaseERKN3c106ScalarEENKUlvE_clEvENKUlvE0_clEvEUlfE_St5arrayIPcLm2EELi4E23TrivialOffsetCalculatorILi1EjESG_NS0_6memory15LoadWithoutCastENSH_16StoreWithoutCastEEEviT_T0_T2_T3_T4_T5_:
[----:B------:R-:W-:Y:S01]  /*0000*/  LDC R1, c[0x0][0x28] ;  /* 0x00000a00ff017b82 */ /* 0x000fe20000000800 */
[----:B------:R-:W0:Y:S07]  /*0010*/  S2R R0, SR_CTAID.X ;  /* 0x0000000000007919 */ /* 0x000e2e0000002500 */
[----:B------:R-:W0:Y:S01]  /*0020*/  LDC R3, c[0x0][0x210] ;  /* 0x00008400ff037b82 */ /* 0x000e220000000800 */
[----:B------:R-:W-:Y:S01]  /*0030*/  IMAD.MOV.U32 R4, RZ, RZ, RZ ;  /* 0x000000ffff047224 */ /* 0x000fe200078e00ff */
[----:B------:R-:W-:Y:S01]  /*0040*/  ULDC.64 UR4, c[0x0][0x208] ;  /* 0x0000820000047ab9 */ /* 0x000fe20000000a00 */
[----:B------:R-:W1:Y:S01]  /*0050*/  S2R R5, SR_TID.X ;  /* 0x0000000000057919 */ /* 0x000e620000002100 */
[----:B------:R-:W-:Y:S01]  /*0060*/  ULDC UR6, c[0x0][0x218] ;  /* 0x0000860000067ab9 */ /* 0x000fe20000000800 */
[----:B0-----:R-:W-:Y:S01]  /*0070*/  IMAD R2, R0, -0x200, R3 ;  /* 0xfffffe0000027824 */ /* 0x001fe200078e0203 */
[----:B-1----:R-:W-:-:S04]  /*0080*/  MOV R3, R5 ;  /* 0x0000000500037202 */ /* 0x002fc80000000f00 */
[----:B------:R-:W-:-:S13]  /*0090*/  ISETP.GE.AND P0, PT, R5, R2, PT ;  /* 0x000000020500720c */ /* 0x000fda0003f06270 */
[----:B------:R-:W-:Y:S01]  /*00a0*/  @!P0 IMAD R15, R0, 0x200, R3 ;  /* 0x00000200000f8824 */ /* 0x000fe200078e0203 */
[----:B------:R-:W-:Y:S01]  /*00b0*/  @!P0 IADD3 R3, R3, 0x80, RZ ;  /* 0x0000008003038810 */ /* 0x000fe20007ffe0ff */
[----:B------:R-:W0:Y:S03]  /*00c0*/  @!P0 LDC.64 R10, c[0x0][0x230] ;  /* 0x00008c00ff0a8b82 */ /* 0x000e260000000a00 */
[----:B------:R-:W-:-:S13]  /*00d0*/  ISETP.GE.AND P1, PT, R3, R2, PT ;  /* 0x000000020300720c */ /* 0x000fda0003f26270 */
[----:B------:R-:W-:Y:S01]  /*00e0*/  @!P1 IMAD R17, R0, 0x200, R3 ;  /* 0x0000020000119824 */ /* 0x000fe200078e0203 */
[----:B------:R-:W-:Y:S01]  /*00f0*/  @!P1 IADD3 R3, R3, 0x80, RZ ;  /* 0x0000008003039810 */ /* 0x000fe20007ffe0ff */
[----:B------:R-:W1:Y:S03]  /*0100*/  @!P1 LDC.64 R12, c[0x0][0x230] ;  /* 0x00008c00ff0c9b82 */ /* 0x000e660000000a00 */
[----:B------:R-:W-:Y:S01]  /*0110*/  ISETP.GE.AND P3, PT, R3, R2, PT ;  /* 0x000000020300720c */ /* 0x000fe20003f66270 */
[----:B0-----:R-:W-:-:S05]  /*0120*/  @!P0 IMAD.WIDE.U32 R10, R15, 0x4, R10 ;  /* 0x000000040f0a8825 */ /* 0x001fca00078e000a */
[----:B------:R0:W2:Y:S07]  /*0130*/  @!P0 LDG.E R4, desc[UR4][R10.64] ;  /* 0x000000040a048981 */ /* 0x0000ae000c1e1900 */
[----:B------:R-:W-:Y:S01]  /*0140*/  @!P3 IMAD R19, R0, 0x200, R3 ;  /* 0x000002000013b824 */ /* 0x000fe200078e0203 */
[----:B------:R-:W-:Y:S01]  /*0150*/  @!P3 IADD3 R3, R3, 0x80, RZ ;  /* 0x000000800303b810 */ /* 0x000fe20007ffe0ff */
[----:B------:R-:W3:Y:S03]  /*0160*/  @!P3 LDC.64 R8, c[0x0][0x230] ;  /* 0x00008c00ff08bb82 */ /* 0x000ee60000000a00 */
[----:B------:R-:W-:-:S13]  /*0170*/  ISETP.GE.AND P2, PT, R3, R2, PT ;  /* 0x000000020300720c */ /* 0x000fda0003f46270 */
[----:B------:R-:W4:Y:S01]  /*0180*/  @!P2 LDC.64 R6, c[0x0][0x230] ;  /* 0x00008c00ff06ab82 */ /* 0x000f220000000a00 */
[----:B------:R-:W-:Y:S01]  /*0190*/  @!P2 LEA R3, R0, R3, 0x9 ;  /* 0x000000030003a211 */ /* 0x000fe200078e48ff */
[----:B-1----:R-:W-:Y:S01]  /*01a0*/  @!P1 IMAD.WIDE.U32 R12, R17, 0x4, R12 ;  /* 0x00000004110c9825 */ /* 0x002fe200078e000c */
[----:B------:R-:W-:-:S03]  /*01b0*/  HFMA2.MMA R17, -RZ, RZ, 0, 0 ;  /* 0x00000000ff117435 */ /* 0x000fc600000001ff */
[----:B---3--:R-:W-:Y:S02]  /*01c0*/  @!P3 IMAD.WIDE.U32 R14, R19, 0x4, R8 ;  /* 0x00000004130eb825 */ /* 0x008fe400078e0008 */
[----:B------:R-:W1:Y:S02]  /*01d0*/  @!P0 LDC.64 R8, c[0x0][0x228] ;  /* 0x00008a00ff088b82 */ /* 0x000e640000000a00 */
[----:B------:R-:W-:-:S03]  /*01e0*/  IMAD.MOV.U32 R19, RZ, RZ, RZ ;  /* 0x000000ffff137224 */ /* 0x000fc600078e00ff */
[----:B------:R-:W3:Y:S04]  /*01f0*/  @!P3 LDG.E R17, desc[UR4][R14.64] ;  /* 0x000000040e11b981 */ /* 0x000ee8000c1e1900 */
[----:B------:R-:W5:Y:S01]  /*0200*/  @!P1 LDG.E R19, desc[UR4][R12.64] ;  /* 0x000000040c139981 */ /* 0x000f62000c1e1900 */
[----:B----4-:R-:W-:-:S04]  /*0210*/  @!P2 IMAD.WIDE.U32 R6, R3, 0x4, R6 ;  /* 0x000000040306a825 */ /* 0x010fc800078e0006 */
[----:B------:R-:W-:-:S06]  /*0220*/  IMAD.MOV.U32 R3, RZ, RZ, RZ ;  /* 0x000000ffff037224 */ /* 0x000fcc00078e00ff */
[----:B------:R-:W4:Y:S01]  /*0230*/  @!P2 LDG.E R3, desc[UR4][R6.64] ;  /* 0x000000040603a981 */ /* 0x000f22000c1e1900 */
[----:B0-----:R-:W-:Y:S01]  /*0240*/  IADD3 R10, R5, 0x80, RZ ;  /* 0x00000080050a7810 */ /* 0x001fe20007ffe0ff */
[--C-:B------:R-:W-:Y:S02]  /*0250*/  IMAD.MOV.U32 R11, RZ, RZ, R5.reuse ;  /* 0x000000ffff0b7224 */ /* 0x100fe400078e0005 */
[----:B------:R-:W-:-:S04]  /*0260*/  @!P0 IMAD R5, R0, 0x200, R5 ;  /* 0x0000020000058824 */ /* 0x000fc800078e0205 */
[----:B-1----:R-:W-:Y:S01]  /*0270*/  @!P0 IMAD.WIDE.U32 R8, R5, 0x4, R8 ;  /* 0x0000000405088825 */ /* 0x002fe200078e0008 */
[----:B------:R-:W-:-:S04]  /*0280*/  @!P0 MOV R11, R10 ;  /* 0x0000000a000b8202 */ /* 0x000fc80000000f00 */
[----:B------:R-:W-:Y:S01]  /*0290*/  ISETP.GE.AND P5, PT, R11, R2, PT ;  /* 0x000000020b00720c */ /* 0x000fe20003fa6270 */
[----:B------:R-:W-:Y:S01]  /*02a0*/  BSSY B0, `(.L_x_5057) ;  /* 0x0000015000007945 */ /* 0x000fe20003800000 */
[----:B--2---:R-:W-:-:S13]  /*02b0*/  FSETP.GT.FTZ.AND P1, PT, R4, RZ, PT ;  /* 0x000000ff0400720b */ /* 0x004fda0003f34000 */
[----:B------:R-:W-:-:S05]  /*02c0*/  @!P1 FMUL.FTZ R4, R4, UR6 ;  /* 0x0000000604049c20 */ /* 0x000fca0008410000 */
[----:B------:R0:W-:Y:S01]  /*02d0*/  @!P0 STG.E desc[UR4][R8.64], R4 ;  /* 0x0000000408008986 */ /* 0x0001e2000c101904 */
[----:B---3--:R-:W-:Y:S02]  /*02e0*/  FSETP.GT.FTZ.AND P3, PT, R17, RZ, PT ;  /* 0x000000ff1100720b */ /* 0x008fe40003f74000 */
[----:B-----5:R-:W-:Y:S02]  /*02f0*/  FSETP.GT.FTZ.AND P2, PT, R19, RZ, PT ;  /* 0x000000ff1300720b */ /* 0x020fe40003f54000 */
[----:B----4-:R-:W-:-:S11]  /*0300*/  FSETP.GT.FTZ.AND P4, PT, R3, RZ, PT ;  /* 0x000000ff0300720b */ /* 0x010fd60003f94000 */
[----:B------:R-:W-:Y:S01]  /*0310*/  @!P2 FMUL.FTZ R19, R19, UR6 ;  /* 0x000000061313ac20 */ /* 0x000fe20008410000 */
[----:B------:R-:W-:Y:S01]  /*0320*/  @!P3 FMUL.FTZ R17, R17, UR6 ;  /* 0x000000061111bc20 */ /* 0x000fe20008410000 */
        /* <DEDUP_REMOVED lines=12> */
.L_x_5058:
[----:B------:R-:W-:Y:S05]  /*03f0*/  BSYNC B0 ;  /* 0x0000000000007941 */ /* 0x000fea0003800000 */
.L_x_5057:
[----:B------:R-:W-:-:S13]  /*0400*/  ISETP.GE.AND P0, PT, R11, R2, PT ;  /* 0x000000020b00720c */ /* 0x000fda0003f06270 */
[----:B------:R-:W-:Y:S05]  /*0410*/  @P0 EXIT ;  /* 0x000000000000094d */ /* 0x000fea0003800000 */
[----:B0-----:R-:W0:Y:S01]  /*0420*/  LDC.64 R4, c[0x0][0x228] ;  /* 0x00008a00ff047b82 */ /* 0x001e220000000a00 */
[----:B------:R-:W-:-:S05]  /*0430*/  LEA R11, R0, R11, 0x9 ;  /* 0x0000000b000b7211 */ /* 0x000fca00078e48ff */
[----:B0-----:R-:W-:-:S05]  /*0440*/  IMAD.WIDE.U32 R4, R11, 0x4, R4 ;  /* 0x000000040b047825 */ /* 0x001fca00078e0004 */
[----:B------:R-:W-:Y:S01]  /*0450*/  STG.E desc[UR4][R4.64], R3 ;  /* 0x0000000304007986 */ /* 0x000fe2000c101904 */
[----:B------:R-:W-:Y:S05]  /*0460*/  EXIT ;  /* 0x000000000000794d */ /* 0x000fea0003800000 */
.L_x_5059:
        /* <DEDUP_REMOVED lines=9> */
.L_x_5723:


//--------------------- .text._ZN2at6native29vectorized_elementwise_kernelILi2EZZZNS0_66_GLOBAL__N__d53a5ca4_28_ActivationLeakyReluKernel_cu_9e10b42f_310417leaky_relu_kernelERNS_18TensorIteratorBaseERKN3c106ScalarEENKUlvE_clEvENKUlvE0_clEvEUlfE_St5arrayIPcLm2EEEEviT0_T1_ --------------------------
	.section	.text._ZN2at6native29vectorized_elementwise_kernelILi2EZZZNS0_66_GLOBAL__N__d53a5ca4_28_ActivationLeakyReluKernel_cu_9e10b42f_310417leaky_relu_kernelERNS_18TensorIteratorBaseERKN3c106ScalarEENKUlvE_clEvENKUlvE0_clEvEUlfE_St5arrayIPcLm2EEEEviT0_T1_,"ax",@progbits
	.align	128
        .global         _ZN2at6native29vectorized_elementwise_kernelILi2EZZZNS0_66_GLOBAL__N__d53a5ca4_28_ActivationLeakyReluKernel_cu_9e10b42f_310417leaky_relu_kernelERNS_18TensorIteratorBaseERKN3c106ScalarEENKUlvE_clEvENKUlvE0_clEvEUlfE_St5arrayIPcLm2EEEEviT0_T1_
        .type           _ZN2at6native29vectorized_elementwise_kernelILi2EZZZNS0_66_GLOBAL__N__d53a5ca4_28_ActivationLeakyReluKernel_cu_9e10b42f_310417leaky_relu_kernelERNS_18TensorIteratorBaseERKN3c106ScalarEENKUlvE_clEvENKUlvE0_clEvEUlfE_St5arrayIPcLm2EEEEviT0_T1_,@function
        .size           _ZN2at6native29vectorized_elementwise_kernelILi2EZZZNS0_66_GLOBAL__N__d53a5ca4_28_ActivationLeakyReluKernel_cu_9e10b42f_310417leaky_relu_kernelERNS_18TensorIteratorBaseERKN3c106ScalarEENKUlvE_clEvENKUlvE0_clEvEUlfE_St5arrayIPcLm2EEEEviT0_T1_,(.L_x_5724 - _ZN2at6native29vectorized_elementwise_kernelILi2EZZZNS0_66_GLOBAL__N__d53a5ca4_28_ActivationLeakyReluKernel_cu_9e10b42f_310417leaky_relu_kernelERNS_18TensorIteratorBaseERKN3c106ScalarEENKUlvE_clEvENKUlvE0_clEvEUlfE_St5arrayIPcLm2EEEEviT0_T1_)
        .other          _ZN2at6native29vectorized_elementwise_kernelILi2EZZZNS0_66_GLOBAL__N__d53a5ca4_28_ActivationLeakyReluKernel_cu_9e10b42f_310417leaky_relu_kernelERNS_18TensorIteratorBaseERKN3c106ScalarEENKUlvE_clEvENKUlvE0_clEvEUlfE_St5arrayIPcLm2EEEEviT0_T1_,@"STO_CUDA_ENTRY STV_DEFAULT"
_ZN2at6native29vectorized_elementwise_kernelILi2EZZZNS0_66_GLOBAL__N__d53a5ca4_28_ActivationLeakyReluKernel_cu_9e10b42f_310417leaky_relu_kernelERNS_18TensorIteratorBaseERKN3c106ScalarEENKUlvE_clEvENKUlvE0_clEvEUlfE_St5arrayIPcLm2EEEEviT0_T1_:
.text._ZN2at6native29vectorized_elementwise_kernelILi2EZZZNS0_66_GLOBAL__N__d53a5ca4_28_ActivationLeakyReluKernel_cu_9e10b42f_310417leaky_relu_kernelERNS_18TensorIteratorBaseERKN3c106ScalarEENKUlvE_clEvENKUlvE0_clEvEUlfE_St5arrayIPcLm2EEEEviT0_T1_:
        /* <DEDUP_REMOVED lines=15> */
[----:B------:R-:W4:Y:S04]  /*00f0*/  LDG.E.64 R8, desc[UR4][R2.64+0x400] ;  /* 0x0004000402087981 */ /* 0x000f28000c1e1b00 */
[----:B------:R-:W5:Y:S04]  /*0100*/  LDG.E.64 R10, desc[UR4][R2.64+0x800] ;  /* 0x00080004020a7981 */ /* 0x000f68000c1e1b00 */
[----:B------:R-:W5:Y:S01]  /*0110*/  LDG.E.64 R12, desc[UR4][R2.64+0xc00] ;  /* 0x000c0004020c7981 */ /* 0x000f62000c1e1b00 */
[----:B--2---:R-:W-:-:S04]  /*0120*/  IMAD.WIDE.U32 R4, R0, 0x4, R4 ;  /* 0x0000000400047825 */ /* 0x004fc800078e0004 */
[----:B------:R-:W-:Y:S01]  /*0130*/  IMAD.WIDE R4, R15, 0x8, R4 ;  /* 0x000000080f047825 */ /* 0x000fe200078e0204 */
[----:B---3--:R-:W-:Y:S02]  /*0140*/  FSETP.GT.FTZ.AND P6, PT, R6, RZ, PT ;  /* 0x000000ff0600720b */ /* 0x008fe40003fd4000 */
[----:B------:R-:W-:Y:S02]  /*0150*/  FSETP.GT.FTZ.AND P5, PT, R7, RZ, PT ;  /* 0x000000ff0700720b */ /* 0x000fe40003fb4000 */
[----:B----4-:R-:W-:Y:S02]  /*0160*/  FSETP.GT.FTZ.AND P4, PT, R8, RZ, PT ;  /* 0x000000ff0800720b */ /* 0x010fe40003f94000 */
[----:B------:R-:W-:Y:S02]  /*0170*/  FSETP.GT.FTZ.AND P3, PT, R9, RZ, PT ;  /* 0x000000ff0900720b */ /* 0x000fe40003f74000 */
[----:B-----5:R-:W-:Y:S02]  /*0180*/  FSETP.GT.FTZ.AND P2, PT, R10, RZ, PT ;  /* 0x000000ff0a00720b */ /* 0x020fe40003f54000 */
[----:B------:R-:W-:-:S02]  /*0190*/  FSETP.GT.FTZ.AND P1, PT, R11, RZ, PT ;  /* 0x000000ff0b00720b */ /* 0x000fc40003f34000 */
[----:B------:R-:W-:Y:S01]  /*01a0*/  FSETP.GT.FTZ.AND P0, PT, R13, RZ, PT ;  /* 0x000000ff0d00720b */ /* 0x000fe20003f14000 */
[----:B------:R-:W-:Y:S01]  /*01b0*/  @!P6 FMUL.FTZ R6, R6, UR6 ;  /* 0x000000060606ec20 */ /* 0x000fe20008410000 */
[----:B------:R-:W-:Y:S01]  /*01c0*/  FSETP.GT.FTZ.AND P6, PT, R12, RZ, PT ;  /* 0x000000ff0c00720b */ /* 0x000fe20003fd4000 */
[----:B------:R-:W-:Y:S02]  /*01d0*/  @!P5 FMUL.FTZ R7, R7, UR6 ;  /* 0x000000060707dc20 */ /* 0x000fe40008410000 */
[----:B------:R-:W-:Y:S02]  /*01e0*/  @!P4 FMUL.FTZ R8, R8, UR6 ;  /* 0x000000060808cc20 */ /* 0x000fe40008410000 */
[----:B------:R-:W-:Y:S01]  /*01f0*/  @!P3 FMUL.FTZ R9, R9, UR6 ;  /* 0x000000060909bc20 */ /* 0x000fe20008410000 */
[----:B------:R-:W-:Y:S01]  /*0200*/  STG.E.64 desc[UR4][R4.64], R6 ;  /* 0x0000000604007986 */ /* 0x000fe2000c101b04 */
[----:B------:R-:W-:Y:S02]  /*0210*/  @!P2 FMUL.FTZ R10, R10, UR6 ;  /* 0x000000060a0aac20 */ /* 0x000fe40008410000 */
[----:B------:R-:W-:Y:S01]  /*0220*/  @!P1 FMUL.FTZ R11, R11, UR6 ;  /* 0x000000060b0b9c20 */ /* 0x000fe20008410000 */
[----:B------:R-:W-:Y:S01]  /*0230*/  STG.E.64 desc[UR4][R4.64+0x400], R8 ;  /* 0x0004000804007986 */ /* 0x000fe2000c101b04 */
[----:B------:R-:W-:-:S02]  /*0240*/  @!P0 FMUL.FTZ R13, R13, UR6 ;  /* 0x000000060d0d8c20 */ /* 0x000fc40008410000 */
[----:B------:R-:W-:Y:S01]  /*0250*/  @!P6 FMUL.FTZ R12, R12, UR6 ;  /* 0x000000060c0cec20 */ /* 0x000fe20008410000 */
[----:B------:R-:W-:Y:S04]  /*0260*/  STG.E.64 desc[UR4][R4.64+0x800], R10 ;  /* 0x0008000a04007986 */ /* 0x000fe8000c101b04 */
[----:B------:R-:W-:Y:S01]  /*0270*/  STG.E.64 desc[UR4][R4.64+0xc00], R12 ;  /* 0x000c000c04007986 */ /* 0x000fe2000c101b04 */
[----:B------:R-:W-:Y:S05]  /*0280*/  EXIT ;  /* 0x000000000000794d */ /* 0x000fea0003800000 */
.L_x_5060:
[----:B------:R-:W0:Y:S01]  /*0290*/  S2R R19, SR_TID.X ;  /* 0x0000000000137919 */ /* 0x000e220000002100 */
[----:B------:R-:W-:Y:S01]  /*02a0*/  HFMA2.MMA R17, -RZ, RZ, 0, 0 ;  /* 0x00000000ff117435 */ /* 0x000fe200000001ff */
[----:B------:R-:W-:Y:S01]  /*02b0*/  ULDC UR6, c[0x0][0x218] ;  /* 0x0000860000067ab9 */ /* 0x000fe20000000800 */
[C---:B0-----:R-:W-:Y:S01]  /*02c0*/  ISETP.GE.AND P1, PT, R19.reuse, R16, PT ;  /* 0x000000101300720c */ /* 0x041fe20003f26270 */
[----:B------:R-:W-:Y:S01]  /*02d0*/  IMAD.MOV.U32 R27, RZ, RZ, R19 ;  /* 0x000000ffff1b7224 */ /* 0x000fe200078e0013 */
[----:B------:R-:W-:-:S11]  /*02e0*/  IADD3 R20, R19, 0x80, RZ ;  /* 0x0000008013147810 */ /* 0x000fd60007ffe0ff */
[----:B------:R-:W-:Y:S01]  /*02f0*/  @!P1 IMAD.MOV.U32 R27, RZ, RZ, R20 ;  /* 0x000000ffff1b9224 */ /* 0x000fe200078e0014 */
[----:B------:R-:W0:Y:S04]  /*0300*/  @!P1 LDC.64 R14, c[0x0][0x230] ;  /* 0x00008c00ff0e9b82 */ /* 0x000e280000000a00 */
[----:B------:R-:W-:-:S13]  /*0310*/  ISETP.GE.AND P6, PT, R27, R16, PT ;  /* 0x000000101b00720c */ /* 0x000fda0003fc6270 */
[----:B------:R-:W-:Y:S01]  /*0320*/  @!P6 IADD3 R5, R0, R27, RZ ;  /* 0x0000001b0005e210 */ /* 0x000fe20007ffe0ff */
[----:B------:R-:W-:Y:S01]  /*0330*/  @!P6 VIADD R27, R27, 0x80 ;  /* 0x000000801b1be836 */ /* 0x000fe20000000000 */
[----:B------:R-:W1:Y:S04]  /*0340*/  @!P6 LDC.64 R2, c[0x0][0x230] ;  /* 0x00008c00ff02eb82 */ /* 0x000e680000000a00 */
[----:B------:R-:W-:-:S13]  /*0350*/  ISETP.GE.AND P5, PT, R27, R16, PT ;  /* 0x000000101b00720c */ /* 0x000fda0003fa6270 */
[----:B------:R-:W-:Y:S01]  /*0360*/  @!P5 IADD3 R22, R0, R27, RZ ;  /* 0x0000001b0016d210 */ /* 0x000fe20007ffe0ff */
[----:B------:R-:W-:Y:S01]  /*0370*/  @!P5 VIADD R27, R27, 0x80 ;  /* 0x000000801b1bd836 */ /* 0x000fe20000000000 */
[----:B------:R-:W2:Y:S04]  /*0380*/  @!P5 LDC.64 R12, c[0x0][0x230] ;  /* 0x00008c00ff0cdb82 */ /* 0x000ea80000000a00 */
[----:B------:R-:W-:Y:S01]  /*0390*/  ISETP.GE.AND P4, PT, R27, R16, PT ;  /* 0x000000101b00720c */ /* 0x000fe20003f86270 */
[----:B-1----:R-:W-:-:S05]  /*03a0*/  @!P6 IMAD.WIDE.U32 R2, R5, 0x4, R2 ;  /* 0x000000040502e825 */ /* 0x002fca00078e0002 */
[----:B------:R1:W3:Y:S07]  /*03b0*/  @!P6 LDG.E R17, desc[UR4][R2.64] ;  /* 0x000000040211e981 */ /* 0x0002ee000c1e1900 */
[C---:B------:R-:W-:Y:S01]  /*03c0*/  @!P4 IADD3 R29, R0.reuse, R27, RZ ;  /* 0x0000001b001dc210 */ /* 0x040fe20007ffe0ff */
[----:B------:R-:W-:Y:S02]  /*03d0*/  @!P4 VIADD R27, R27, 0x80 ;  /* 0x000000801b1bc836 */ /* 0x000fe40000000000 */
[----:B------:R-:W-:Y:S01]  /*03e0*/  @!P1 IMAD.IADD R18, R0, 0x1, R19 ;  /* 0x0000000100129824 */ /* 0x000fe200078e0213 */
[----:B-1----:R-:W1:Y:S02]  /*03f0*/  @!P4 LDC.64 R2, c[0x0][0x230] ;  /* 0x00008c00ff02cb82 */ /* 0x002e640000000a00 */
[----:B------:R-:W-:-:S13]  /*0400*/  ISETP.GE.AND P3, PT, R27, R16, PT ;  /* 0x000000101b00720c */ /* 0x000fda0003f66270 */
[----:B------:R-:W-:Y:S01]  /*0410*/  @!P3 IADD3 R25, R0, R27, RZ ;  /* 0x0000001b0019b210 */ /* 0x000fe20007ffe0ff */
[----:B------:R-:W-:Y:S01]  /*0420*/  @!P3 VIADD R27, R27, 0x80 ;  /* 0x000000801b1bb836 */ /* 0x000fe20000000000 */
[----:B------:R-:W4:Y:S04]  /*0430*/  @!P3 LDC.64 R4, c[0x0][0x230] ;  /* 0x00008c00ff04bb82 */ /* 0x000f280000000a00 */
[----:B------:R-:W-:-:S13]  /*0440*/  ISETP.GE.AND P2, PT, R27, R16, PT ;  /* 0x000000101b00720c */ /* 0x000fda0003f46270 */
[----:B------:R-:W-:Y:S01]  /*0450*/  @!P2 IADD3 R23, R0, R27, RZ ;  /* 0x0000001b0017a210 */ /* 0x000fe20007ffe0ff */
[----:B------:R-:W-:Y:S01]  /*0460*/  @!P2 VIADD R27, R27, 0x80 ;  /* 0x000000801b1ba836 */ /* 0x000fe20000000000 */
[----:B------:R-:W5:Y:S04]  /*0470*/  @!P2 LDC.64 R6, c[0x0][0x230] ;  /* 0x00008c00ff06ab82 */ /* 0x000f680000000a00 */
[----:B------:R-:W-:-:S13]  /*0480*/  ISETP.GE.AND P0, PT, R27, R16, PT ;  /* 0x000000101b00720c */ /* 0x000fda0003f06270 */
[----:B------:R-:W-:Y:S01]  /*0490*/  @!P0 IMAD.IADD R21, R0, 0x1, R27 ;  /* 0x0000000100158824 */ /* 0x000fe200078e021b */
[----:B------:R-:W-:Y:S01]  /*04a0*/  @!P0 IADD3 R27, R27, 0x80, RZ ;  /* 0x000000801b1b8810 */ /* 0x000fe20007ffe0ff */
[----:B0-----:R-:W-:Y:S01]  /*04b0*/  @!P1 IMAD.WIDE.U32 R14, R18, 0x4, R14 ;  /* 0x00000004120e9825 */ /* 0x001fe200078e000e */
[----:B------:R-:W0:Y:S02]  /*04c0*/  @!P0 LDC.64 R8, c[0x0][0x230] ;  /* 0x00008c00ff088b82 */ /* 0x000e240000000a00 */
[----:B------:R-:W-:Y:S02]  /*04d0*/  ISETP.GE.AND P6, PT, R27, R16, PT ;  /* 0x000000101b00720c */ /* 0x000fe40003fc6270 */
[----:B------:R-:W-:-:S06]  /*04e0*/  MOV R18, RZ ;  /* 0x000000ff00127202 */ /* 0x000fcc0000000f00 */
[----:B------:R1:W3:Y:S05]  /*04f0*/  @!P1 LDG.E R18, desc[UR4][R14.64] ;  /* 0x000000040e129981 */ /* 0x0002ea000c1e1900 */
[----:B------:R-:W4:Y:S01]  /*0500*/  @!P6 LDC.64 R10, c[0x0][0x230] ;  /* 0x00008c00ff0aeb82 */ /* 0x000f220000000a00 */
[----:B--2---:R-:W-:Y:S01]  /*0510*/  @!P5 IMAD.WIDE.U32 R12, R22, 0x4, R12 ;  /* 0x00000004160cd825 */ /* 0x004fe200078e000c */
[----:B------:R-:W-:-:S03]  /*0520*/  @!P6 IADD3 R27, R0, R27, RZ ;  /* 0x0000001b001be210 */ /* 0x000fc60007ffe0ff */
[----:B------:R-:W-:Y:S02]  /*0530*/  IMAD.MOV.U32 R22, RZ, RZ, RZ ;  /* 0x000000ffff167224 */ /* 0x000fe400078e00ff */
[----:B-----5:R-:W-:Y:S01]  /*0540*/  @!P2 IMAD.WIDE.U32 R6, R23, 0x4, R6 ;  /* 0x000000041706a825 */ /* 0x020fe200078e0006 */
[----:B------:R-:W-:Y:S01]  /*0550*/  HFMA2.MMA R23, -RZ, RZ, 0, 0 ;  /* 0x00000000ff177435 */ /* 0x000fe200000001ff */
[----:B-1----:R-:W-:Y:S02]  /*0560*/  CS2R R14, SRZ ;  /* 0x00000000000e7805 */ /* 0x002fe4000001ff00 */
[----:B------:R1:W2:Y:S01]  /*0570*/  @!P5 LDG.E R22, desc[UR4][R12.64] ;  /* 0x000000040c16d981 */ /* 0x0002a2000c1e1900 */
[----:B0-----:R-:W-:-:S03]  /*0580*/  @!P0 IMAD.WIDE.U32 R8, R21, 0x4, R8 ;  /* 0x0000000415088825 */ /* 0x001fc600078e0008 */
[----:B------:R-:W5:Y:S01]  /*0590*/  @!P2 LDG.E R15, desc[UR4][R6.64] ;  /* 0x00000004060fa981 */ /* 0x000f62000c1e1900 */
[----:B------:R-:W-:Y:S02]  /*05a0*/  IMAD.MOV.U32 R21, RZ, RZ, RZ ;  /* 0x000000ffff157224 */ /* 0x000fe400078e00ff */
[----:B------:R-:W-:Y:S01]  /*05b0*/  @!P4 IMAD.WIDE.U32 R2, R29, 0x4, R2 ;  /* 0x000000041d02c825 */ /* 0x000fe200078e0002 */
[----:B------:R-:W5:Y:S03]  /*05c0*/  @!P0 LDG.E R23, desc[UR4][R8.64] ;  /* 0x0000000408178981 */ /* 0x000f66000c1e1900 */
[----:B-1----:R-:W-:Y:S01]  /*05d0*/  IMAD.MOV.U32 R12, RZ, RZ, RZ ;  /* 0x000000ffff0c7224 */ /* 0x002fe200078e00ff */
[----:B------:R-:W5:Y:S01]  /*05e0*/  @!P4 LDG.E R21, desc[UR4][R2.64] ;  /* 0x000000040215c981 */ /* 0x000f62000c1e1900 */
[----:B----4-:R-:W-:Y:S02]  /*05f0*/  @!P3 IMAD.WIDE.U32 R4, R25, 0x4, R4 ;  /* 0x000000041904b825 */ /* 0x010fe400078e0004 */
[----:B------:R-:W0:Y:S02]  /*0600*/  @!P1 LDC.64 R24, c[0x0][0x228] ;  /* 0x00008a00ff189b82 */ /* 0x000e240000000a00 */
[----:B------:R-:W-:Y:S01]  /*0610*/  @!P6 IMAD.WIDE.U32 R10, R27, 0x4, R10 ;  /* 0x000000041b0ae825 */ /* 0x000fe200078e000a */
[----:B------:R-:W4:Y:S04]  /*0620*/  @!P3 LDG.E R14, desc[UR4][R4.64] ;  /* 0x00000004040eb981 */ /* 0x000f28000c1e1900 */
[----:B------:R-:W4:Y:S01]  /*0630*/  @!P6 LDG.E R12, desc[UR4][R10.64] ;  /* 0x000000040a0ce981 */ /* 0x000f22000c1e1900 */
[----:B------:R-:W-:Y:S01]  /*0640*/  @!P1 IADD3 R13, R0, R19, RZ ;  /* 0x00000013000d9210 */ /* 0x000fe20007ffe0ff */
[----:B------:R-:W-:-:S04]  /*0650*/  @!P1 IMAD.MOV.U32 R19, RZ, RZ, R20 ;  /* 0x000000ffff139224 */ /* 0x000fc800078e0014 */
[----:B0-----:R-:W-:Y:S01]  /*0660*/  @!P1 IMAD.WIDE.U32 R24, R13, 0x4, R24 ;  /* 0x000000040d189825 */ /* 0x001fe200078e0018 */
[----:B------:R-:W-:Y:S04]  /*0670*/  BSSY B0, `(.L_x_5061) ;  /* 0x000003e000007945 */ /* 0x000fe80003800000 */
[----:B------:R-:W-:Y:S01]  /*0680*/  BSSY B1, `(.L_x_5062) ;  /* 0x0000036000017945 */ /* 0x000fe20003800000 */
[----:B---3--:R-:W-:-:S13]  /*0690*/  FSETP.GT.FTZ.AND P0, PT, R18, RZ, PT ;  /* 0x000000ff1200720b */ /* 0x008fda0003f14000 */
[----:B------:R-:W-:Y:S01]  /*06a0*/  @!P0 FMUL.FTZ R18, R18, UR6 ;  /* 0x0000000612128c20 */ /* 0x000fe20008410000 */
[----:B------:R-:W-:Y:S02]  /*06b0*/  FSETP.GT.FTZ.AND P0, PT, R17, RZ, PT ;  /* 0x000000ff1100720b */ /* 0x000fe40003f14000 */
[----:B--2---:R-:W-:Y:S02]  /*06c0*/  FSETP.GT.FTZ.AND P6, PT, R22, RZ, PT ;  /* 0x000000ff1600720b */ /* 0x004fe40003fd4000 */
[----:B------:R0:W-:Y:S01]  /*06d0*/  @!P1 STG.E desc[UR4][R24.64], R18 ;  /* 0x0000001218009986 */ /* 0x0001e2000c101904 */
[----:B-----5:R-:W-:Y:S02]  /*06e0*/  FSETP.GT.FTZ.AND P3, PT, R15, RZ, PT ;  /* 0x000000ff0f00720b */ /* 0x020fe40003f74000 */
[----:B------:R-:W-:-:S06]  /*06f0*/  FSETP.GT.FTZ.AND P2, PT, R23, RZ, PT ;  /* 0x000000ff1700720b */ /* 0x000fcc0003f54000 */
[----:B------:R-:W-:Y:S01]  /*0700*/  @!P0 FMUL.FTZ R17, R17, UR6 ;  /* 0x0000000611118c20 */ /* 0x000fe20008410000 */
[----:B------:R-:W-:Y:S02]  /*0710*/  FSETP.GT.FTZ.AND P5, PT, R21, RZ, PT ;  /* 0x000000ff1500720b */ /* 0x000fe40003fb4000 */
[----:B------:R-:W-:Y:S02]  /*0720*/  ISETP.GE.AND P0, PT, R19, R16, PT ;  /* 0x000000101300720c */ /* 0x000fe40003f06270 */
[----:B----4-:R-:W-:Y:S02]  /*0730*/  FSETP.GT.FTZ.AND P4, PT, R14, RZ, PT ;  /* 0x000000ff0e00720b */ /* 0x010fe40003f94000 */
[----:B------:R-:W-:Y:S01]  /*0740*/  FSETP.GT.FTZ.AND P1, PT, R12, RZ, PT ;  /* 0x000000ff0c00720b */ /* 0x000fe20003f34000 */
[----:B------:R-:W-:Y:S01]  /*0750*/  @!P6 FMUL.FTZ R22, R22, UR6 ;  /* 0x000000061616ec20 */ /* 0x000fe20008410000 */
[----:B------:R-:W-:-:S05]  /*0760*/  @!P3 FMUL.FTZ R15, R15, UR6 ;  /* 0x000000060f0fbc20 */ /* 0x000fca0008410000 */
[----:B------:R-:W-:Y:S01]  /*0770*/  @!P5 FMUL.FTZ R21, R21, UR6 ;  /* 0x000000061515dc20 */ /* 0x000fe20008410000 */
[----:B------:R-:W-:-:S03]  /*0780*/  @!P2 FMUL.FTZ R23, R23, UR6 ;  /* 0x000000061717ac20 */ /* 0x000fc60008410000 */
[----:B------:R-:W-:Y:S02]  /*0790*/  @!P4 FMUL.FTZ R14, R14, UR6 ;  /* 0x000000060e0ecc20 */ /* 0x000fe40008410000 */
        /* <DEDUP_REMOVED lines=10> */
[----:B------:R-:W-:Y:S01]  /*0840*/  IADD3 R5, R0, R19, RZ ;  /* 0x0000001300057210 */ /* 0x000fe20007ffe0ff */
[----:B------:R-:W-:-:S04]  /*0850*/  VIADD R19, R19, 0x80 ;  /* 0x0000008013137836 */ /* 0x000fc80000000000 */
[----:B0-----:R-:W-:-:S05]  /*0860*/  IMAD.WIDE.U32 R2, R5, 0x4, R2 ;  /* 0x0000000405027825 */ /* 0x001fca00078e0002 */
[----:B------:R0:W-:Y:S02]  /*0870*/  STG.E desc[UR4][R2.64], R22 ;  /* 0x0000001602007986 */ /* 0x0001e4000c101904 */
.L_x_5063:
[----:B------:R-:W-:-:S13]  /*0880*/  ISETP.GE.AND P0, PT, R19, R16, PT ;  /* 0x000000101300720c */ /* 0x000fda0003f06270 */
[----:B------:R-:W-:Y:S05]  /*0890*/  @P0 BRA `(.L_x_5065) ;  /* 0x0000000000300947 */ /* 0x000fea0003800000 */
[----:B0-----:R-:W0:Y:S01]  /*08a0*/  LDC.64 R2, c[0x0][0x228] ;  /* 0x00008a00ff027b82 */ /* 0x001e220000000a00 */
[----:B------:R-:W-:Y:S01]  /*08b0*/  IADD3 R5, R0, R19, RZ ;  /* 0x0000001300057210 */ /* 0x000fe20007ffe0ff */
[----:B------:R-:W-:-:S04]  /*08c0*/  VIADD R19, R19, 0x80 ;  /* 0x0000008013137836 */ /* 0x000fc80000000000 */
[----:B0-----:R-:W-:-:S05]  /*08d0*/  IMAD.WIDE.U32 R2, R5, 0x4, R2 ;  /* 0x0000000405027825 */ /* 0x001fca00078e0002 */
[----:B------:R1:W-:Y:S02]  /*08e0*/  STG.E desc[UR4][R2.64], R21 ;  /* 0x0000001502007986 */ /* 0x0003e4000c101904 */
.L_x_5064:
[----:B------:R-:W-:-:S13]  /*08f0*/  ISETP.GE.AND P0, PT, R19, R16, PT ;  /* 0x000000101300720c */ /* 0x000fda0003f06270 */
[----:B------:R-:W-:Y:S05]  /*0900*/  @P0 BRA `(.L_x_5066) ;  /* 0x0000000000340947 */ /* 0x000fea0003800000 */
[----:B01----:R-:W0:Y:S01]  /*0910*/  LDC.64 R2, c[0x0][0x228] ;  /* 0x00008a00ff027b82 */ /* 0x003e220000000a00 */
[----:B------:R-:W-:Y:S01]  /*0920*/  IADD3 R5, R0, R19, RZ ;  /* 0x0000001300057210 */ /* 0x000fe20007ffe0ff */
[----:B------:R-:W-:-:S04]  /*0930*/  VIADD R19, R19, 0x80 ;  /* 0x0000008013137836 */ /* 0x000fc80000000000 */
[----:B0-----:R-:W-:-:S05]  /*0940*/  IMAD.WIDE.U32 R2, R5, 0x4, R2 ;  /* 0x0000000405027825 */ /* 0x001fca00078e0002 */
[----:B------:R1:W-:Y:S02]  /*0950*/  STG.E desc[UR4][R2.64], R14 ;  /* 0x0000000e02007986 */ /* 0x0003e4000c101904 */
.L_x_5065:
        /* <DEDUP_REMOVED lines=8> */
.L_x_5066:
[----:B------:R-:W-:Y:S05]  /*09e0*/  BSYNC B1 ;  /* 0x0000000000017941 */ /* 0x000fea0003800000 */
.L_x_5062:
[----:B------:R-:W-:-:S13]  /*09f0*/  ISETP.GE.AND P0, PT, R19, R16, PT ;  /* 0x000000101300720c */ /* 0x000fda0003f06270 */
[----:B012---:R-:W0:Y:S01]  /*0a00*/  @!P0 LDC.64 R2, c[0x0][0x228] ;  /* 0x00008a00ff028b82 */ /* 0x007e220000000a00 */
[----:B------:R-:W-:Y:S01]  /*0a10*/  @!P0 IMAD.IADD R5, R0, 0x1, R19 ;  /* 0x0000000100058824 */ /* 0x000fe200078e0213 */
[----:B------:R-:W-:-:S03]  /*0a20*/  @!P0 IADD3 R19, R19, 0x80, RZ ;  /* 0x0000008013138810 */ /* 0x000fc60007ffe0ff */
[----:B0-----:R-:W-:-:S05]  /*0a30*/  @!P0 IMAD.WIDE.U32 R2, R5, 0x4, R2 ;  /* 0x0000000405028825 */ /* 0x001fca00078e0002 */
[----:B------:R2:W-:Y:S02]  /*0a40*/  @!P0 STG.E desc[UR4][R2.64], R23 ;  /* 0x0000001702008986 */ /* 0x0005e4000c101904 */
.L_x_5067:
[----:B------:R-:W-:Y:S05]  /*0a50*/  BSYNC B0 ;  /* 0x0000000000007941 */ /* 0x000fea0003800000 */
.L_x_5061:
[----:B------:R-:W-:Y:S05]  /*0a60*/  WARPSYNC.ALL ;  /* 0x0000000000007948 */ /* 0x000fea0003800000 */
[----:B------:R-:W-:-:S13]  /*0a70*/  ISETP.GE.AND P0, PT, R19, R16, PT ;  /* 0x000000101300720c */ /* 0x000fda0003f06270 */
[----:B------:R-:W-:Y:S05]  /*0a80*/  @P0 EXIT ;  /* 0x000000000000094d */ /* 0x000fea0003800000 */
[----:B012---:R-:W0:Y:S01]  /*0a90*/  LDC.64 R2, c[0x0][0x228] ;  /* 0x00008a00ff027b82 */ /* 0x007e220000000a00 */
[----:B------:R-:W-:-:S05]  /*0aa0*/  IADD3 R19, R0, R19, RZ ;  /* 0x0000001300137210 */ /* 0x000fca0007ffe0ff */
[----:B0-----:R-:W-:-:S05]  /*0ab0*/  IMAD.WIDE.U32 R2, R19, 0x4, R2 ;  /* 0x0000000413027825 */ /* 0x001fca00078e0002 */
[----:B------:R-:W-:Y:S01]  /*0ac0*/  STG.E desc[UR4][R2.64], R12 ;  /* 0x0000000c02007986 */ /* 0x000fe2000c101904 */
[----:B------:R-:W-:Y:S05]  /*0ad0*/  EXIT ;  /* 0x000000000000794d */ /* 0x000fea0003800000 */
.L_x_5068:
        /* <DEDUP_REMOVED lines=10> */
.L_x_5724:


//--------------------- .text._ZN2at6native29vectorized_elementwise_kernelILi4EZZZNS0_66_GLOBAL__N__d53a5ca4_28_ActivationLeakyReluKernel_cu_9e10b42f_310417leaky_relu_kernelERNS_18TensorIteratorBaseERKN3c106ScalarEENKUlvE_clEvENKUlvE0_clEvEUlfE_St5arrayIPcLm2EEEEviT0_T1_ --------------------------
	.section	.text._ZN2at6native29vectorized_elementwise_kernelILi4EZZZNS0_66_GLOBAL__N__d53a5ca4_28_ActivationLeakyReluKernel_cu_9e10b42f_310417leaky_relu_kernelERNS_18TensorIteratorBaseERKN3c106ScalarEENKUlvE_clEvENKUlvE0_clEvEUlfE_St5arrayIPcLm2EEEEviT0_T1_,"ax",@progbits
	.align	128
        .global         _ZN2at6native29vectorized_elementwise_kernelILi4EZZZNS0_66_GLOBAL__N__d53a5ca4_28_ActivationLeakyReluKernel_cu_9e10b42f_310417leaky_relu_kernelERNS_18TensorIteratorBaseERKN3c106ScalarEENKUlvE_clEvENKUlvE0_clEvEUlfE_St5arrayIPcLm2EEEEviT0_T1_
        .type           _ZN2at6native29vectorized_elementwise_kernelILi4EZZZNS0_66_GLOBAL__N__d53a5ca4_28_ActivationLeakyReluKernel_cu_9e10b42f_310417leaky_relu_kernelERNS_18TensorIteratorBaseERKN3c106ScalarEENKUlvE_clEvENKUlvE0_clEvEUlfE_St5arrayIPcLm2EEEEviT0_T1_,@function
        .size           _ZN2at6native29vectorized_elementwise_kernelILi4EZZZNS0_66_GLOBAL__N__d53a5ca4_28_ActivationLeakyReluKernel_cu_9e10b42f_310417leaky_relu_kernelERNS_18TensorIteratorBaseERKN3c106ScalarEENKUlvE_clEvENKUlvE0_clEvEUlfE_St5arrayIPcLm2EEEEviT0_T1_,(.L_x_5725 - _ZN2at6native29vectorized_elementwise_kernelILi4EZZZNS0_66_GLOBAL__N__d53a5ca4_28_ActivationLeakyReluKernel_cu_9e10b42f_310417leaky_relu_kernelERNS_18TensorIteratorBaseERKN3c106ScalarEENKUlvE_clEvENKUlvE0_clEvEUlfE_St5arrayIPcLm2EEEEviT0_T1_)
        .other          _ZN2at6native29vectorized_elementwise_kernelILi4EZZZNS0_66_GLOBAL__N__d53a5ca4_28_ActivationLeakyReluKernel_cu_9e10b42f_310417leaky_relu_kernelERNS_18TensorIteratorBaseERKN3c106ScalarEENKUlvE_clEvENKUlvE0_clEvEUlfE_St5arrayIPcLm2EEEEviT0_T1_,@"STO_CUDA_ENTRY STV_DEFAULT"
_ZN2at6native29vectorized_elementwise_kernelILi4EZZZNS0_66_GLOBAL__N__d53a5ca4_28_ActivationLeakyReluKernel_cu_9e10b42f_310417leaky_relu_kernelERNS_18TensorIteratorBaseERKN3c106ScalarEENKUlvE_clEvENKUlvE0_clEvEUlfE_St5arrayIPcLm2EEEEviT0_T1_:
.text._ZN2at6native29vectorized_elementwise_kernelILi4EZZZNS0_66_GLOBAL__N__d53a5ca4_28_ActivationLeakyReluKernel_cu_9e10b42f_310417leaky_relu_kernelERNS_18TensorIteratorBaseERKN3c106ScalarEENKUlvE_clEvENKUlvE0_clEvEUlfE_St5arrayIPcLm2EEEEviT0_T1_:
        /* <DEDUP_REMOVED lines=14> */
[----:B------:R-:W3:Y:S04]  /*00e0*/  LDG.E.128 R4, desc[UR4][R2.64] ;  /* 0x0000000402047981 */ /* 0x000ee8000c1e1d00 */
[----:B------:R-:W4:Y:S01]  /*00f0*/  LDG.E.128 R8, desc[UR4][R2.64+0x800] ;  /* 0x0008000402087981 */ /* 0x000f22000c1e1d00 */
[----:B--2---:R-:W-:-:S04]  /*0100*/  IMAD.WIDE.U32 R12, R0, 0x4, R12 ;  /* 0x00000004000c7825 */ /* 0x004fc800078e000c */
[----:B------:R-:W-:Y:S01]  /*0110*/  IMAD.WIDE R12, R15, 0x10, R12 ;  /* 0x000000100f0c7825 */ /* 0x000fe200078e020c */
[----:B---3--:R-:W-:Y:S02]  /*0120*/  FSETP.GT.FTZ.AND P6, PT, R4, RZ, PT ;  /* 0x000000ff0400720b */ /* 0x008fe40003fd4000 */
[----:B------:R-:W-:Y:S02]  /*0130*/  FSETP.GT.FTZ.AND P5, PT, R5, RZ, PT ;  /* 0x000000ff0500720b */ /* 0x000fe40003fb4000 */
[----:B------:R-:W-:Y:S02]  /*0140*/  FSETP.GT.FTZ.AND P4, PT, R6, RZ, PT ;  /* 0x000000ff0600720b */ /* 0x000fe40003f94000 */
[----:B------:R-:W-:Y:S02]  /*0150*/  FSETP.GT.FTZ.AND P3, PT, R7, RZ, PT ;  /* 0x000000ff0700720b */ /* 0x000fe40003f74000 */
[----:B----4-:R-:W-:Y:S02]  /*0160*/  FSETP.GT.FTZ.AND P2, PT, R9, RZ, PT ;  /* 0x000000ff0900720b */ /* 0x010fe40003f54000 */
        /* <DEDUP_REMOVED lines=8> */
[----:B------:R-:W-:Y:S01]  /*01f0*/  @!P1 FMUL.FTZ R10, R10, UR6 ;  /* 0x000000060a0a9c20 */ /* 0x000fe20008410000 */
[----:B------:R-:W-:Y:S01]  /*0200*/  STG.E.128 desc[UR4][R12.64], R4 ;  /* 0x000000040c007986 */ /* 0x000fe2000c101d04 */
[----:B------:R-:W-:-:S02]  /*0210*/  @!P0 FMUL.FTZ R11, R11, UR6 ;  /* 0x000000060b0b8c20 */ /* 0x000fc40008410000 */
[----:B------:R-:W-:-:S05]  /*0220*/  @!P6 FMUL.FTZ R8, R8, UR6 ;  /* 0x000000060808ec20 */ /* 0x000fca0008410000 */
[----:B------:R-:W-:Y:S01]  /*0230*/  STG.E.128 desc[UR4][R12.64+0x800], R8 ;  /* 0x000800080c007986 */ /* 0x000fe2000c101d04 */
[----:B------:R-:W-:Y:S05]  /*0240*/  EXIT ;  /* 0x000000000000794d */ /* 0x000fea0003800000 */
.L_x_5069:
        /* <DEDUP_REMOVED lines=95> */
.L_x_5072:
[----:B------:R-:W-:-:S13]  /*0840*/  ISETP.GE.AND P0, PT, R19, R16, PT ;  /* 0x000000101300720c */ /* 0x000fda0003f06270 */
[----:B------:R-:W-:Y:S05]  /*0850*/  @P0 BRA `(.L_x_5074) ;  /* 0x0000000000300947 */ /* 0x000fea0003800000 */
[----:B0-----:R-:W0:Y:S01]  /*0860*/  LDC.64 R2, c[0x0][0x228] ;  /* 0x00008a00ff027b82 */ /* 0x001e220000000a00 */
[----:B------:R-:W-:Y:S01]  /*0870*/  IADD3 R5, R0, R19, RZ ;  /* 0x0000001300057210 */ /* 0x000fe20007ffe0ff */
[----:B------:R-:W-:-:S04]  /*0880*/  VIADD R19, R19, 0x80 ;  /* 0x0000008013137836 */ /* 0x000fc80000000000 */
[----:B0-----:R-:W-:-:S05]  /*0890*/  IMAD.WIDE.U32 R2, R5, 0x4, R2 ;  /* 0x0000000405027825 */ /* 0x001fca00078e0002 */
[----:B------:R1:W-:Y:S02]  /*08a0*/  STG.E desc[UR4][R2.64], R21 ;  /* 0x0000001502007986 */ /* 0x0003e4000c101904 */
.L_x_5073:
[----:B------:R-:W-:-:S13]  /*08b0*/  ISETP.GE.AND P0, PT, R19, R16, PT ;  /* 0x000000101300720c */ /* 0x000fda0003f06270 */
[----:B------:R-:W-:Y:S05]  /*08c0*/  @P0 BRA `(.L_x_5075) ;  /* 0x0000000000340947 */ /* 0x000fea0003800000 */
[----:B01----:R-:W0:Y:S01]  /*08d0*/  LDC.64 R2, c[0x0][0x228] ;  /* 0x00008a00ff027b82 */ /* 0x003e220000000a00 */
[----:B------:R-:W-:Y:S01]  /*08e0*/  IADD3 R5, R0, R19, RZ ;  /* 0x0000001300057210 */ /* 0x000fe20007ffe0ff */
[----:B------:R-:W-:-:S04]  /*08f0*/  VIADD R19, R19, 0x80 ;  /* 0x0000008013137836 */ /* 0x000fc80000000000 */
[----:B0-----:R-:W-:-:S05]  /*0900*/  IMAD.WIDE.U32 R2, R5, 0x4, R2 ;  /* 0x0000000405027825 */ /* 0x001fca00078e0002 */
[----:B------:R1:W-:Y:S02]  /*0910*/  STG.E desc[UR4][R2.64], R14 ;  /* 0x0000000e02007986 */ /* 0x0003e4000c101904 */
.L_x_5074:
        /* <DEDUP_REMOVED lines=8> */
.L_x_5075:
[----:B------:R-:W-:Y:S05]  /*09a0*/  BSYNC B1 ;  /* 0x0000000000017941 */ /* 0x000fea0003800000 */
.L_x_5071:
[----:B------:R-:W-:-:S13]  /*09b0*/  ISETP.GE.AND P0, PT, R19, R16, PT ;  /* 0x000000101300720c */ /* 0x000fda0003f06270 */
[----:B012---:R-:W0:Y:S01]  /*09c0*/  @!P0 LDC.64 R2, c[0x0][0x228] ;  /* 0x00008a00ff028b82 */ /* 0x007e220000000a00 */
[----:B------:R-:W-:Y:S01]  /*09d0*/  @!P0 IMAD.IADD R5, R0, 0x1, R19 ;  /* 0x0000000100058824 */ /* 0x000fe200078e0213 */
[----:B------:R-:W-:-:S03]  /*09e0*/  @!P0 IADD3 R19, R19, 0x80, RZ ;  /* 0x0000008013138810 */ /* 0x000fc60007ffe0ff */
[----:B0-----:R-:W-:-:S05]  /*09f0*/  @!P0 IMAD.WIDE.U32 R2, R5, 0x4, R2 ;  /* 0x0000000405028825 */ /* 0x001fca00078e0002 */
[----:B------:R2:W-:Y:S02]  /*0a00*/  @!P0 STG.E desc[UR4][R2.64], R23 ;  /* 0x0000001702008986 */ /* 0x0005e4000c101904 */
.L_x_5076:
[----:B------:R-:W-:Y:S05]  /*0a10*/  BSYNC B0 ;  /* 0x0000000000007941 */ /* 0x000fea0003800000 */
.L_x_5070:
        /* <DEDUP_REMOVED lines=8> */
.L_x_5077:
        /* <DEDUP_REMOVED lines=14> */
.L_x_5725:


//--------------------- .text._ZN2at6native29vectorized_elementwise_kernelILi8EZZZNS0_66_GLOBAL__N__d53a5ca4_28_ActivationLeakyReluKernel_cu_9e10b42f_310417leaky_relu_kernelERNS_18TensorIteratorBaseERKN3c106ScalarEENKUlvE_clEvENKUlvE0_clEvEUlfE_St5arrayIPcLm2EEEEviT0_T1_ --------------------------
	.section	.text._ZN2at6native29vectorized_elementwise_kernelILi8EZZZNS0_66_GLOBAL__N__d53a5ca4_28_ActivationLeakyReluKernel_cu_9e10b42f_310417leaky_relu_kernelERNS_18TensorIteratorBaseERKN3c106ScalarEENKUlvE_clEvENKUlvE0_clEvEUlfE_St5arrayIPcLm2EEEEviT0_T1_,"ax",@progbits
	.align	128
        .global         _ZN2at6native29vectorized_elementwise_kernelILi8EZZZNS0_66_GLOBAL__N__d53a5ca4_28_ActivationLeakyReluKernel_cu_9e10b42f_310417leaky_relu_kernelERNS_18TensorIteratorBaseERKN3c106ScalarEENKUlvE_clEvENKUlvE0_clEvEUlfE_St5arrayIPcLm2EEEEviT0_T1_
        .type           _ZN2at6native29vectorized_elementwise_kernelILi8EZZZNS0_66_GLOBAL__N__d53a5ca4_28_ActivationLeakyReluKernel_cu_9e10b42f_310417leaky_relu_kernelERNS_18TensorIteratorBaseERKN3c106ScalarEENKUlvE_clEvENKUlvE0_clEvEUlfE_St5arrayIPcLm2EEEEviT0_T1_,@function
        .size           _ZN2at6native29vectorized_elementwise_kernelILi8EZZZNS0_66_GLOBAL__N__d53a5ca4_28_ActivationLeakyReluKernel_cu_9e10b42f_310417leaky_relu_kernelERNS_18TensorIteratorBaseERKN3c106ScalarEENKUlvE_clEvENKUlvE0_clEvEUlfE_St5arrayIPcLm2EEEEviT0_T1_,(.L_x_5726 - _ZN2at6native29vectorized_elementwise_kernelILi8EZZZNS0_66_GLOBAL__N__d53a5ca4_28_ActivationLeakyReluKernel_cu_9e10b42f_310417leaky_relu_kernelERNS_18TensorIteratorBaseERKN3c106ScalarEENKUlvE_clEvENKUlvE0_clEvEUlfE_St5arrayIPcLm2EEEEviT0_T1_)
        .other          _ZN2at6native29vectorized_elementwise_kernelILi8EZZZNS0_66_GLOBAL__N__d53a5ca4_28_ActivationLeakyReluKernel_cu_9e10b42f_310417leaky_relu_kernelERNS_18TensorIteratorBaseERKN3c106ScalarEENKUlvE_clEvENKUlvE0_clEvEUlfE_St5arrayIPcLm2EEEEviT0_T1_,@"STO_CUDA_ENTRY STV_DEFAULT"
_ZN2at6native29vectorized_elementwise_kernelILi8EZZZNS0_66_GLOBAL__N__d53a5ca4_28_ActivationLeakyReluKernel_cu_9e10b42f_310417leaky_relu_kernelERNS_18TensorIteratorBaseERKN3c106ScalarEENKUlvE_clEvENKUlvE0_clEvEUlfE_St5arrayIPcLm2EEEEviT0_T1_:
.text._ZN2at6native29vectorized_elementwise_kernelILi8EZZZNS0_66_GLOBAL__N__d53a5ca4_28_ActivationLeakyReluKernel_cu_9e10b42f_310417leaky_relu_kernelERNS_18TensorIteratorBaseERKN3c106ScalarEENKUlvE_clEvENKUlvE0_clEvEUlfE_St5arrayIPcLm2EEEEviT0_T1_:
        /* <DEDUP_REMOVED lines=37> */
.L_x_5078:
        /* <DEDUP_REMOVED lines=95> */
.L_x_5081:
[----:B------:R-:W-:-:S13]  /*0840*/  ISETP.GE.AND P0, PT, R19, R16, PT ;  /* 0x000000101300720c */ /* 0x000fda0003f06270 */
[----:B------:R-:W-:Y:S05]  /*0850*/  @P0 BRA `(.L_x_5083) ;  /* 0x0000000000300947 */ /* 0x000fea0003800000 */
[----:B0-----:R-:W0:Y:S01]  /*0860*/  LDC.64 R2, c[0x0][0x228] ;  /* 0x00008a00ff027b82 */ /* 0x001e220000000a00 */
[----:B------:R-:W-:Y:S01]  /*0870*/  IADD3 R5, R0, R19, RZ ;  /* 0x0000001300057210 */ /* 0x000fe20007ffe0ff */
[----:B------:R-:W-:-:S04]  /*0880*/  VIADD R19, R19, 0x80 ;  /* 0x0000008013137836 */ /* 0x000fc80000000000 */
[----:B0-----:R-:W-:-:S05]  /*0890*/  IMAD.WIDE.U32 R2, R5, 0x4, R2 ;  /* 0x0000000405027825 */ /* 0x001fca00078e0002 */
[----:B------:R1:W-:Y:S02]  /*08a0*/  STG.E desc[UR4][R2.64], R21 ;  /* 0x0000001502007986 */ /* 0x0003e4000c101904 */
.L_x_5082:
[----:B------:R-:W-:-:S13]  /*08b0*/  ISETP.GE.AND P0, PT, R19, R16, PT ;  /* 0x000000101300720c */ /* 0x000fda0003f06270 */
[----:B------:R-:W-:Y:S05]  /*08c0*/  @P0 BRA `(.L_x_5084) ;  /* 0x0000000000340947 */ /* 0x000fea0003800000 */
[----:B01----:R-:W0:Y:S01]  /*08d0*/  LDC.64 R2, c[0x0][0x228] ;  /* 0x00008a00ff027b82 */ /* 0x003e220000000a00 */
[----:B------:R-:W-:Y:S01]  /*08e0*/  IADD3 R5, R0, R19, RZ ;  /* 0x0000001300057210 */ /* 0x000fe20007ffe0ff */
[----:B------:R-:W-:-:S04]  /*08f0*/  VIADD R19, R19, 0x80 ;  /* 0x0000008013137836 */ /* 0x000fc80000000000 */
[----:B0-----:R-:W-:-:S05]  /*0900*/  IMAD.WIDE.U32 R2, R5, 0x4, R2 ;  /* 0x0000000405027825 */ /* 0x001fca00078e0002 */
[----:B------:R1:W-:Y:S02]  /*0910*/  STG.E desc[UR4][R2.64], R14 ;  /* 0x0000000e02007986 */ /* 0x0003e4000c101904 */
.L_x_5083:
        /* <DEDUP_REMOVED lines=8> */
.L_x_5084:
[----:B------:R-:W-:Y:S05]  /*09a0*/  BSYNC B1 ;  /* 0x0000000000017941 */ /* 0x000fea0003800000 */
.L_x_5080:
[----:B------:R-:W-:-:S13]  /*09b0*/  ISETP.GE.AND P0, PT, R19, R16, PT ;  /* 0x000000101300720c */ /* 0x000fda0003f06270 */
[----:B012---:R-:W0:Y:S01]  /*09c0*/  @!P0 LDC.64 R2, c[0x0][0x228] ;  /* 0x00008a00ff028b82 */ /* 0x007e220000000a00 */
[----:B------:R-:W-:Y:S01]  /*09d0*/  @!P0 IMAD.IADD R5, R0, 0x1, R19 ;  /* 0x0000000100058824 */ /* 0x000fe200078e0213 */
[----:B------:R-:W-:-:S03]  /*09e0*/  @!P0 IADD3 R19, R19, 0x80, RZ ;  /* 0x0000008013138810 */ /* 0x000fc60007ffe0ff */
[----:B0-----:R-:W-:-:S05]  /*09f0*/  @!P0 IMAD.WIDE.U32 R2, R5, 0x4, R2 ;  /* 0x0000000405028825 */ /* 0x001fca00078e0002 */
[----:B------:R2:W-:Y:S02]  /*0a00*/  @!P0 STG.E desc[UR4][R2.64], R23 ;  /* 0x0000001702008986 */ /* 0x0005e4000c101904 */
.L_x_5085:
[----:B------:R-:W-:Y:S05]  /*0a10*/  BSYNC B0 ;  /* 0x0000000000007941 */ /* 0x000fea0003800000 */
.L_x_5079:
        /* <DEDUP_REMOVED lines=8> */
.L_x_5086:
        /* <DEDUP_REMOVED lines=14> */
.L_x_5726:


//--------------------- .text._ZN2at6native18elementwise_kernelILi128ELi4EZNS0_15gpu_kernel_implIZZZNS0_66_GLOBAL__N__d53a5ca4_28_ActivationLeakyReluKernel_cu_9e10b42f_310417leaky_relu_kernelERNS_18TensorIteratorBaseERKN3c106ScalarEENKUlvE_clEvENKUlvE_clEvEUldE_EEvS5_RKT_EUliE_EEviT1_ --------------------------
	.section	.text._ZN2at6native18elementwise_kernelILi128ELi4EZNS0_15gpu_kernel_implIZZZNS0_66_GLOBAL__N__d53a5ca4_28_ActivationLeakyReluKernel_cu_9e10b42f_310417leaky_relu_kernelERNS_18TensorIteratorBaseERKN3c106ScalarEENKUlvE_clEvENKUlvE_clEvEUldE_EEvS5_RKT_EUliE_EEviT1_,"ax",@progbits
	.align	128
        .global         _ZN2at6native18elementwise_kernelILi128ELi4EZNS0_15gpu_kernel_implIZZZNS0_66_GLOBAL__N__d53a5ca4_28_ActivationLeakyReluKernel_cu_9e10b42f_310417leaky_relu_kernelERNS_18TensorIteratorBaseERKN3c106ScalarEENKUlvE_clEvENKUlvE_clEvEUldE_EEvS5_RKT_EUliE_EEviT1_
        .type           _ZN2at6native18elementwise_kernelILi128ELi4EZNS0_15gpu_kernel_implIZZZNS0_66_GLOBAL__N__d53a5ca4_28_ActivationLeakyReluKernel_cu_9e10b42f_310417leaky_relu_kernelERNS_18TensorIteratorBaseERKN3c106ScalarEENKUlvE_clEvENKUlvE_clEvEUldE_EEvS5_RKT_EUliE_EEviT1_,@function
        .size           _ZN2at6native18elementwise_kernelILi128ELi4EZNS0_15gpu_kernel_implIZZZNS0_66_GLOBAL__N__d53a5ca4_28_ActivationLeakyReluKernel_cu_9e10b42f_310417leaky_relu_kernelERNS_18TensorIteratorBaseERKN3c106ScalarEENKUlvE_clEvENKUlvE_clEvEUldE_EEvS5_RKT_EUliE_EEviT1_,(.L_x_5727 - _ZN2at6native18elementwise_kernelILi128ELi4EZNS0_15gpu_kernel_implIZZZNS0_66_GLOBAL__N__d53a5ca4_28_ActivationLeakyReluKernel_cu_9e10b42f_310417leaky_relu_kernelERNS_18TensorIteratorBaseERKN3c106ScalarEENKUlvE_clEvENKUlvE_clEvEUldE_EEvS5_RKT_EUliE_EEviT1_)
        .other          _ZN2at6native18elementwise_kernelILi128ELi4EZNS0_15gpu_kernel_implIZZZNS0_66_GLOBAL__N__d53a5ca4_28_ActivationLeakyReluKernel_cu_9e10b42f_310417leaky_relu_kernelERNS_18TensorIteratorBaseERKN3c106ScalarEENKUlvE_clEvENKUlvE_clEvEUldE_EEvS5_RKT_EUliE_EEviT1_,@"STO_CUDA_ENTRY STV_DEFAULT"
_ZN2at6native18elementwise_kernelILi128ELi4EZNS0_15gpu_kernel_implIZZZNS0_66_GLOBAL__N__d53a5ca4_28_ActivationLeakyReluKernel_cu_9e10b42f_310417leaky_relu_kernelERNS_18TensorIteratorBaseERKN3c106ScalarEENKUlvE_clEvENKUlvE_clEvEUldE_EEvS5_RKT_EUliE_EEviT1_:
.text._ZN2at6native18elementwise_kernelILi128ELi4EZNS0_15gpu_kernel_implIZZZNS0_66_GLOBAL__N__d53a5ca4_28_ActivationLeakyReluKernel_cu_9e10b42f_310417leaky_relu_kernelERNS_18TensorIteratorBaseERKN3c106ScalarEENKUlvE_clEvENKUlvE_clEvEUldE_EEvS5_RKT_EUliE_EEviT1_:
        /* <DEDUP_REMOVED lines=314> */
.L_x_5089:
        /* <DEDUP_REMOVED lines=21> */
.L_x_5093:
[----:B------:R-:W2:Y:S02]  /*14f0*/  LDG.E.U8 R2, desc[UR36][R4.64] ;  /* 0x0000002404027981 */ /* 0x000ea4000c1e1100 */
[----:B--2---:R-:W0:Y:S01]  /*1500*/  I2F.F64.U16 R2, R2 ;  /* 0x0000000200027312 */ /* 0x004e220000101800 */
[----:B------:R-:W-:Y:S05]  /*1510*/  BRA `(.L_x_5095) ;  /* 0x0000000c00707947 */ /* 0x000fea0003800000 */
.L_x_5092:
        /* <DEDUP_REMOVED lines=9> */
.L_x_5097:
[----:B------:R-:W2:Y:S02]  /*15b0*/  LDG.E R2, desc[UR36][R4.64] ;  /* 0x0000002404027981 */ /* 0x000ea4000c1e1900 */
[----:B--2---:R-:W0:Y:S01]  /*15c0*/  I2F.F64 R2, R2 ;  /* 0x0000000200027312 */ /* 0x004e220000201c00 */
[----:B------:R-:W-:Y:S05]  /*15d0*/  BRA `(.L_x_5095) ;  /* 0x0000000c00407947 */ /* 0x000fea0003800000 */
.L_x_5096:
[----:B------:R-:W2:Y:S02]  /*15e0*/  LDG.E.U16 R2, desc[UR36][R4.64] ;  /* 0x0000002404027981 */ /* 0x000ea4000c1e1500 */
[----:B--2---:R-:W0:Y:S01]  /*15f0*/  I2F.F64.S16 R2, R2 ;  /* 0x0000000200027312 */ /* 0x004e220000101c00 */
[----:B------:R-:W-:Y:S05]  /*1600*/  BRA `(.L_x_5095) ;  /* 0x0000000c00347947 */ /* 0x000fea0003800000 */
.L_x_5091:
        /* <DEDUP_REMOVED lines=10> */
.L_x_5099:
[----:B------:R-:W2:Y:S02]  /*16b0*/  LDG.E.U16 R0, desc[UR36][R4.64] ;  /* 0x0000002404007981 */ /* 0x000ea4000c1e1500 */
[----:B--2---:R-:W-:-:S05]  /*16c0*/  HADD2.F32 R0, -RZ, R0.H0_H0 ;  /* 0x20000000ff007230 */ /* 0x004fca0000004100 */
[----:B------:R-:W-:-:S04]  /*16d0*/  FMUL.FTZ R0, R0, 1 ;  /* 0x3f80000000007820 */ /* 0x000fc80000410000 */
[----:B------:R0:W1:Y:S01]  /*16e0*/  F2F.F64.F32 R2, R0 ;  /* 0x0000000000027310 */ /* 0x0000620000201800 */
[----:B------:R-:W-:Y:S05]  /*16f0*/  BRA `(.L_x_5095) ;  /* 0x0000000800f87947 */ /* 0x000fea0003800000 */
.L_x_5098:
        /* <DEDUP_REMOVED lines=10> */
.L_x_5101:
[----:B------:R-:W2:Y:S02]  /*17a0*/  LDG.E.U16 R4, desc[UR36][R4.64] ;  /* 0x0000002404047981 */ /* 0x000ea4000c1e1500 */
[----:B--2---:R-:W-:-:S05]  /*17b0*/  HADD2.F32 R0, -RZ, R4.H0_H0 ;  /* 0x20000004ff007230 */ /* 0x004fca0000004100 */
[----:B------:R-:W-:-:S04]  /*17c0*/  FMUL.FTZ R0, R0, 1 ;  /* 0x3f80000000007820 */ /* 0x000fc80000410000 */
[----:B------:R0:W1:Y:S01]  /*17d0*/  F2F.F64.F32 R2, R0 ;  /* 0x0000000000027310 */ /* 0x0000620000201800 */
[----:B------:R-:W-:Y:S05]  /*17e0*/  BRA `(.L_x_5095) ;  /* 0x0000000800bc7947 */ /* 0x000fea0003800000 */
.L_x_5100:
[----:B------:R0:W5:Y:S01]  /*17f0*/  LDG.E.64 R2, desc[UR36][R4.64] ;  /* 0x0000002404027981 */ /* 0x000162000c1e1b00 */
[----:B------:R-:W-:Y:S05]  /*1800*/  BRA `(.L_x_5095) ;  /* 0x0000000800b47947 */ /* 0x000fea0003800000 */
.L_x_5090:
        /* <DEDUP_REMOVED lines=13> */
.L_x_5104:
[----:B------:R0:W5:Y:S01]  /*18e0*/  LDG.E.64 R2, desc[UR36][R4.64] ;  /* 0x0000002404027981 */ /* 0x000162000c1e1b00 */
[----:B------:R-:W-:Y:S05]  /*18f0*/  BRA `(.L_x_5095) ;  /* 0x0000000800787947 */ /* 0x000fea0003800000 */
.L_x_5103:
        /* <DEDUP_REMOVED lines=28> */
.L_x_5106:
        /* <DEDUP_REMOVED lines=15> */
.L_x_5105:
[----:B------:R-:W2:Y:S02]  /*1bb0*/  LDG.E.U16 R0, desc[UR36][R4.64] ;  /* 0x0000002404007981 */ /* 0x000ea4000c1e1500 */
[----:B--2---:R-:W-:-:S04]  /*1bc0*/  IMAD.U32 R0, R0, 0x10000, RZ ;  /* 0x0001000000007824 */ /* 0x004fc800078e00ff */
[----:B------:R-:W-:-:S04]  /*1bd0*/  FMUL.FTZ R0, R0, 1 ;  /* 0x3f80000000007820 */ /* 0x000fc80000410000 */
[----:B------:R0:W1:Y:S01]  /*1be0*/  F2F.F64.F32 R2, R0 ;  /* 0x0000000000027310 */ /* 0x0000620000201800 */
[----:B------:R-:W-:Y:S05]  /*1bf0*/  BRA `(.L_x_5095) ;  /* 0x0000000400b87947 */ /* 0x000fea0003800000 */
.L_x_5102:
        /* <DEDUP_REMOVED lines=11> */
.L_x_5109:
        /* <DEDUP_REMOVED lines=21> */
.L_x_5113:
[----:B------:R-:W-:Y:S05]  /*1e00*/  BSYNC B1 ;  /* 0x0000000000017941 */ /* 0x000fea0003800000 */
.L_x_5112:
[----:B------:R-:W-:Y:S01]  /*1e10*/  LEA R3, R0, 0x3b800000, 0x17 ;  /* 0x3b80000000037811 */ /* 0x000fe200078eb8ff */
[----:B------:R-:W-:-:S05]  /*1e20*/  IMAD.SHL.U32 R0, R2, 0x100000, RZ ;  /* 0x0010000002007824 */ /* 0x000fca00078e00ff */
[----:B------:R-:W-:-:S07]  /*1e30*/  LOP3.LUT R0, R3, R0, R4, 0xfe, !PT ;  /* 0x0000000003007212 */ /* 0x000fce00078efe04 */
.L_x_5111:
[----:B------:R-:W-:Y:S05]  /*1e40*/  BSYNC B0 ;  /* 0x0000000000007941 */ /* 0x000fea0003800000 */
.L_x_5110:
[----:B------:R-:W-:-:S04]  /*1e50*/  FMUL.FTZ R0, R0, 1 ;  /* 0x3f80000000007820 */ /* 0x000fc80000410000 */
[----:B------:R1:W2:Y:S01]  /*1e60*/  F2F.F64.F32 R2, R0 ;  /* 0x0000000000027310 */ /* 0x0002a20000201800 */
[----:B------:R-:W-:Y:S05]  /*1e70*/  BRA `(.L_x_5095) ;  /* 0x0000000400187947 */ /* 0x000fea0003800000 */
.L_x_5108:
        /* <DEDUP_REMOVED lines=21> */
.L_x_5117:
[----:B------:R-:W-:Y:S05]  /*1fd0*/  BSYNC B1 ;  /* 0x0000000000017941 */ /* 0x000fea0003800000 */
.L_x_5116:
[----:B------:R-:W-:Y:S01]  /*1fe0*/  LEA R3, R0, 0x37800000, 0x17 ;  /* 0x3780000000037811 */ /* 0x000fe200078eb8ff */
[----:B------:R-:W-:-:S05]  /*1ff0*/  IMAD.SHL.U32 R0, R2, 0x200000, RZ ;  /* 0x0020000002007824 */ /* 0x000fca00078e00ff */
[----:B------:R-:W-:-:S07]  /*2000*/  LOP3.LUT R0, R3, R0, R4, 0xfe, !PT ;  /* 0x0000000003007212 */ /* 0x000fce00078efe04 */
.L_x_5115:
[----:B------:R-:W-:Y:S05]  /*2010*/  BSYNC B0 ;  /* 0x0000000000007941 */ /* 0x000fea0003800000 */
.L_x_5114:
[----:B------:R-:W-:-:S04]  /*2020*/  FMUL.FTZ R0, R0, 1 ;  /* 0x3f80000000007820 */ /* 0x000fc80000410000 */
[----:B------:R3:W4:Y:S01]  /*2030*/  F2F.F64.F32 R2, R0 ;  /* 0x0000000000027310 */ /* 0x0007220000201800 */
[----:B------:R-:W-:Y:S05]  /*2040*/  BRA `(.L_x_5095) ;  /* 0x0000000000a47947 */ /* 0x000fea0003800000 */
.L_x_5107:
        /* <DEDUP_REMOVED lines=14> */
.L_x_5121:
[----:B------:R-:W-:Y:S05]  /*2130*/  BSYNC B0 ;  /* 0x0000000000007941 */ /* 0x000fea0003800000 */
.L_x_5120:
[----:B------:R-:W-:-:S04]  /*2140*/  FMUL.FTZ R0, R0, 1 ;  /* 0x3f80000000007820 */ /* 0x000fc80000410000 */
[----:B------:R0:W1:Y:S01]  /*2150*/  F2F.F64.F32 R2, R0 ;  /* 0x0000000000027310 */ /* 0x0000620000201800 */
[----:B------:R-:W-:Y:S05]  /*2160*/  BRA `(.L_x_5095) ;  /* 0x00000000005c7947 */ /* 0x000fea0003800000 */
.L_x_5094:
[----:B------:R-:W-:Y:S01]  /*2170*/  MOV R2, 0x0 ;  /* 0x0000000000027802 */ /* 0x000fe20000000f00 */
[----:B------:R-:W-:Y:S01]  /*2180*/  ULDC.64 UR4, c[0x4][0x128] ;  /* 0x01004a0000047ab9 */ /* 0x000fe20000000a00 */
[----:B------:R-:W-:Y:S01]  /*2190*/  ULDC.64 UR6, c[0x4][0x8] ;  /* 0x0100020000067ab9 */ /* 0x000fe20000000a00 */
[----:B------:R-:W-:Y:S01]  /*21a0*/  IMAD.U32 R4, RZ, RZ, UR4 ;  /* 0x00000004ff047e24 */ /* 0x000fe2000f8e00ff */
        /* <DEDUP_REMOVED lines=12> */
.L_x_5122:
[----:B------:R-:W-:Y:S01]  /*2270*/  CS2R R2, SRZ ;  /* 0x0000000000027805 */ /* 0x000fe2000001ff00 */
[----:B------:R-:W-:Y:S06]  /*2280*/  BRA `(.L_x_5095) ;  /* 0x0000000000147947 */ /* 0x000fec0003800000 */
.L_x_5119:
[----:B------:R-:W2:Y:S02]  /*2290*/  LDG.E.64 R2, desc[UR36][R4.64] ;  /* 0x0000002404027981 */ /* 0x000ea4000c1e1b00 */
[----:B--2---:R-:W0:Y:S01]  /*22a0*/  I2F.F64.U64 R2, R2 ;  /* 0x0000000200027312 */ /* 0x004e220000301800 */
[----:B------:R-:W-:Y:S05]  /*22b0*/  BRA `(.L_x_5095) ;  /* 0x0000000000087947 */ /* 0x000fea0003800000 */
.L_x_5118:
[----:B------:R-:W2:Y:S02]  /*22c0*/  LDG.E R2, desc[UR36][R4.64] ;  /* 0x0000002404027981 */ /* 0x000ea4000c1e1900 */
[----:B--2---:R-:W0:Y:S02]  /*22d0*/  I2F.F64.U32 R2, R2 ;  /* 0x0000000200027312 */ /* 0x004e240000201800 */
.L_x_5095:
[----:B------:R-:W3:Y:S01]  /*22e0*/  LDC.U8 R6, c[0x0][0x430] ;  /* 0x00010c00ff067b82 */ /* 0x000ee20000000000 */
[----:B------:R-:W-:Y:S01]  /*22f0*/  ULDC.64 UR4, c[0x0][0x420] ;  /* 0x0001080000047ab9 */ /* 0x000fe20000000a00 */
[C---:B012-45:R-:W-:Y:S02]  /*2300*/  DSETP.GT.AND P0, PT, R2.reuse, RZ, PT ;  /* 0x000000ff0200722a */ /* 0x077fe40003f04000 */
[----:B------:R-:W-:-:S10]  /*2310*/  DMUL R4, R2, UR4 ;  /* 0x0000000402047c28 */ /* 0x000fd40008000000 */
[----:B------:R-:W-:Y:S02]  /*2320*/  FSEL R4, R2, R4, P0 ;  /* 0x0000000402047208 */ /* 0x000fe40000000000 */
[----:B------:R-:W-:Y:S02]  /*2330*/  FSEL R5, R3, R5, P0 ;  /* 0x0000000503057208 */ /* 0x000fe40000000000 */
[----:B---3--:R-:W-:-:S04]  /*2340*/  PRMT R0, R6, 0x9910, RZ ;  /* 0x0000991006007816 */ /* 0x008fc800000000ff */
        /* <DEDUP_REMOVED lines=13> */
.L_x_5126:
[----:B------:R-:W0:Y:S02]  /*2420*/  F2I.S64.F64.TRUNC R4, R4 ;  /* 0x0000000400047311 */ /* 0x000e24000030d900 */
[----:B0-----:R-:W-:-:S05]  /*2430*/  IMAD.MOV.U32 R3, RZ, RZ, R4 ;  /* 0x000000ffff037224 */ /* 0x001fca00078e0004 */
[----:B------:R3:W-:Y:S01]  /*2440*/  STG.E.U8 desc[UR36][R16.64], R3 ;  /* 0x0000000310007986 */ /* 0x0007e2000c101124 */
[----:B------:R-:W-:Y:S05]  /*2450*/  BRA `(.L_x_5128) ;  /* 0x0000000c00f87947 */ /* 0x000fea0003800000 */
.L_x_5125:
        /* <DEDUP_REMOVED lines=9> */
.L_x_5130:
[----:B------:R-:W0:Y:S02]  /*24f0*/  F2I.F64.TRUNC R5, R4 ;  /* 0x0000000400057311 */ /* 0x000e24000030d100 */
[----:B0-----:R1:W-:Y:S01]  /*2500*/  STG.E desc[UR36][R16.64], R5 ;  /* 0x0000000510007986 */ /* 0x0013e2000c101924 */
[----:B------:R-:W-:Y:S05]  /*2510*/  BRA `(.L_x_5128) ;  /* 0x0000000c00c87947 */ /* 0x000fea0003800000 */
.L_x_5129:
[----:B------:R-:W0:Y:S02]  /*2520*/  F2I.F64.TRUNC R5, R4 ;  /* 0x0000000400057311 */ /* 0x000e24000030d100 */
[----:B0-----:R2:W-:Y:S01]  /*2530*/  STG.E.U16 desc[UR36][R16.64], R5 ;  /* 0x0000000510007986 */ /* 0x0015e2000c101524 */
[----:B------:R-:W-:Y:S05]  /*2540*/  BRA `(.L_x_5128) ;  /* 0x0000000c00bc7947 */ /* 0x000fea0003800000 */
.L_x_5124:
        /* <DEDUP_REMOVED lines=13> */
.L_x_5132:
        /* <DEDUP_REMOVED lines=8> */
.L_x_5131:
        /* <DEDUP_REMOVED lines=14> */
.L_x_5134:
        /* <DEDUP_REMOVED lines=9> */
.L_x_5133:
[----:B------:R0:W-:Y:S01]  /*2810*/  STG.E.64 desc[UR36][R16.64], R4 ;  /* 0x0000000410007986 */ /* 0x0001e2000c101b24 */
[----:B------:R-:W-:Y:S05]  /*2820*/  BRA `(.L_x_5128) ;  /* 0x0000000c00047947 */ /* 0x000fea0003800000 */
.L_x_5123:
        /* <DEDUP_REMOVED lines=12> */
.L_x_5137:
[----:B------:R-:W-:-:S05]  /*28f0*/  CS2R R6, SRZ ;  /* 0x0000000000067805 */ /* 0x000fca000001ff00 */
[----:B------:R0:W-:Y:S01]  /*2900*/  STG.E.128 desc[UR36][R16.64], R4 ;  /* 0x0000000410007986 */ /* 0x0001e2000c101d24 */
[----:B------:R-:W-:Y:S05]  /*2910*/  BRA `(.L_x_5128) ;  /* 0x0000000800c87947 */ /* 0x000fea0003800000 */
.L_x_5136:
        /* <DEDUP_REMOVED lines=25> */
.L_x_5141:
[----:B------:R-:W-:Y:S05]  /*2ab0*/  BSYNC B0 ;  /* 0x0000000000007941 */ /* 0x000fea0003800000 */
.L_x_5140:
[----:B------:R-:W-:-:S05]  /*2ac0*/  LOP3.LUT R3, R0, R3, RZ, 0xfc, !PT ;  /* 0x0000000300037212 */ /* 0x000fca00078efcff */
[----:B------:R0:W-:Y:S01]  /*2ad0*/  STG.E.U8 desc[UR36][R16.64], R3 ;  /* 0x0000000310007986 */ /* 0x0001e2000c101124 */
[----:B------:R-:W-:Y:S05]  /*2ae0*/  BRA `(.L_x_5128) ;  /* 0x0000000800547947 */ /* 0x000fea0003800000 */
.L_x_5139:
        /* <DEDUP_REMOVED lines=17> */
.L_x_5143:
[----:B------:R-:W-:Y:S01]  /*2c00*/  IMAD.MOV.U32 R0, RZ, RZ, 0x7f ;  /* 0x0000007fff007424 */ /* 0x000fe200078e00ff */
[----:B------:R-:W-:-:S04]  /*2c10*/  ISETP.GT.U32.AND P0, PT, R2, 0x7f800000, PT ;  /* 0x7f8000000200780c */ /* 0x000fc80003f04070 */
[----:B------:R-:W-:-:S09]  /*2c20*/  SEL R0, R0, 0x7c, P0 ;  /* 0x0000007c00007807 */ /* 0x000fd20000000000 */
.L_x_5144:
[----:B------:R-:W-:Y:S05]  /*2c30*/  BSYNC B0 ;  /* 0x0000000000007941 */ /* 0x000fea0003800000 */
.L_x_5142:
[----:B------:R-:W-:-:S04]  /*2c40*/  LOP3.LUT R2, R3, 0x80000000, RZ, 0xc0, !PT ;  /* 0x8000000003027812 */ /* 0x000fc800078ec0ff */
[----:B------:R-:W-:-:S04]  /*2c50*/  SHF.R.U32.HI R3, RZ, 0x18, R2 ;  /* 0x00000018ff037819 */ /* 0x000fc80000011602 */
[----:B------:R-:W-:-:S05]  /*2c60*/  LOP3.LUT R3, R0, R3, RZ, 0xfc, !PT ;  /* 0x0000000300037212 */ /* 0x000fca00078efcff */
[----:B------:R0:W-:Y:S01]  /*2c70*/  STG.E.U8 desc[UR36][R16.64], R3 ;  /* 0x0000000310007986 */ /* 0x0001e2000c101124 */
[----:B------:R-:W-:Y:S05]  /*2c80*/  BRA `(.L_x_5128) ;  /* 0x0000000400ec7947 */ /* 0x000fea0003800000 */
.L_x_5138:
        /* <DEDUP_REMOVED lines=8> */
.L_x_5135:
        /* <DEDUP_REMOVED lines=11> */
.L_x_5147:
        /* <DEDUP_REMOVED lines=21> */
.L_x_5150:
[----:B------:R-:W-:-:S04]  /*2f10*/  LOP3.LUT R2, R3, 0x80000000, RZ, 0xc0, !PT ;  /* 0x8000000003027812 */ /* 0x000fc800078ec0ff */
[----:B------:R-:W-:-:S04]  /*2f20*/  SHF.R.U32.HI R3, RZ, 0x18, R2 ;  /* 0x00000018ff037819 */ /* 0x000fc80000011602 */
[----:B------:R-:W-:-:S04]  /*2f30*/  LOP3.LUT R0, R0, R3, RZ, 0xfc, !PT ;  /* 0x0000000300007212 */ /* 0x000fc800078efcff */
[----:B------:R-:W-:-:S07]  /*2f40*/  PRMT R8, R0, 0x7610, R8 ;  /* 0x0000761000087816 */ /* 0x000fce0000000008 */
.L_x_5149:
[----:B------:R-:W-:Y:S05]  /*2f50*/  BSYNC B0 ;  /* 0x0000000000007941 */ /* 0x000fea0003800000 */
.L_x_5148:
[----:B------:R0:W-:Y:S01]  /*2f60*/  STG.E.U8 desc[UR36][R16.64], R8 ;  /* 0x0000000810007986 */ /* 0x0001e2000c101124 */
[----:B------:R-:W-:Y:S05]  /*2f70*/  BRA `(.L_x_5128) ;  /* 0x0000000400307947 */ /* 0x000fea0003800000 */
.L_x_5146:
        /* <DEDUP_REMOVED lines=21> */
.L_x_5153:
[----:B------:R-:W-:-:S04]  /*30d0*/  LOP3.LUT R2, R3, 0x80000000, RZ, 0xc0, !PT ;  /* 0x8000000003027812 */ /* 0x000fc800078ec0ff */
[----:B------:R-:W-:-:S04]  /*30e0*/  SHF.R.U32.HI R3, RZ, 0x18, R2 ;  /* 0x00000018ff037819 */ /* 0x000fc80000011602 */
[----:B------:R-:W-:-:S04]  /*30f0*/  LOP3.LUT R0, R0, R3, RZ, 0xfc, !PT ;  /* 0x0000000300007212 */ /* 0x000fc800078efcff */
[----:B------:R-:W-:-:S07]  /*3100*/  PRMT R8, R0, 0x7610, R8 ;  /* 0x0000761000087816 */ /* 0x000fce0000000008 */
.L_x_5152:
[----:B------:R-:W-:Y:S05]  /*3110*/  BSYNC B0 ;  /* 0x0000000000007941 */ /* 0x000fea0003800000 */
.L_x_5151:
[----:B------:R0:W-:Y:S01]  /*3120*/  STG.E.U8 desc[UR36][R16.64], R8 ;  /* 0x0000000810007986 */ /* 0x0001e2000c101124 */
[----:B------:R-:W-:Y:S05]  /*3130*/  BRA `(.L_x_5128) ;  /* 0x0000000000c07947 */ /* 0x000fea0003800000 */
.L_x_5145:
        /* <DEDUP_REMOVED lines=26> */
.L_x_5127:
        /* <DEDUP_REMOVED lines=16> */
.L_x_5156:
[----:B------:R-:W-:Y:S05]  /*33e0*/  BRA `(.L_x_5128) ;  /* 0x0000000000147947 */ /* 0x000fea0003800000 */
.L_x_5155:
[----:B------:R-:W0:Y:S02]  /*33f0*/  F2I.U64.F64.TRUNC R4, R4 ;  /* 0x0000000400047311 */ /* 0x000e24000030d800 */
[----:B0-----:R0:W-:Y:S01]  /*3400*/  STG.E.64 desc[UR36][R16.64], R4 ;  /* 0x0000000410007986 */ /* 0x0011e2000c101b24 */
[----:B------:R-:W-:Y:S05]  /*3410*/  BRA `(.L_x_5128) ;  /* 0x0000000000087947 */ /* 0x000fea0003800000 */
.L_x_5154:
[----:B------:R-:W0:Y:S02]  /*3420*/  F2I.U32.F64.TRUNC R5, R4 ;  /* 0x0000000400057311 */ /* 0x000e24000030d000 */
[----:B0-----:R0:W-:Y:S02]  /*3430*/  STG.E desc[UR36][R16.64], R5 ;  /* 0x0000000510007986 */ /* 0x0011e4000c101924 */
.L_x_5128:
[----:B------:R-:W-:-:S04]  /*3440*/  IMAD R18, R23, 0x200, R18 ;  /* 0x0000020017127824 */ /* 0x000fc800078e0212 */
[----:B------:R-:W-:-:S07]  /*3450*/  VIADD R19, R18, 0x80 ;  /* 0x0000008012137836 */ /* 0x000fce0000000000 */
.L_x_5088:
[----:B------:R-:W-:Y:S05]  /*3460*/  BSYNC B6 ;  /* 0x0000000000067941 */ /* 0x000fea0003800000 */
.L_x_5087:
        /* <DEDUP_REMOVED lines=307> */
.L_x_5159:
        /* <DEDUP_REMOVED lines=21> */
.L_x_5163:
[----:B------:R-:W2:Y:S02]  /*48f0*/  LDG.E.U8 R2, desc[UR36][R4.64] ;  /* 0x0000002404027981 */ /* 0x000ea4000c1e1100 */
[----:B--2---:R-:W0:Y:S01]  /*4900*/  I2F.F64.U16 R2, R2 ;  /* 0x0000000200027312 */ /* 0x004e220000101800 */
[----:B------:R-:W-:Y:S05]  /*4910*/  BRA `(.L_x_5165) ;  /* 0x0000000c00707947 */ /* 0x000fea0003800000 */
.L_x_5162:
        /* <DEDUP_REMOVED lines=9> */
.L_x_5167:
[----:B------:R-:W2:Y:S02]  /*49b0*/  LDG.E R2, desc[UR36][R4.64] ;  /* 0x0000002404027981 */ /* 0x000ea4000c1e1900 */
[----:B--2---:R-:W0:Y:S01]  /*49c0*/  I2F.F64 R2, R2 ;  /* 0x0000000200027312 */ /* 0x004e220000201c00 */
[----:B------:R-:W-:Y:S05]  /*49d0*/  BRA `(.L_x_5165) ;  /* 0x0000000c00407947 */ /* 0x000fea0003800000 */
.L_x_5166:
[----:B------:R-:W2:Y:S02]  /*49e0*/  LDG.E.U16 R2, desc[UR36][R4.64] ;  /* 0x0000002404027981 */ /* 0x000ea4000c1e1500 */
[----:B--2---:R-:W0:Y:S01]  /*49f0*/  I2F.F64.S16 R2, R2 ;  /* 0x0000000200027312 */ /* 0x004e220000101c00 */
[----:B------:R-:W-:Y:S05]  /*4a00*/  BRA `(.L_x_5165) ;  /* 0x0000000c00347947 */ /* 0x000fea0003800000 */
.L_x_5161:
        /* <DEDUP_REMOVED lines=10> */
.L_x_5169:
[----:B------:R-:W2:Y:S02]  /*4ab0*/  LDG.E.U16 R0, desc[UR36][R4.64] ;  /* 0x0000002404007981 */ /* 0x000ea4000c1e1500 */
[----:B--2---:R-:W-:-:S05]  /*4ac0*/  HADD2.F32 R0, -RZ, R0.H0_H0 ;  /* 0x20000000ff007230 */ /* 0x004fca0000004100 */
[----:B------:R-:W-:-:S04]  /*4ad0*/  FMUL.FTZ R0, R0, 1 ;  /* 0x3f80000000007820 */ /* 0x000fc80000410000 */
[----:B------:R0:W1:Y:S01]  /*4ae0*/  F2F.F64.F32 R2, R0 ;  /* 0x0000000000027310 */ /* 0x0000620000201800 */
[----:B------:R-:W-:Y:S05]  /*4af0*/  BRA `(.L_x_5165) ;  /* 0x0000000800f87947 */ /* 0x000fea0003800000 */
.L_x_5168:
        /* <DEDUP_REMOVED lines=10> */
.L_x_5171:
[----:B------:R-:W2:Y:S02]  /*4ba0*/  LDG.E.U16 R4, desc[UR36][R4.64] ;  /* 0x0000002404047981 */ /* 0x000ea4000c1e1500 */
[----:B--2---:R-:W-:-:S05]  /*4bb0*/  HADD2.F32 R0, -RZ, R4.H0_H0 ;  /* 0x20000004ff007230 */ /* 0x004fca0000004100 */
[----:B------:R-:W-:-:S04]  /*4bc0*/  FMUL.FTZ R0, R0, 1 ;  /* 0x3f80000000007820 */ /* 0x000fc80000410000 */
[----:B------:R0:W1:Y:S01]  /*4bd0*/  F2F.F64.F32 R2, R0 ;  /* 0x0000000000027310 */ /* 0x0000620000201800 */
[----:B------:R-:W-:Y:S05]  /*4be0*/  BRA `(.L_x_5165) ;  /* 0x0000000800bc7947 */ /* 0x000fea0003800000 */
.L_x_5170:
[----:B------:R0:W5:Y:S01]  /*4bf0*/  LDG.E.64 R2, desc[UR36][R4.64] ;  /* 0x0000002404027981 */ /* 0x000162000c1e1b00 */
[----:B------:R-:W-:Y:S05]  /*4c00*/  BRA `(.L_x_5165) ;  /* 0x0000000800b47947 */ /* 0x000fea0003800000 */
.L_x_5160:
        /* <DEDUP_REMOVED lines=13> */
.L_x_5174:
[----:B------:R0:W5:Y:S01]  /*4ce0*/  LDG.E.64 R2, desc[UR36][R4.64] ;  /* 0x0000002404027981 */ /* 0x000162000c1e1b00 */
[----:B------:R-:W-:Y:S05]  /*4cf0*/  BRA `(.L_x_5165) ;  /* 0x0000000800787947 */ /* 0x000fea0003800000 */
.L_x_5173:
        /* <DEDUP_REMOVED lines=11> */
[----:B------:R-:W-:-:S04]  /*4db0*/  IADD3 R6, R2, 0x1000000, RZ ;  /* 0x0100000002067810 */ /* 0x000fc80007ffe0ff */
        /* <DEDUP_REMOVED lines=16> */
.L_x_5176:
        /* <DEDUP_REMOVED lines=15> */
.L_x_5175:
[----:B------:R-:W2:Y:S02]  /*4fb0*/  LDG.E.U16 R0, desc[UR36][R4.64] ;  /* 0x0000002404007981 */ /* 0x000ea4000c1e1500 */
[----:B--2---:R-:W-:-:S04]  /*4fc0*/  IMAD.U32 R0, R0, 0x10000, RZ ;  /* 0x0001000000007824 */ /* 0x004fc800078e00ff */
[----:B------:R-:W-:-:S04]  /*4fd0*/  FMUL.FTZ R0, R0, 1 ;  /* 0x3f80000000007820 */ /* 0x000fc80000410000 */
[----:B------:R0:W1:Y:S01]  /*4fe0*/  F2F.F64.F32 R2, R0 ;  /* 0x0000000000027310 */ /* 0x0000620000201800 */
[----:B------:R-:W-:Y:S05]  /*4ff0*/  BRA `(.L_x_5165) ;  /* 0x0000000400b87947 */ /* 0x000fea0003800000 */
.L_x_5172:
        /* <DEDUP_REMOVED lines=11> */
.L_x_5179:
        /* <DEDUP_REMOVED lines=21> */
.L_x_5183:
[----:B------:R-:W-:Y:S05]  /*5200*/  BSYNC B1 ;  /* 0x0000000000017941 */ /* 0x000fea0003800000 */
.L_x_5182:
[----:B------:R-:W-:Y:S01]  /*5210*/  LEA R3, R0, 0x3b800000, 0x17 ;  /* 0x3b80000000037811 */ /* 0x000fe200078eb8ff */
[----:B------:R-:W-:-:S05]  /*5220*/  IMAD.SHL.U32 R0, R2, 0x100000, RZ ;  /* 0x0010000002007824 */ /* 0x000fca00078e00ff */
[----:B------:R-:W-:-:S07]  /*5230*/  LOP3.LUT R0, R3, R0, R4, 0xfe, !PT ;  /* 0x0000000003007212 */ /* 0x000fce00078efe04 */
.L_x_5181:
[----:B------:R-:W-:Y:S05]  /*5240*/  BSYNC B0 ;  /* 0x0000000000007941 */ /* 0x000fea0003800000 */
.L_x_5180:
[----:B------:R-:W-:-:S04]  /*5250*/  FMUL.FTZ R0, R0, 1 ;  /* 0x3f80000000007820 */ /* 0x000fc80000410000 */
[----:B------:R1:W2:Y:S01]  /*5260*/  F2F.F64.F32 R2, R0 ;  /* 0x0000000000027310 */ /* 0x0002a20000201800 */
[----:B------:R-:W-:Y:S05]  /*5270*/  BRA `(.L_x_5165) ;  /* 0x0000000400187947 */ /* 0x000fea0003800000 */
.L_x_5178:
        /* <DEDUP_REMOVED lines=21> */
.L_x_5187:
[----:B------:R-:W-:Y:S05]  /*53d0*/  BSYNC B1 ;  /* 0x0000000000017941 */ /* 0x000fea0003800000 */
.L_x_5186:
[----:B------:R-:W-:Y:S01]  /*53e0*/  LEA R3, R0, 0x37800000, 0x17 ;  /* 0x3780000000037811 */ /* 0x000fe200078eb8ff */
[----:B------:R-:W-:-:S05]  /*53f0*/  IMAD.SHL.U32 R0, R2, 0x200000, RZ ;  /* 0x0020000002007824 */ /* 0x000fca00078e00ff */
[----:B------:R-:W-:-:S07]  /*5400*/  LOP3.LUT R0, R3, R0, R4, 0xfe, !PT ;  /* 0x0000000003007212 */ /* 0x000fce00078efe04 */
.L_x_5185:
[----:B------:R-:W-:Y:S05]  /*5410*/  BSYNC B0 ;  /* 0x0000000000007941 */ /* 0x000fea0003800000 */
.L_x_5184:
[----:B------:R-:W-:-:S04]  /*5420*/  FMUL.FTZ R0, R0, 1 ;  /* 0x3f80000000007820 */ /* 0x000fc80000410000 */
[----:B------:R3:W4:Y:S01]  /*5430*/  F2F.F64.F32 R2, R0 ;  /* 0x0000000000027310 */ /* 0x0007220000201800 */
[----:B------:R-:W-:Y:S05]  /*5440*/  BRA `(.L_x_5165) ;  /* 0x0000000000a47947 */ /* 0x000fea0003800000 */
.L_x_5177:
        /* <DEDUP_REMOVED lines=8> */
[----:B------:R-:W-:Y:S02]  /*54d0*/  MOV R0, 0x400000 ;  /* 0x0040000000007802 */ /* 0x000fe40000000f00 */
[----:B--2---:R-:W-:-:S13]  /*54e0*/  ISETP.NE.AND P0, PT, R4, RZ, PT ;  /* 0x000000ff0400720c */ /* 0x004fda0003f05270 */
[----:B------:R-:W-:Y:S05]  /*54f0*/  @!P0 BRA `(.L_x_5191) ;  /* 0x00000000000c8947 */ /* 0x000fea0003800000 */
[----:B------:R-:W-:-:S13]  /*5500*/  ISETP.NE.AND P0, PT, R4, 0xff, PT ;  /* 0x000000ff0400780c */ /* 0x000fda0003f05270 */
[----:B------:R-:W-:Y:S02]  /*5510*/  @!P0 IMAD.MOV.U32 R0, RZ, RZ, 0x7f800001 ;  /* 0x7f800001ff008424 */ /* 0x000fe400078e00ff */
[----:B------:R-:W-:-:S07]  /*5520*/  @P0 IMAD.SHL.U32 R0, R4, 0x800000, RZ ;  /* 0x0080000004000824 */ /* 0x000fce00078e00ff */
.L_x_5191:
[----:B------:R-:W-:Y:S05]  /*5530*/  BSYNC B0 ;  /* 0x0000000000007941 */ /* 0x000fea0003800000 */
.L_x_5190:
[----:B------:R-:W-:-:S04]  /*5540*/  FMUL.FTZ R0, R0, 1 ;  /* 0x3f80000000007820 */ /* 0x000fc80000410000 */
[----:B------:R0:W1:Y:S01]  /*5550*/  F2F.F64.F32 R2, R0 ;  /* 0x0000000000027310 */ /* 0x0000620000201800 */
[----:B------:R-:W-:Y:S05]  /*5560*/  BRA `(.L_x_5165) ;  /* 0x00000000005c7947 */ /* 0x000fea0003800000 */
.L_x_5164:
        /* <DEDUP_REMOVED lines=16> */
.L_x_5192:
[----:B------:R-:W-:Y:S01]  /*5670*/  CS2R R2, SRZ ;  /* 0x0000000000027805 */ /* 0x000fe2000001ff00 */
[----:B------:R-:W-:Y:S06]  /*5680*/  BRA `(.L_x_5165) ;  /* 0x0000000000147947 */ /* 0x000fec0003800000 */
.L_x_5189:
[----:B------:R-:W2:Y:S02]  /*5690*/  LDG.E.64 R2, desc[UR36][R4.64] ;  /* 0x0000002404027981 */ /* 0x000ea4000c1e1b00 */
[----:B--2---:R-:W0:Y:S01]  /*56a0*/  I2F.F64.U64 R2, R2 ;  /* 0x0000000200027312 */ /* 0x004e220000301800 */
[----:B------:R-:W-:Y:S05]  /*56b0*/  BRA `(.L_x_5165) ;  /* 0x0000000000087947 */ /* 0x000fea0003800000 */
.L_x_5188:
[----:B------:R-:W2:Y:S02]  /*56c0*/  LDG.E R2, desc[UR36][R4.64] ;  /* 0x0000002404027981 */ /* 0x000ea4000c1e1900 */
[----:B--2---:R-:W0:Y:S02]  /*56d0*/  I2F.F64.U32 R2, R2 ;  /* 0x0000000200027312 */ /* 0x004e240000201800 */
.L_x_5165:
        /* <DEDUP_REMOVED lines=20> */
.L_x_5196:
[----:B------:R-:W0:Y:S02]  /*5820*/  F2I.S64.F64.TRUNC R4, R4 ;  /* 0x0000000400047311 */ /* 0x000e24000030d900 */
[----:B0-----:R-:W-:-:S05]  /*5830*/  IMAD.MOV.U32 R3, RZ, RZ, R4 ;  /* 0x000000ffff037224 */ /* 0x001fca00078e0004 */
[----:B------:R0:W-:Y:S01]  /*5840*/  STG.E.U8 desc[UR36][R16.64], R3 ;  /* 0x0000000310007986 */ /* 0x0001e2000c101124 */
[----:B------:R-:W-:Y:S05]  /*5850*/  BRA `(.L_x_5198) ;  /* 0x0000000c00f87947 */ /* 0x000fea0003800000 */
.L_x_5195:
        /* <DEDUP_REMOVED lines=9> */
.L_x_5200:
[----:B------:R-:W0:Y:S02]  /*58f0*/  F2I.F64.TRUNC R5, R4 ;  /* 0x0000000400057311 */ /* 0x000e24000030d100 */
[----:B0-----:R0:W-:Y:S01]  /*5900*/  STG.E desc[UR36][R16.64], R5 ;  /* 0x0000000510007986 */ /* 0x0011e2000c101924 */
[----:B------:R-:W-:Y:S05]  /*5910*/  BRA `(.L_x_5198) ;  /* 0x0000000c00c87947 */ /* 0x000fea0003800000 */
.L_x_5199:
[----:B------:R-:W0:Y:S02]  /*5920*/  F2I.F64.TRUNC R5, R4 ;  /* 0x0000000400057311 */ /* 0x000e24000030d100 */
[----:B0-----:R0:W-:Y:S01]  /*5930*/  STG.E.U16 desc[UR36][R16.64], R5 ;  /* 0x0000000510007986 */ /* 0x0011e2000c101524 */
[----:B------:R-:W-:Y:S05]  /*5940*/  BRA `(.L_x_5198) ;  /* 0x0000000c00bc7947 */ /* 0x000fea0003800000 */
.L_x_5194:
        /* <DEDUP_REMOVED lines=13> */
.L_x_5202:
        /* <DEDUP_REMOVED lines=8> */
.L_x_5201:
        /* <DEDUP_REMOVED lines=14> */
.L_x_5204:
        /* <DEDUP_REMOVED lines=9> */
.L_x_5203:
[----:B------:R0:W-:Y:S01]  /*5c10*/  STG.E.64 desc[UR36][R16.64], R4 ;  /* 0x0000000410007986 */ /* 0x0001e2000c101b24 */
[----:B------:R-:W-:Y:S05]  /*5c20*/  BRA `(.L_x_5198) ;  /* 0x0000000c00047947 */ /* 0x000fea0003800000 */
.L_x_5193:
        /* <DEDUP_REMOVED lines=12> */
.L_x_5207:
[----:B------:R-:W-:-:S05]  /*5cf0*/  CS2R R6, SRZ ;  /* 0x0000000000067805 */ /* 0x000fca000001ff00 */
[----:B------:R0:W-:Y:S01]  /*5d00*/  STG.E.128 desc[UR36][R16.64], R4 ;  /* 0x0000000410007986 */ /* 0x0001e2000c101d24 */
[----:B------:R-:W-:Y:S05]  /*5d10*/  BRA `(.L_x_5198) ;  /* 0x0000000800c87947 */ /* 0x000fea0003800000 */
.L_x_5206:
        /* <DEDUP_REMOVED lines=25> */
.L_x_5211:
[----:B------:R-:W-:Y:S05]  /*5eb0*/  BSYNC B0 ;  /* 0x0000000000007941 */ /* 0x000fea0003800000 */
.L_x_5210:
[----:B------:R-:W-:-:S05]  /*5ec0*/  LOP3.LUT R3, R0, R3, RZ, 0xfc, !PT ;  /* 0x0000000300037212 */ /* 0x000fca00078efcff */
[----:B------:R0:W-:Y:S01]  /*5ed0*/  STG.E.U8 desc[UR36][R16.64], R3 ;  /* 0x0000000310007986 */ /* 0x0001e2000c101124 */
[----:B------:R-:W-:Y:S05]  /*5ee0*/  BRA `(.L_x_5198) ;  /* 0x0000000800547947 */ /* 0x000fea0003800000 */
.L_x_5209:
        /* <DEDUP_REMOVED lines=17> */
.L_x_5213:
[----:B------:R-:W-:Y:S02]  /*6000*/  ISETP.GT.U32.AND P0, PT, R2, 0x7f800000, PT ;  /* 0x7f8000000200780c */ /* 0x000fe40003f04070 */
[----:B------:R-:W-:-:S04]  /*6010*/  MOV R0, 0x7f ;  /* 0x0000007f00007802 */ /* 0x000fc80000000f00 */
[----:B------:R-:W-:-:S07]  /*6020*/  SEL R0, R0, 0x7c, P0 ;  /* 0x0000007c00007807 */ /* 0x000fce0000000000 */
.L_x_5214:
[----:B------:R-:W-:Y:S05]  /*6030*/  BSYNC B0 ;  /* 0x0000000000007941 */ /* 0x000fea0003800000 */
.L_x_5212:
[----:B------:R-:W-:-:S04]  /*6040*/  LOP3.LUT R2, R3, 0x80000000, RZ, 0xc0, !PT ;  /* 0x8000000003027812 */ /* 0x000fc800078ec0ff */
[----:B------:R-:W-:-:S04]  /*6050*/  SHF.R.U32.HI R3, RZ, 0x18, R2 ;  /* 0x00000018ff037819 */ /* 0x000fc80000011602 */
[----:B------:R-:W-:-:S05]  /*6060*/  LOP3.LUT R3, R0, R3, RZ, 0xfc, !PT ;  /* 0x0000000300037212 */ /* 0x000fca00078efcff */
[----:B------:R0:W-:Y:S01]  /*6070*/  STG.E.U8 desc[UR36][R16.64], R3 ;  /* 0x0000000310007986 */ /* 0x0001e2000c101124 */
[----:B------:R-:W-:Y:S05]  /*6080*/  BRA `(.L_x_5198) ;  /* 0x0000000400ec7947 */ /* 0x000fea0003800000 */
.L_x_5208:
        /* <DEDUP_REMOVED lines=8> */
.L_x_5205:
        /* <DEDUP_REMOVED lines=11> */
.L_x_5217:
        /* <DEDUP_REMOVED lines=21> */
.L_x_5220:
[----:B------:R-:W-:-:S04]  /*6310*/  LOP3.LUT R2, R3, 0x80000000, RZ, 0xc0, !PT ;  /* 0x8000000003027812 */ /* 0x000fc800078ec0ff */
[----:B------:R-:W-:-:S04]  /*6320*/  SHF.R.U32.HI R3, RZ, 0x18, R2 ;  /* 0x00000018ff037819 */ /* 0x000fc80000011602 */
[----:B------:R-:W-:-:S04]  /*6330*/  LOP3.LUT R0, R0, R3, RZ, 0xfc, !PT ;  /* 0x0000000300007212 */ /* 0x000fc800078efcff */
[----:B------:R-:W-:-:S07]  /*6340*/  PRMT R8, R0, 0x7610, R8 ;  /* 0x0000761000087816 */ /* 0x000fce0000000008 */
.L_x_5219:
[----:B------:R-:W-:Y:S05]  /*6350*/  BSYNC B0 ;  /* 0x0000000000007941 */ /* 0x000fea0003800000 */
.L_x_5218:
[----:B------:R3:W-:Y:S01]  /*6360*/  STG.E.U8 desc[UR36][R16.64], R8 ;  /* 0x0000000810007986 */ /* 0x0007e2000c101124 */
[----:B------:R-:W-:Y:S05]  /*6370*/  BRA `(.L_x_5198) ;  /* 0x0000000400307947 */ /* 0x000fea0003800000 */
.L_x_5216:
        /* <DEDUP_REMOVED lines=21> */
.L_x_5223:
[----:B------:R-:W-:-:S04]  /*64d0*/  LOP3.LUT R2, R3, 0x80000000, RZ, 0xc0, !PT ;  /* 0x8000000003027812 */ /* 0x000fc800078ec0ff */
[----:B------:R-:W-:-:S04]  /*64e0*/  SHF.R.U32.HI R3, RZ, 0x18, R2 ;  /* 0x00000018ff037819 */ /* 0x000fc80000011602 */
[----:B------:R-:W-:-:S04]  /*64f0*/  LOP3.LUT R0, R0, R3, RZ, 0xfc, !PT ;  /* 0x0000000300007212 */ /* 0x000fc800078efcff */
[----:B------:R-:W-:-:S07]  /*6500*/  PRMT R8, R0, 0x7610, R8 ;  /* 0x0000761000087816 */ /* 0x000fce0000000008 */
.L_x_5222:
[----:B------:R-:W-:Y:S05]  /*6510*/  BSYNC B0 ;  /* 0x0000000000007941 */ /* 0x000fea0003800000 */
.L_x_5221:
[----:B------:R0:W-:Y:S01]  /*6520*/  STG.E.U8 desc[UR36][R16.64], R8 ;  /* 0x0000000810007986 */ /* 0x0001e2000c101124 */
[----:B------:R-:W-:Y:S05]  /*6530*/  BRA `(.L_x_5198) ;  /* 0x0000000000c07947 */ /* 0x000fea0003800000 */
.L_x_5215:
        /* <DEDUP_REMOVED lines=26> */
.L_x_5197:
        /* <DEDUP_REMOVED lines=16> */
.L_x_5226:
[----:B------:R-:W-:Y:S05]  /*67e0*/  BRA `(.L_x_5198) ;  /* 0x0000000000147947 */ /* 0x000fea0003800000 */
.L_x_5225:
[----:B------:R-:W0:Y:S02]  /*67f0*/  F2I.U64.F64.TRUNC R4, R4 ;  /* 0x0000000400047311 */ /* 0x000e24000030d800 */
[----:B0-----:R2:W-:Y:S01]  /*6800*/  STG.E.64 desc[UR36][R16.64], R4 ;  /* 0x0000000410007986 */ /* 0x0015e2000c101b24 */
[----:B------:R-:W-:Y:S05]  /*6810*/  BRA `(.L_x_5198) ;  /* 0x0000000000087947 */ /* 0x000fea0003800000 */
.L_x_5224:
[----:B------:R-:W0:Y:S02]  /*6820*/  F2I.U32.F64.TRUNC R5, R4 ;  /* 0x0000000400057311 */ /* 0x000e24000030d000 */
[----:B0-----:R0:W-:Y:S02]  /*6830*/  STG.E desc[UR36][R16.64], R5 ;  /* 0x0000000510007986 */ /* 0x0011e4000c101924 */
.L_x_5198:
[----:B------:R-:W-:-:S07]  /*6840*/  VIADD R19, R19, 0x80 ;  /* 0x0000008013137836 */ /* 0x000fce0000000000 */
.L_x_5158:
[----:B------:R-:W-:Y:S05]  /*6850*/  BSYNC B6 ;  /* 0x0000000000067941 */ /* 0x000fea0003800000 */
.L_x_5157:
[----:B------:R-:W-:Y:S01]  /*6860*/  ULDC UR4, c[0x0][0x210] ;  /* 0x0000840000047ab9 */ /* 0x000fe20000000800 */
[----:B------:R-:W-:Y:S01]  /*6870*/  BSSY B6, `(.L_x_5227) ;  /* 0x000033d000067945 */ /* 0x000fe20003800000 */
[----:B------:R-:W-:-:S13]  /*6880*/  ISETP.GE.AND P0, PT, R19, UR4, PT ;  /* 0x0000000413007c0c */ /* 0x000fda000bf06270 */
[----:B------:R-:W-:Y:S05]  /*6890*/  @P0 BRA `(.L_x_5228) ;  /* 0x0000003000e80947 */ /* 0x000fea0003800000 */
[----:B0-----:R-:W0:Y:S01]  /*68a0*/  LDC R6, c[0x0][0x218] ;  /* 0x00008600ff067b82 */ /* 0x001e220000000800 */
[----:B------:R-:W-:Y:S01]  /*68b0*/  HFMA2.MMA R0, -RZ, RZ, 0, 0 ;  /* 0x00000000ff007435 */ /* 0x000fe200000001ff */
        /* <DEDUP_REMOVED lines=295> */
[----:B------:R-:W-:-:S04]  /*7b30*/  SHF.R.U32.HI R2, RZ, UR5, R2 ;  /* 0x00000005ff027c19 */ /* 0x000fc80008011602 */
[----:B------:R-:W-:-:S05]  /*7b40*/  IADD3 R3, -R2, RZ, RZ ;  /* 0x000000ff02037210 */ /* 0x000fca0007ffe1ff */
[----:B------:R-:W-:Y:S01]  /*7b50*/  IMAD R5, R3, UR4, R5 ;  /* 0x0000000403057c24 */ /* 0x000fe2000f8e0205 */
[----:B------:R-:W-:-:S03]  /*7b60*/  ULDC.64 UR4, c[0x0][0x408] ;  /* 0x0001020000047ab9 */ /* 0x000fc60000000a00 */
[C---:B------:R-:W-:Y:S02]  /*7b70*/  IMAD R16, R5.reuse, UR4, R16 ;  /* 0x0000000405107c24 */ /* 0x040fe4000f8e0210 */
[----:B------:R-:W-:-:S07]  /*7b80*/  IMAD R0, R5, UR5, R0 ;  /* 0x0000000505007c24 */ /* 0x000fce000f8e0200 */
.L_x_5229:
        /* <DEDUP_REMOVED lines=21> */
.L_x_5233:
[----:B------:R-:W2:Y:S02]  /*7ce0*/  LDG.E.U8 R2, desc[UR36][R4.64] ;  /* 0x0000002404027981 */ /* 0x000ea4000c1e1100 */
[----:B--2---:R-:W0:Y:S01]  /*7cf0*/  I2F.F64.U16 R2, R2 ;  /* 0x0000000200027312 */ /* 0x004e220000101800 */
[----:B------:R-:W-:Y:S05]  /*7d00*/  BRA `(.L_x_5235) ;  /* 0x0000000c00707947 */ /* 0x000fea0003800000 */
.L_x_5232:
        /* <DEDUP_REMOVED lines=9> */
.L_x_5237:
[----:B------:R-:W2:Y:S02]  /*7da0*/  LDG.E R2, desc[UR36][R4.64] ;  /* 0x0000002404027981 */ /* 0x000ea4000c1e1900 */
[----:B--2---:R-:W0:Y:S01]  /*7db0*/  I2F.F64 R2, R2 ;  /* 0x0000000200027312 */ /* 0x004e220000201c00 */
[----:B------:R-:W-:Y:S05]  /*7dc0*/  BRA `(.L_x_5235) ;  /* 0x0000000c00407947 */ /* 0x000fea0003800000 */
.L_x_5236:
[----:B------:R-:W2:Y:S02]  /*7dd0*/  LDG.E.U16 R2, desc[UR36][R4.64] ;  /* 0x0000002404027981 */ /* 0x000ea4000c1e1500 */
[----:B--2---:R-:W0:Y:S01]  /*7de0*/  I2F.F64.S16 R2, R2 ;  /* 0x0000000200027312 */ /* 0x004e220000101c00 */
[----:B------:R-:W-:Y:S05]  /*7df0*/  BRA `(.L_x_5235) ;  /* 0x0000000c00347947 */ /* 0x000fea0003800000 */
.L_x_5231:
        /* <DEDUP_REMOVED lines=10> */
.L_x_5239:
[----:B------:R-:W2:Y:S02]  /*7ea0*/  LDG.E.U16 R0, desc[UR36][R4.64] ;  /* 0x0000002404007981 */ /* 0x000ea4000c1e1500 */
[----:B--2---:R-:W-:-:S05]  /*7eb0*/  HADD2.F32 R0, -RZ, R0.H0_H0 ;  /* 0x20000000ff007230 */ /* 0x004fca0000004100 */
[----:B------:R-:W-:-:S04]  /*7ec0*/  FMUL.FTZ R0, R0, 1 ;  /* 0x3f80000000007820 */ /* 0x000fc80000410000 */
[----:B------:R0:W1:Y:S01]  /*7ed0*/  F2F.F64.F32 R2, R0 ;  /* 0x0000000000027310 */ /* 0x0000620000201800 */
[----:B------:R-:W-:Y:S05]  /*7ee0*/  BRA `(.L_x_5235) ;  /* 0x0000000800f87947 */ /* 0x000fea0003800000 */
.L_x_5238:
        /* <DEDUP_REMOVED lines=10> */
.L_x_5241:
[----:B------:R-:W2:Y:S02]  /*7f90*/  LDG.E.U16 R4, desc[UR36][R4.64] ;  /* 0x0000002404047981 */ /* 0x000ea4000c1e1500 */
[----:B--2---:R-:W-:-:S05]  /*7fa0*/  HADD2.F32 R0, -RZ, R4.H0_H0 ;  /* 0x20000004ff007230 */ /* 0x004fca0000004100 */
[----:B------:R-:W-:-:S04]  /*7fb0*/  FMUL.FTZ R0, R0, 1 ;  /* 0x3f80000000007820 */ /* 0x000fc80000410000 */
[----:B------:R0:W1:Y:S01]  /*7fc0*/  F2F.F64.F32 R2, R0 ;  /* 0x0000000000027310 */ /* 0x0000620000201800 */
[----:B------:R-:W-:Y:S05]  /*7fd0*/  BRA `(.L_x_5235) ;  /* 0x0000000800bc7947 */ /* 0x000fea0003800000 */
.L_x_5240:
[----:B------:R0:W5:Y:S01]  /*7fe0*/  LDG.E.64 R2, desc[UR36][R4.64] ;  /* 0x0000002404027981 */ /* 0x000162000c1e1b00 */
[----:B------:R-:W-:Y:S05]  /*7ff0*/  BRA `(.L_x_5235) ;  /* 0x0000000800b47947 */ /* 0x000fea0003800000 */
.L_x_5230:
        /* <DEDUP_REMOVED lines=13> */
.L_x_5244:
[----:B------:R0:W5:Y:S01]  /*80d0*/  LDG.E.64 R2, desc[UR36][R4.64] ;  /* 0x0000002404027981 */ /* 0x000162000c1e1b00 */
[----:B------:R-:W-:Y:S05]  /*80e0*/  BRA `(.L_x_5235) ;  /* 0x0000000800787947 */ /* 0x000fea0003800000 */
.L_x_5243:
        /* <DEDUP_REMOVED lines=28> */
.L_x_5246:
        /* <DEDUP_REMOVED lines=15> */
.L_x_5245:
[----:B------:R-:W2:Y:S02]  /*83a0*/  LDG.E.U16 R0, desc[UR36][R4.64] ;  /* 0x0000002404007981 */ /* 0x000ea4000c1e1500 */
[----:B--2---:R-:W-:-:S04]  /*83b0*/  IMAD.U32 R0, R0, 0x10000, RZ ;  /* 0x0001000000007824 */ /* 0x004fc800078e00ff */
[----:B------:R-:W-:-:S04]  /*83c0*/  FMUL.FTZ R0, R0, 1 ;  /* 0x3f80000000007820 */ /* 0x000fc80000410000 */
[----:B------:R0:W1:Y:S01]  /*83d0*/  F2F.F64.F32 R2, R0 ;  /* 0x0000000000027310 */ /* 0x0000620000201800 */
[----:B------:R-:W-:Y:S05]  /*83e0*/  BRA `(.L_x_5235) ;  /* 0x0000000400b87947 */ /* 0x000fea0003800000 */
.L_x_5242:
        /* <DEDUP_REMOVED lines=11> */
.L_x_5249:
        /* <DEDUP_REMOVED lines=17> */
[----:B------:R-:W-:Y:S02]  /*85b0*/  IADD3 R5, R3, -0x1c, RZ ;  /* 0xffffffe403057810 */ /* 0x000fe40007ffe0ff */
[----:B------:R-:W-:Y:S02]  /*85c0*/  IADD3 R0, R0, 0x1d, -R3 ;  /* 0x0000001d00007810 */ /* 0x000fe40007ffe803 */
[----:B------:R-:W-:-:S04]  /*85d0*/  SHF.L.U32 R5, R2, R5, RZ ;  /* 0x0000000502057219 */ /* 0x000fc800000006ff */
[----:B------:R-:W-:-:S07]  /*85e0*/  LOP3.LUT R2, R5, 0x7, RZ, 0xc0, !PT ;  /* 0x0000000705027812 */ /* 0x000fce00078ec0ff */
.L_x_5253:
[----:B------:R-:W-:Y:S05]  /*85f0*/  BSYNC B1 ;  /* 0x0000000000017941 */ /* 0x000fea0003800000 */
.L_x_5252:
[----:B------:R-:W-:Y:S01]  /*8600*/  LEA R3, R0, 0x3b800000, 0x17 ;  /* 0x3b80000000037811 */ /* 0x000fe200078eb8ff */
[----:B------:R-:W-:-:S05]  /*8610*/  IMAD.SHL.U32 R0, R2, 0x100000, RZ ;  /* 0x0010000002007824 */ /* 0x000fca00078e00ff */
[----:B------:R-:W-:-:S07]  /*8620*/  LOP3.LUT R0, R3, R0, R4, 0xfe, !PT ;  /* 0x0000000003007212 */ /* 0x000fce00078efe04 */
.L_x_5251:
[----:B------:R-:W-:Y:S05]  /*8630*/  BSYNC B0 ;  /* 0x0000000000007941 */ /* 0x000fea0003800000 */
.L_x_5250:
[----:B------:R-:W-:-:S04]  /*8640*/  FMUL.FTZ R0, R0, 1 ;  /* 0x3f80000000007820 */ /* 0x000fc80000410000 */
[----:B------:R1:W2:Y:S01]  /*8650*/  F2F.F64.F32 R2, R0 ;  /* 0x0000000000027310 */ /* 0x0002a20000201800 */
[----:B------:R-:W-:Y:S05]  /*8660*/  BRA `(.L_x_5235) ;  /* 0x0000000400187947 */ /* 0x000fea0003800000 */
.L_x_5248:
        /* <DEDUP_REMOVED lines=21> */
.L_x_5257:
[----:B------:R-:W-:Y:S05]  /*87c0*/  BSYNC B1 ;  /* 0x0000000000017941 */ /* 0x000fea0003800000 */
.L_x_5256:
[----:B------:R-:W-:Y:S01]  /*87d0*/  LEA R3, R0, 0x37800000, 0x17 ;  /* 0x3780000000037811 */ /* 0x000fe200078eb8ff */
[----:B------:R-:W-:-:S05]  /*87e0*/  IMAD.SHL.U32 R0, R2, 0x200000, RZ ;  /* 0x0020000002007824 */ /* 0x000fca00078e00ff */
[----:B------:R-:W-:-:S07]  /*87f0*/  LOP3.LUT R0, R3, R0, R4, 0xfe, !PT ;  /* 0x0000000003007212 */ /* 0x000fce00078efe04 */
.L_x_5255:
[----:B------:R-:W-:Y:S05]  /*8800*/  BSYNC B0 ;  /* 0x0000000000007941 */ /* 0x000fea0003800000 */
.L_x_5254:
[----:B------:R-:W-:-:S04]  /*8810*/  FMUL.FTZ R0, R0, 1 ;  /* 0x3f80000000007820 */ /* 0x000fc80000410000 */
[----:B------:R3:W4:Y:S01]  /*8820*/  F2F.F64.F32 R2, R0 ;  /* 0x0000000000027310 */ /* 0x0007220000201800 */
[----:B------:R-:W-:Y:S05]  /*8830*/  BRA `(.L_x_5235) ;  /* 0x0000000000a47947 */ /* 0x000fea0003800000 */
.L_x_5247:
        /* <DEDUP_REMOVED lines=14> */
.L_x_5261:
[----:B------:R-:W-:Y:S05]  /*8920*/  BSYNC B0 ;  /* 0x0000000000007941 */ /* 0x000fea0003800000 */
.L_x_5260:
[----:B------:R-:W-:-:S04]  /*8930*/  FMUL.FTZ R0, R0, 1 ;  /* 0x3f80000000007820 */ /* 0x000fc80000410000 */
[----:B------:R0:W1:Y:S01]  /*8940*/  F2F.F64.F32 R2, R0 ;  /* 0x0000000000027310 */ /* 0x0000620000201800 */
[----:B------:R-:W-:Y:S05]  /*8950*/  BRA `(.L_x_5235) ;  /* 0x00000000005c7947 */ /* 0x000fea0003800000 */
.L_x_5234:
        /* <DEDUP_REMOVED lines=15> */
[----:B0-----:R-:W-:Y:S05]  /*8a50*/  CALL.ABS.NOINC R2 ;  /* 0x0000000002007343 */ /* 0x001fea0003c00000 */
.L_x_5262:
[----:B------:R-:W-:Y:S01]  /*8a60*/  CS2R R2, SRZ ;  /* 0x0000000000027805 */ /* 0x000fe2000001ff00 */
[----:B------:R-:W-:Y:S06]  /*8a70*/  BRA `(.L_x_5235) ;  /* 0x0000000000147947 */ /* 0x000fec0003800000 */
.L_x_5259:
[----:B------:R-:W2:Y:S02]  /*8a80*/  LDG.E.64 R2, desc[UR36][R4.64] ;  /* 0x0000002404027981 */ /* 0x000ea4000c1e1b00 */
[----:B--2---:R-:W0:Y:S01]  /*8a90*/  I2F.F64.U64 R2, R2 ;  /* 0x0000000200027312 */ /* 0x004e220000301800 */
[----:B------:R-:W-:Y:S05]  /*8aa0*/  BRA `(.L_x_5235) ;  /* 0x0000000000087947 */ /* 0x000fea0003800000 */
.L_x_5258:
[----:B------:R-:W2:Y:S02]  /*8ab0*/  LDG.E R2, desc[UR36][R4.64] ;  /* 0x0000002404027981 */ /* 0x000ea4000c1e1900 */
[----:B--2---:R-:W0:Y:S02]  /*8ac0*/  I2F.F64.U32 R2, R2 ;  /* 0x0000000200027312 */ /* 0x004e240000201800 */
.L_x_5235:
        /* <DEDUP_REMOVED lines=20> */
.L_x_5266:
[----:B------:R-:W0:Y:S02]  /*8c10*/  F2I.S64.F64.TRUNC R4, R4 ;  /* 0x0000000400047311 */ /* 0x000e24000030d900 */
[----:B0-----:R-:W-:-:S05]  /*8c20*/  IMAD.MOV.U32 R3, RZ, RZ, R4 ;  /* 0x000000ffff037224 */ /* 0x001fca00078e0004 */
[----:B------:R3:W-:Y:S01]  /*8c30*/  STG.E.U8 desc[UR36][R16.64], R3 ;  /* 0x0000000310007986 */ /* 0x0007e2000c101124 */
[----:B------:R-:W-:Y:S05]  /*8c40*/  BRA `(.L_x_5268) ;  /* 0x0000000c00f87947 */ /* 0x000fea0003800000 */
.L_x_5265:
        /* <DEDUP_REMOVED lines=9> */
.L_x_5270:
[----:B------:R-:W0:Y:S02]  /*8ce0*/  F2I.F64.TRUNC R5, R4 ;  /* 0x0000000400057311 */ /* 0x000e24000030d100 */
[----:B0-----:R2:W-:Y:S01]  /*8cf0*/  STG.E desc[UR36][R16.64], R5 ;  /* 0x0000000510007986 */ /* 0x0015e2000c101924 */
[----:B------:R-:W-:Y:S05]  /*8d00*/  BRA `(.L_x_5268) ;  /* 0x0000000c00c87947 */ /* 0x000fea0003800000 */
.L_x_5269:
[----:B------:R-:W0:Y:S02]  /*8d10*/  F2I.F64.TRUNC R5, R4 ;  /* 0x0000000400057311 */ /* 0x000e24000030d100 */
[----:B0-----:R0:W-:Y:S01]  /*8d20*/  STG.E.U16 desc[UR36][R16.64], R5 ;  /* 0x0000000510007986 */ /* 0x0011e2000c101524 */
[----:B------:R-:W-:Y:S05]  /*8d30*/  BRA `(.L_x_5268) ;  /* 0x0000000c00bc7947 */ /* 0x000fea0003800000 */
.L_x_5264:
        /* <DEDUP_REMOVED lines=13> */
.L_x_5272:
        /* <DEDUP_REMOVED lines=8> */
.L_x_5271:
        /* <DEDUP_REMOVED lines=14> */
.L_x_5274:
        /* <DEDUP_REMOVED lines=9> */
.L_x_5273:
[----:B------:R0:W-:Y:S01]  /*9000*/  STG.E.64 desc[UR36][R16.64], R4 ;  /* 0x0000000410007986 */ /* 0x0001e2000c101b24 */
[----:B------:R-:W-:Y:S05]  /*9010*/  BRA `(.L_x_5268) ;  /* 0x0000000c00047947 */ /* 0x000fea0003800000 */
.L_x_5263:
        /* <DEDUP_REMOVED lines=12> */
.L_x_5277:
[----:B------:R-:W-:-:S05]  /*90e0*/  CS2R R6, SRZ ;  /* 0x0000000000067805 */ /* 0x000fca000001ff00 */
[----:B------:R0:W-:Y:S01]  /*90f0*/  STG.E.128 desc[UR36][R16.64], R4 ;  /* 0x0000000410007986 */ /* 0x0001e2000c101d24 */
[----:B------:R-:W-:Y:S05]  /*9100*/  BRA `(.L_x_5268) ;  /* 0x0000000800c87947 */ /* 0x000fea0003800000 */
.L_x_5276:
        /* <DEDUP_REMOVED lines=25> */
.L_x_5281:
[----:B------:R-:W-:Y:S05]  /*92a0*/  BSYNC B0 ;  /* 0x0000000000007941 */ /* 0x000fea0003800000 */
.L_x_5280:
[----:B------:R-:W-:-:S05]  /*92b0*/  LOP3.LUT R3, R0, R3, RZ, 0xfc, !PT ;  /* 0x0000000300037212 */ /* 0x000fca00078efcff */
[----:B------:R0:W-:Y:S01]  /*92c0*/  STG.E.U8 desc[UR36][R16.64], R3 ;  /* 0x0000000310007986 */ /* 0x0001e2000c101124 */
[----:B------:R-:W-:Y:S05]  /*92d0*/  BRA `(.L_x_5268) ;  /* 0x0000000800547947 */ /* 0x000fea0003800000 */
.L_x_5279:
        /* <DEDUP_REMOVED lines=17> */
.L_x_5283:
[----:B------:R-:W-:Y:S01]  /*93f0*/  IMAD.MOV.U32 R0, RZ, RZ, 0x7f ;  /* 0x0000007fff007424 */ /* 0x000fe200078e00ff */
[----:B------:R-:W-:-:S04]  /*9400*/  ISETP.GT.U32.AND P0, PT, R2, 0x7f800000, PT ;  /* 0x7f8000000200780c */ /* 0x000fc80003f04070 */
[----:B------:R-:W-:-:S09]  /*9410*/  SEL R0, R0, 0x7c, P0 ;  /* 0x0000007c00007807 */ /* 0x000fd20000000000 */
.L_x_5284:
[----:B------:R-:W-:Y:S05]  /*9420*/  BSYNC B0 ;  /* 0x0000000000007941 */ /* 0x000fea0003800000 */
.L_x_5282:
[----:B------:R-:W-:-:S04]  /*9430*/  LOP3.LUT R2, R3, 0x80000000, RZ, 0xc0, !PT ;  /* 0x8000000003027812 */ /* 0x000fc800078ec0ff */
[----:B------:R-:W-:-:S04]  /*9440*/  SHF.R.U32.HI R3, RZ, 0x18, R2 ;  /* 0x00000018ff037819 */ /* 0x000fc80000011602 */
[----:B------:R-:W-:-:S05]  /*9450*/  LOP3.LUT R3, R0, R3, RZ, 0xfc, !PT ;  /* 0x0000000300037212 */ /* 0x000fca00078efcff */
[----:B------:R0:W-:Y:S01]  /*9460*/  STG.E.U8 desc[UR36][R16.64], R3 ;  /* 0x0000000310007986 */ /* 0x0001e2000c101124 */
[----:B------:R-:W-:Y:S05]  /*9470*/  BRA `(.L_x_5268) ;  /* 0x0000000400ec7947 */ /* 0x000fea0003800000 */
.L_x_5278:
        /* <DEDUP_REMOVED lines=8> */
.L_x_5275:
        /* <DEDUP_REMOVED lines=11> */
.L_x_5287:
        /* <DEDUP_REMOVED lines=21> */
.L_x_5290:
[----:B------:R-:W-:-:S04]  /*9700*/  LOP3.LUT R2, R3, 0x80000000, RZ, 0xc0, !PT ;  /* 0x8000000003027812 */ /* 0x000fc800078ec0ff */
[----:B------:R-:W-:-:S04]  /*9710*/  SHF.R.U32.HI R3, RZ, 0x18, R2 ;  /* 0x00000018ff037819 */ /* 0x000fc80000011602 */
[----:B------:R-:W-:-:S04]  /*9720*/  LOP3.LUT R0, R0, R3, RZ, 0xfc, !PT ;  /* 0x0000000300007212 */ /* 0x000fc800078efcff */
[----:B------:R-:W-:-:S07]  /*9730*/  PRMT R8, R0, 0x7610, R8 ;  /* 0x0000761000087816 */ /* 0x000fce0000000008 */
.L_x_5289:
[----:B------:R-:W-:Y:S05]  /*9740*/  BSYNC B0 ;  /* 0x0000000000007941 */ /* 0x000fea0003800000 */
.L_x_5288:
[----:B------:R0:W-:Y:S01]  /*9750*/  STG.E.U8 desc[UR36][R16.64], R8 ;  /* 0x0000000810007986 */ /* 0x0001e2000c101124 */
[----:B------:R-:W-:Y:S05]  /*9760*/  BRA `(.L_x_5268) ;  /* 0x0000000400307947 */ /* 0x000fea0003800000 */
.L_x_5286:
        /* <DEDUP_REMOVED lines=21> */
.L_x_5293:
[----:B------:R-:W-:-:S04]  /*98c0*/  LOP3.LUT R2, R3, 0x80000000, RZ, 0xc0, !PT ;  /* 0x8000000003027812 */ /* 0x000fc800078ec0ff */
[----:B------:R-:W-:-:S04]  /*98d0*/  SHF.R.U32.HI R3, RZ, 0x18, R2 ;  /* 0x00000018ff037819 */ /* 0x000fc80000011602 */
[----:B------:R-:W-:-:S04]  /*98e0*/  LOP3.LUT R0, R0, R3, RZ, 0xfc, !PT ;  /* 0x0000000300007212 */ /* 0x000fc800078efcff */
[----:B------:R-:W-:-:S07]  /*98f0*/  PRMT R8, R0, 0x7610, R8 ;  /* 0x0000761000087816 */ /* 0x000fce0000000008 */
.L_x_5292:
[----:B------:R-:W-:Y:S05]  /*9900*/  BSYNC B0 ;  /* 0x0000000000007941 */ /* 0x000fea0003800000 */
.L_x_5291:
[----:B------:R0:W-:Y:S01]  /*9910*/  STG.E.U8 desc[UR36][R16.64], R8 ;  /* 0x0000000810007986 */ /* 0x0001e2000c101124 */
[----:B------:R-:W-:Y:S05]  /*9920*/  BRA `(.L_x_5268) ;  /* 0x0000000000c07947 */ /* 0x000fea0003800000 */
.L_x_5285:
        /* <DEDUP_REMOVED lines=26> */
.L_x_5267:
[----:B------:R-:W-:Y:S01]  /*9ad0*/  MOV R0, 0x0 ;  /* 0x0000000000007802 */ /* 0x000fe20000000f00 */
[----:B------:R-:W-:Y:S01]  /*9ae0*/  ULDC.64 UR4, c[0x4][0x128] ;  /* 0x01004a0000047ab9 */ /* 0x000fe20000000a00 */
[----:B------:R-:W-:Y:S01]  /*9af0*/  ULDC.64 UR6, c[0x4][0x10] ;  /* 0x0100040000067ab9 */ /* 0x000fe20000000a00 */
[----:B------:R-:W-:Y:S01]  /*9b00*/  IMAD.U32 R4, RZ, RZ, UR4 ;  /* 0x00000004ff047e24 */ /* 0x000fe2000f8e00ff */
[----:B------:R0:W1:Y:S01]  /*9b10*/  LDC.64 R2, c[0x4][R0] ;  /* 0x0100000000027b82 */ /* 0x0000620000000a00 */
[----:B------:R-:W-:Y:S01]  /*9b20*/  IMAD.U32 R5, RZ, RZ, UR5 ;  /* 0x00000005ff057e24 */ /* 0x000fe2000f8e00ff */
[----:B------:R-:W-:Y:S01]  /*9b30*/  ULDC.64 UR4, c[0x4][0x130] ;  /* 0x01004c0000047ab9 */ /* 0x000fe20000000a00 */
[----:B------:R-:W-:Y:S01]  /*9b40*/  IMAD.U32 R10, RZ, RZ, UR6 ;  /* 0x00000006ff0a7e24 */ /* 0x000fe2000f8e00ff */
[----:B------:R-:W-:Y:S01]  /*9b50*/  MOV R7, UR5 ;  /* 0x0000000500077c02 */ /* 0x000fe20008000f00 */
[----:B------:R-:W-:Y:S02]  /*9b60*/  IMAD.U32 R6, RZ, RZ, UR4 ;  /* 0x00000004ff067e24 */ /* 0x000fe4000f8e00ff */
[----:B------:R-:W-:-:S02]  /*9b70*/  IMAD.U32 R11, RZ, RZ, UR7 ;  /* 0x00000007ff0b7e24 */ /* 0x000fc4000f8e00ff */
[----:B------:R-:W-:Y:S02]  /*9b80*/  IMAD.MOV.U32 R8, RZ, RZ, 0x65 ;  /* 0x00000065ff087424 */ /* 0x000fe400078e00ff */
[----:B------:R-:W-:Y:S02]  /*9b90*/  IMAD.MOV.U32 R12, RZ, RZ, 0x1 ;  /* 0x00000001ff0c7424 */ /* 0x000fe400078e00ff */
[----:B0-----:R-:W-:-:S07]  /*9ba0*/  IMAD.MOV.U32 R13, RZ, RZ, RZ ;  /* 0x000000ffff0d7224 */ /* 0x001fce00078e00ff */
[----:B------:R-:W-:-:S07]  /*9bb0*/  LEPC R20, `(.L_x_5296) ;  /* 0x000000001014794e */ /* 0x000fce0000000000 */
[----:B-1----:R-:W-:Y:S05]  /*9bc0*/  CALL.ABS.NOINC R2 ;  /* 0x0000000002007343 */ /* 0x002fea0003c00000 */
.L_x_5296:
[----:B------:R-:W-:Y:S05]  /*9bd0*/  BRA `(.L_x_5268) ;  /* 0x0000000000147947 */ /* 0x000fea0003800000 */
.L_x_5295:
[----:B------:R-:W0:Y:S02]  /*9be0*/  F2I.U64.F64.TRUNC R4, R4 ;  /* 0x0000000400047311 */ /* 0x000e24000030d800 */
[----:B0-----:R0:W-:Y:S01]  /*9bf0*/  STG.E.64 desc[UR36][R16.64], R4 ;  /* 0x0000000410007986 */ /* 0x0011e2000c101b24 */
[----:B------:R-:W-:Y:S05]  /*9c00*/  BRA `(.L_x_5268) ;  /* 0x0000000000087947 */ /* 0x000fea0003800000 */
.L_x_5294:
[----:B------:R-:W0:Y:S02]  /*9c10*/  F2I.U32.F64.TRUNC R5, R4 ;  /* 0x0000000400057311 */ /* 0x000e24000030d000 */
[----:B0-----:R0:W-:Y:S02]  /*9c20*/  STG.E desc[UR36][R16.64], R5 ;  /* 0x0000000510007986 */ /* 0x0011e4000c101924 */
.L_x_5268:
[----:B------:R-:W-:-:S07]  /*9c30*/  VIADD R19, R19, 0x80 ;  /* 0x0000008013137836 */ /* 0x000fce0000000000 */
.L_x_5228:
[----:B------:R-:W-:Y:S05]  /*9c40*/  BSYNC B6 ;  /* 0x0000000000067941 */ /* 0x000fea0003800000 */
.L_x_5227:
        /* <DEDUP_REMOVED lines=306> */
.L_x_5297:
        /* <DEDUP_REMOVED lines=19> */
[----:B--2---:R-:W3:Y:S01]  /*b0a0*/  I2F.F64.S16 R2, R2 ;  /* 0x0000000200027312 */ /* 0x004ee20000101c00 */
[----:B------:R-:W-:Y:S05]  /*b0b0*/  BRA `(.L_x_5303) ;  /* 0x0000000c007c7947 */ /* 0x000fea0003800000 */
.L_x_5301:
[----:B------:R-:W2:Y:S02]  /*b0c0*/  LDG.E.U8 R2, desc[UR36][R4.64] ;  /* 0x0000002404027981 */ /* 0x000ea4000c1e1100 */
[----:B--2---:R-:W4:Y:S01]  /*b0d0*/  I2F.F64.U16 R2, R2 ;  /* 0x0000000200027312 */ /* 0x004f220000101800 */
[----:B------:R-:W-:Y:S05]  /*b0e0*/  BRA `(.L_x_5303) ;  /* 0x0000000c00707947 */ /* 0x000fea0003800000 */
.L_x_5300:
[----:B------:R-:W-:-:S13]  /*b0f0*/  ISETP.NE.AND P0, PT, R2, 0x2, PT ;  /* 0x000000020200780c */ /* 0x000fda0003f05270 */
[----:B------:R-:W-:Y:S05]  /*b100*/  @!P0 BRA `(.L_x_5304) ;  /* 0x0000000000288947 */ /* 0x000fea0003800000 */
[----:B------:R-:W-:-:S13]  /*b110*/  ISETP.NE.AND P0, PT, R2, 0x3, PT ;  /* 0x000000030200780c */ /* 0x000fda0003f05270 */
[----:B------:R-:W-:Y:S05]  /*b120*/  @!P0 BRA `(.L_x_5305) ;  /* 0x0000000000148947 */ /* 0x000fea0003800000 */
[----:B------:R-:W-:-:S13]  /*b130*/  ISETP.NE.AND P0, PT, R2, 0x4, PT ;  /* 0x000000040200780c */ /* 0x000fda0003f05270 */
[----:B------:R-:W-:Y:S05]  /*b140*/  @P0 BRA `(.L_x_5302) ;  /* 0x0000000800fc0947 */ /* 0x000fea0003800000 */
[----:B------:R-:W2:Y:S02]  /*b150*/  LDG.E.64 R2, desc[UR36][R4.64] ;  /* 0x0000002404027981 */ /* 0x000ea4000c1e1b00 */
[----:B--2---:R-:W1:Y:S01]  /*b160*/  I2F.F64.S64 R2, R2 ;  /* 0x0000000200027312 */ /* 0x004e620000301c00 */
[----:B------:R-:W-:Y:S05]  /*b170*/  BRA `(.L_x_5303) ;  /* 0x0000000c004c7947 */ /* 0x000fea0003800000 */
.L_x_5305:
[----:B------:R-:W2:Y:S02]  /*b180*/  LDG.E R2, desc[UR36][R4.64] ;  /* 0x0000002404027981 */ /* 0x000ea4000c1e1900 */
[----:B--2---:R-:W2:Y:S01]  /*b190*/  I2F.F64 R2, R2 ;  /* 0x0000000200027312 */ /* 0x004ea20000201c00 */
[----:B------:R-:W-:Y:S05]  /*b1a0*/  BRA `(.L_x_5303) ;  /* 0x0000000c00407947 */ /* 0x000fea0003800000 */
.L_x_5304:
[----:B------:R-:W2:Y:S02]  /*b1b0*/  LDG.E.U16 R2, desc[UR36][R4.64] ;  /* 0x0000002404027981 */ /* 0x000ea4000c1e1500 */
[----:B--2---:R-:W0:Y:S01]  /*b1c0*/  I2F.F64.S16 R2, R2 ;  /* 0x0000000200027312 */ /* 0x004e220000101c00 */
[----:B------:R-:W-:Y:S05]  /*b1d0*/  BRA `(.L_x_5303) ;  /* 0x0000000c00347947 */ /* 0x000fea0003800000 */
.L_x_5299:
        /* <DEDUP_REMOVED lines=10> */
.L_x_5307:
[----:B------:R-:W2:Y:S02]  /*b280*/  LDG.E.U16 R0, desc[UR36][R4.64] ;  /* 0x0000002404007981 */ /* 0x000ea4000c1e1500 */
[----:B--2---:R-:W-:-:S05]  /*b290*/  HADD2.F32 R0, -RZ, R0.H0_H0 ;  /* 0x20000000ff007230 */ /* 0x004fca0000004100 */
[----:B------:R-:W-:-:S04]  /*b2a0*/  FMUL.FTZ R0, R0, 1 ;  /* 0x3f80000000007820 */ /* 0x000fc80000410000 */
[----:B------:R0:W1:Y:S01]  /*b2b0*/  F2F.F64.F32 R2, R0 ;  /* 0x0000000000027310 */ /* 0x0000620000201800 */
[----:B------:R-:W-:Y:S05]  /*b2c0*/  BRA `(.L_x_5303) ;  /* 0x0000000800f87947 */ /* 0x000fea0003800000 */
.L_x_5306:
        /* <DEDUP_REMOVED lines=10> */
.L_x_5309:
[----:B------:R-:W2:Y:S02]  /*b370*/  LDG.E.U16 R4, desc[UR36][R4.64] ;  /* 0x0000002404047981 */ /* 0x000ea4000c1e1500 */
[----:B--2---:R-:W-:-:S05]  /*b380*/  HADD2.F32 R0, -RZ, R4.H0_H0 ;  /* 0x20000004ff007230 */ /* 0x004fca0000004100 */
[----:B------:R-:W-:-:S04]  /*b390*/  FMUL.FTZ R0, R0, 1 ;  /* 0x3f80000000007820 */ /* 0x000fc80000410000 */
[----:B------:R0:W1:Y:S01]  /*b3a0*/  F2F.F64.F32 R2, R0 ;  /* 0x0000000000027310 */ /* 0x0000620000201800 */
[----:B------:R-:W-:Y:S05]  /*b3b0*/  BRA `(.L_x_5303) ;  /* 0x0000000800bc7947 */ /* 0x000fea0003800000 */
.L_x_5308:
[----:B------:R0:W5:Y:S01]  /*b3c0*/  LDG.E.64 R2, desc[UR36][R4.64] ;  /* 0x0000002404027981 */ /* 0x000162000c1e1b00 */
[----:B------:R-:W-:Y:S05]  /*b3d0*/  BRA `(.L_x_5303) ;  /* 0x0000000800b47947 */ /* 0x000fea0003800000 */
.L_x_5298:
        /* <DEDUP_REMOVED lines=13> */
.L_x_5312:
[----:B------:R0:W5:Y:S01]  /*b4b0*/  LDG.E.64 R2, desc[UR36][R4.64] ;  /* 0x0000002404027981 */ /* 0x000162000c1e1b00 */
[----:B------:R-:W-:Y:S05]  /*b4c0*/  BRA `(.L_x_5303) ;  /* 0x0000000800787947 */ /* 0x000fea0003800000 */
.L_x_5311:
        /* <DEDUP_REMOVED lines=28> */
.L_x_5314:
[----:B------:R-:W2:Y:S02]  /*b690*/  LDG.E.U8 R3, desc[UR36][R4.64] ;  /* 0x0000002404037981 */ /* 0x000ea4000c1e1100 */
[----:B--2---:R-:W-:-:S05]  /*b6a0*/  IMAD.SHL.U32 R0, R3, 0x2000000, RZ ;  /* 0x0200000003007824 */ /* 0x004fca00078e00ff */
[----:B------:R-:W-:-:S13]  /*b6b0*/  ISETP.GE.U32.AND P0, PT, R0, 0x8000000, PT ;  /* 0x080000000000780c */ /* 0x000fda0003f06070 */
[C---:B------:R-:W-:Y:S01]  /*b6c0*/  @!P0 IMAD.SHL.U32 R0, R3.reuse, 0x100, RZ ;  /* 0x0000010003008824 */ /* 0x040fe200078e00ff */
[C---:B------:R-:W-:Y:S01]  /*b6d0*/  @P0 SHF.L.U32 R2, R3.reuse, 0x15, RZ ;  /* 0x0000001503020819 */ /* 0x040fe200000006ff */
[----:B------:R-:W-:-:S03]  /*b6e0*/  IMAD.SHL.U32 R3, R3, 0x1000000, RZ ;  /* 0x0100000003037824 */ /* 0x000fc600078e00ff */
        /* <DEDUP_REMOVED lines=9> */
.L_x_5313:
[----:B------:R-:W2:Y:S02]  /*b780*/  LDG.E.U16 R0, desc[UR36][R4.64] ;  /* 0x0000002404007981 */ /* 0x000ea4000c1e1500 */
[----:B--2---:R-:W-:-:S04]  /*b790*/  IMAD.U32 R0, R0, 0x10000, RZ ;  /* 0x0001000000007824 */ /* 0x004fc800078e00ff */
[----:B------:R-:W-:-:S04]  /*b7a0*/  FMUL.FTZ R0, R0, 1 ;  /* 0x3f80000000007820 */ /* 0x000fc80000410000 */
[----:B------:R0:W1:Y:S01]  /*b7b0*/  F2F.F64.F32 R2, R0 ;  /* 0x0000000000027310 */ /* 0x0000620000201800 */
[----:B------:R-:W-:Y:S05]  /*b7c0*/  BRA `(.L_x_5303) ;  /* 0x0000000400b87947 */ /* 0x000fea0003800000 */
.L_x_5310:
        /* <DEDUP_REMOVED lines=11> */
.L_x_5317:
        /* <DEDUP_REMOVED lines=21> */
.L_x_5321:
[----:B------:R-:W-:Y:S05]  /*b9d0*/  BSYNC B1 ;  /* 0x0000000000017941 */ /* 0x000fea0003800000 */
.L_x_5320:
[----:B------:R-:W-:Y:S01]  /*b9e0*/  LEA R3, R0, 0x3b800000, 0x17 ;  /* 0x3b80000000037811 */ /* 0x000fe200078eb8ff */
[----:B------:R-:W-:-:S05]  /*b9f0*/  IMAD.SHL.U32 R0, R2, 0x100000, RZ ;  /* 0x0010000002007824 */ /* 0x000fca00078e00ff */
[----:B------:R-:W-:-:S07]  /*ba00*/  LOP3.LUT R0, R3, R0, R4, 0xfe, !PT ;  /* 0x0000000003007212 */ /* 0x000fce00078efe04 */
.L_x_5319:
[----:B------:R-:W-:Y:S05]  /*ba10*/  BSYNC B0 ;  /* 0x0000000000007941 */ /* 0x000fea0003800000 */
.L_x_5318:
[----:B------:R-:W-:-:S04]  /*ba20*/  FMUL.FTZ R0, R0, 1 ;  /* 0x3f80000000007820 */ /* 0x000fc80000410000 */
[----:B------:R0:W1:Y:S01]  /*ba30*/  F2F.F64.F32 R2, R0 ;  /* 0x0000000000027310 */ /* 0x0000620000201800 */
[----:B------:R-:W-:Y:S05]  /*ba40*/  BRA `(.L_x_5303) ;  /* 0x0000000400187947 */ /* 0x000fea0003800000 */
.L_x_5316:
        /* <DEDUP_REMOVED lines=21> */
.L_x_5325:
[----:B------:R-:W-:Y:S05]  /*bba0*/  BSYNC B1 ;  /* 0x0000000000017941 */ /* 0x000fea0003800000 */
.L_x_5324:
[----:B------:R-:W-:Y:S01]  /*bbb0*/  LEA R3, R0, 0x37800000, 0x17 ;  /* 0x3780000000037811 */ /* 0x000fe200078eb8ff */
[----:B------:R-:W-:-:S05]  /*bbc0*/  IMAD.SHL.U32 R0, R2, 0x200000, RZ ;  /* 0x0020000002007824 */ /* 0x000fca00078e00ff */
[----:B------:R-:W-:-:S07]  /*bbd0*/  LOP3.LUT R0, R3, R0, R4, 0xfe, !PT ;  /* 0x0000000003007212 */ /* 0x000fce00078efe04 */
.L_x_5323:
[----:B------:R-:W-:Y:S05]  /*bbe0*/  BSYNC B0 ;  /* 0x0000000000007941 */ /* 0x000fea0003800000 */
.L_x_5322:
[----:B------:R-:W-:-:S04]  /*bbf0*/  FMUL.FTZ R0, R0, 1 ;  /* 0x3f80000000007820 */ /* 0x000fc80000410000 */
[----:B------:R0:W1:Y:S01]  /*bc00*/  F2F.F64.F32 R2, R0 ;  /* 0x0000000000027310 */ /* 0x0000620000201800 */
[----:B------:R-:W-:Y:S05]  /*bc10*/  BRA `(.L_x_5303) ;  /* 0x0000000000a47947 */ /* 0x000fea0003800000 */
.L_x_5315:
        /* <DEDUP_REMOVED lines=12> */
[----:B------:R-:W-:Y:S01]  /*bce0*/  @!P0 IMAD.MOV.U32 R0, RZ, RZ, 0x7f800001 ;  /* 0x7f800001ff008424 */ /* 0x000fe200078e00ff */
[----:B------:R-:W-:-:S07]  /*bcf0*/  @P0 SHF.L.U32 R0, R4, 0x17, RZ ;  /* 0x0000001704000819 */ /* 0x000fce00000006ff */
.L_x_5329:
[----:B------:R-:W-:Y:S05]  /*bd00*/  BSYNC B0 ;  /* 0x0000000000007941 */ /* 0x000fea0003800000 */
.L_x_5328:
[----:B------:R-:W-:-:S04]  /*bd10*/  FMUL.FTZ R0, R0, 1 ;  /* 0x3f80000000007820 */ /* 0x000fc80000410000 */
[----:B------:R0:W1:Y:S01]  /*bd20*/  F2F.F64.F32 R2, R0 ;  /* 0x0000000000027310 */ /* 0x0000620000201800 */
[----:B------:R-:W-:Y:S05]  /*bd30*/  BRA `(.L_x_5303) ;  /* 0x00000000005c7947 */ /* 0x000fea0003800000 */
.L_x_5302:
        /* <DEDUP_REMOVED lines=16> */
.L_x_5330:
[----:B------:R-:W-:Y:S01]  /*be40*/  CS2R R2, SRZ ;  /* 0x0000000000027805 */ /* 0x000fe2000001ff00 */
[----:B------:R-:W-:Y:S06]  /*be50*/  BRA `(.L_x_5303) ;  /* 0x0000000000147947 */ /* 0x000fec0003800000 */
.L_x_5327:
[----:B------:R-:W2:Y:S02]  /*be60*/  LDG.E.64 R2, desc[UR36][R4.64] ;  /* 0x0000002404027981 */ /* 0x000ea4000c1e1b00 */
[----:B--2---:R-:W0:Y:S01]  /*be70*/  I2F.F64.U64 R2, R2 ;  /* 0x0000000200027312 */ /* 0x004e220000301800 */
[----:B------:R-:W-:Y:S05]  /*be80*/  BRA `(.L_x_5303) ;  /* 0x0000000000087947 */ /* 0x000fea0003800000 */
.L_x_5326:
[----:B------:R-:W2:Y:S02]  /*be90*/  LDG.E R2, desc[UR36][R4.64] ;  /* 0x0000002404027981 */ /* 0x000ea4000c1e1900 */
[----:B--2---:R-:W0:Y:S02]  /*bea0*/  I2F.F64.U32 R2, R2 ;  /* 0x0000000200027312 */ /* 0x004e240000201800 */
.L_x_5303:
[----:B------:R-:W0:Y:S01]  /*beb0*/  LDC.U8 R6, c[0x0][0x430] ;  /* 0x00010c00ff067b82 */ /* 0x000e220000000000 */
[----:B------:R-:W-:Y:S01]  /*bec0*/  ULDC.64 UR4, c[0x0][0x420] ;  /* 0x0001080000047ab9 */ /* 0x000fe20000000a00 */
[C---:B012345:R-:W-:Y:S02]  /*bed0*/  DSETP.GT.AND P0, PT, R2.reuse, RZ, PT ;  /* 0x000000ff0200722a */ /* 0x07ffe40003f04000 */
[----:B------:R-:W-:-:S10]  /*bee0*/  DMUL R4, R2, UR4 ;  /* 0x0000000402047c28 */ /* 0x000fd40008000000 */
        /* <DEDUP_REMOVED lines=16> */
.L_x_5334:
[----:B------:R-:W0:Y:S02]  /*bff0*/  F2I.S64.F64.TRUNC R4, R4 ;  /* 0x0000000400047311 */ /* 0x000e24000030d900 */
[----:B0-----:R-:W-:-:S05]  /*c000*/  IMAD.MOV.U32 R3, RZ, RZ, R4 ;  /* 0x000000ffff037224 */ /* 0x001fca00078e0004 */
[----:B------:R-:W-:Y:S01]  /*c010*/  STG.E.U8 desc[UR36][R16.64], R3 ;  /* 0x0000000310007986 */ /* 0x000fe2000c101124 */
[----:B------:R-:W-:Y:S05]  /*c020*/  EXIT ;  /* 0x000000000000794d */ /* 0x000fea0003800000 */
.L_x_5333:
        /* <DEDUP_REMOVED lines=9> */
.L_x_5337:
[----:B------:R-:W0:Y:S02]  /*c0c0*/  F2I.F64.TRUNC R5, R4 ;  /* 0x0000000400057311 */ /* 0x000e24000030d100 */
[----:B0-----:R-:W-:Y:S01]  /*c0d0*/  STG.E desc[UR36][R16.64], R5 ;  /* 0x0000000510007986 */ /* 0x001fe2000c101924 */
[----:B------:R-:W-:Y:S05]  /*c0e0*/  EXIT ;  /* 0x000000000000794d */ /* 0x000fea0003800000 */
.L_x_5336:
[----:B------:R-:W0:Y:S02]  /*c0f0*/  F2I.F64.TRUNC R5, R4 ;  /* 0x0000000400057311 */ /* 0x000e24000030d100 */
[----:B0-----:R-:W-:Y:S01]  /*c100*/  STG.E.U16 desc[UR36][R16.64], R5 ;  /* 0x0000000510007986 */ /* 0x001fe2000c101524 */
[----:B------:R-:W-:Y:S05]  /*c110*/  EXIT ;  /* 0x000000000000794d */ /* 0x000fea0003800000 */
.L_x_5332:
        /* <DEDUP_REMOVED lines=13> */
.L_x_5339:
        /* <DEDUP_REMOVED lines=8> */
.L_x_5338:
        /* <DEDUP_REMOVED lines=14> */
.L_x_5341:
        /* <DEDUP_REMOVED lines=9> */
.L_x_5340:
[----:B------:R-:W-:Y:S01]  /*c3e0*/  STG.E.64 desc[UR36][R16.64], R4 ;  /* 0x0000000410007986 */ /* 0x000fe2000c101b24 */
[----:B------:R-:W-:Y:S05]  /*c3f0*/  EXIT ;  /* 0x000000000000794d */ /* 0x000fea0003800000 */
.L_x_5331:
        /* <DEDUP_REMOVED lines=12> */
.L_x_5344:
[----:B------:R-:W-:-:S05]  /*c4c0*/  CS2R R6, SRZ ;  /* 0x0000000000067805 */ /* 0x000fca000001ff00 */
[----:B------:R-:W-:Y:S01]  /*c4d0*/  STG.E.128 desc[UR36][R16.64], R4 ;  /* 0x0000000410007986 */ /* 0x000fe2000c101d24 */
[----:B------:R-:W-:Y:S05]  /*c4e0*/  EXIT ;  /* 0x000000000000794d */ /* 0x000fea0003800000 */
.L_x_5343:
        /* <DEDUP_REMOVED lines=25> */
.L_x_5348:
[----:B------:R-:W-:Y:S05]  /*c680*/  BSYNC B0 ;  /* 0x0000000000007941 */ /* 0x000fea0003800000 */
.L_x_5347:
[----:B------:R-:W-:-:S05]  /*c690*/  LOP3.LUT R3, R0, R3, RZ, 0xfc, !PT ;  /* 0x0000000300037212 */ /* 0x000fca00078efcff */
[----:B------:R-:W-:Y:S01]  /*c6a0*/  STG.E.U8 desc[UR36][R16.64], R3 ;  /* 0x0000000310007986 */ /* 0x000fe2000c101124 */
[----:B------:R-:W-:Y:S05]  /*c6b0*/  EXIT ;  /* 0x000000000000794d */ /* 0x000fea0003800000 */
.L_x_5346:
        /* <DEDUP_REMOVED lines=17> */
.L_x_5350:
[----:B------:R-:W-:Y:S01]  /*c7d0*/  IMAD.MOV.U32 R0, RZ, RZ, 0x7f ;  /* 0x0000007fff007424 */ /* 0x000fe200078e00ff */
[----:B------:R-:W-:-:S04]  /*c7e0*/  ISETP.GT.U32.AND P0, PT, R2, 0x7f800000, PT ;  /* 0x7f8000000200780c */ /* 0x000fc80003f04070 */
[----:B------:R-:W-:-:S09]  /*c7f0*/  SEL R0, R0, 0x7c, P0 ;  /* 0x0000007c00007807 */ /* 0x000fd20000000000 */
.L_x_5351:
[----:B------:R-:W-:Y:S05]  /*c800*/  BSYNC B0 ;  /* 0x0000000000007941 */ /* 0x000fea0003800000 */
.L_x_5349:
[----:B------:R-:W-:-:S04]  /*c810*/  LOP3.LUT R2, R3, 0x80000000, RZ, 0xc0, !PT ;  /* 0x8000000003027812 */ /* 0x000fc800078ec0ff */
[----:B------:R-:W-:-:S04]  /*c820*/  SHF.R.U32.HI R3, RZ, 0x18, R2 ;  /* 0x00000018ff037819 */ /* 0x000fc80000011602 */
[----:B------:R-:W-:-:S05]  /*c830*/  LOP3.LUT R3, R0, R3, RZ, 0xfc, !PT ;  /* 0x0000000300037212 */ /* 0x000fca00078efcff */
[----:B------:R-:W-:Y:S01]  /*c840*/  STG.E.U8 desc[UR36][R16.64], R3 ;  /* 0x0000000310007986 */ /* 0x000fe2000c101124 */
[----:B------:R-:W-:Y:S05]  /*c850*/  EXIT ;  /* 0x000000000000794d */ /* 0x000fea0003800000 */
.L_x_5345:
        /* <DEDUP_REMOVED lines=8> */
.L_x_5342:
        /* <DEDUP_REMOVED lines=11> */
.L_x_5354:
[----:B------:R-:W-:Y:S01]  /*c990*/  UMOV UR4, 0xf0000000 ;  /* 0xf000000000047882 */ /* 0x000fe20000000000 */
[----:B------:R-:W-:Y:S01]  /*c9a0*/  UMOV UR5, 0x380fffff ;  /* 0x380fffff00057882 */ /* 0x000fe20000000000 */
[----:B------:R-:W0:Y:S01]  /*c9b0*/  F2F.F32.F64 R3, R4 ;  /* 0x0000000400037310 */ /* 0x000e220000301000 */
[----:B------:R-:W-:Y:S01]  /*c9c0*/  DSETP.GEU.AND P0, PT, |R4|, UR4, PT ;  /* 0x0000000404007e2a */ /* 0x000fe2000bf0e200 */
[----:B------:R-:W-:Y:S01]  /*c9d0*/  BSSY B0, `(.L_x_5355) ;  /* 0x0000015000007945 */ /* 0x000fe20003800000 */
[----:B------:R-:W-:-:S12]  /*c9e0*/  MOV R8, 0x80 ;  /* 0x0000008000087802 */ /* 0x000fd80000000f00 */
        /* <DEDUP_REMOVED lines=15> */
.L_x_5357:
[----:B------:R-:W-:-:S04]  /*cae0*/  LOP3.LUT R2, R3, 0x80000000, RZ, 0xc0, !PT ;  /* 0x8000000003027812 */ /* 0x000fc800078ec0ff */
[----:B------:R-:W-:-:S04]  /*caf0*/  SHF.R.U32.HI R3, RZ, 0x18, R2 ;  /* 0x00000018ff037819 */ /* 0x000fc80000011602 */
[----:B------:R-:W-:-:S04]  /*cb00*/  LOP3.LUT R0, R0, R3, RZ, 0xfc, !PT ;  /* 0x0000000300007212 */ /* 0x000fc800078efcff */
[----:B------:R-:W-:-:S07]  /*cb10*/  PRMT R8, R0, 0x7610, R8 ;  /* 0x0000761000087816 */ /* 0x000fce0000000008 */
.L_x_5356:
[----:B------:R-:W-:Y:S05]  /*cb20*/  BSYNC B0 ;  /* 0x0000000000007941 */ /* 0x000fea0003800000 */
.L_x_5355:
[----:B------:R-:W-:Y:S01]  /*cb30*/  STG.E.U8 desc[UR36][R16.64], R8 ;  /* 0x0000000810007986 */ /* 0x000fe2000c101124 */
[----:B------:R-:W-:Y:S05]  /*cb40*/  EXIT ;  /* 0x000000000000794d */ /* 0x000fea0003800000 */
.L_x_5353:
        /* <DEDUP_REMOVED lines=21> */
.L_x_5360:
[----:B------:R-:W-:-:S04]  /*cca0*/  LOP3.LUT R2, R3, 0x80000000, RZ, 0xc0, !PT ;  /* 0x8000000003027812 */ /* 0x000fc800078ec0ff */
[----:B------:R-:W-:-:S04]  /*ccb0*/  SHF.R.U32.HI R3, RZ, 0x18, R2 ;  /* 0x00000018ff037819 */ /* 0x000fc80000011602 */
[----:B------:R-:W-:-:S04]  /*ccc0*/  LOP3.LUT R0, R0, R3, RZ, 0xfc, !PT ;  /* 0x0000000300007212 */ /* 0x000fc800078efcff */
[----:B------:R-:W-:-:S07]  /*ccd0*/  PRMT R8, R0, 0x7610, R8 ;  /* 0x0000761000087816 */ /* 0x000fce0000000008 */
.L_x_5359:
[----:B------:R-:W-:Y:S05]  /*cce0*/  BSYNC B0 ;  /* 0x0000000000007941 */ /* 0x000fea0003800000 */
.L_x_5358:
[----:B------:R-:W-:Y:S01]  /*ccf0*/  STG.E.U8 desc[UR36][R16.64], R8 ;  /* 0x0000000810007986 */ /* 0x000fe2000c101124 */
[----:B------:R-:W-:Y:S05]  /*cd00*/  EXIT ;  /* 0x000000000000794d */ /* 0x000fea0003800000 */
.L_x_5352:
        /* <DEDUP_REMOVED lines=26> */
.L_x_5335:
        /* <DEDUP_REMOVED lines=16> */
.L_x_5363:
[----:B------:R-:W-:Y:S05]  /*cfb0*/  EXIT ;  /* 0x000000000000794d */ /* 0x000fea0003800000 */
.L_x_5362:
[----:B------:R-:W0:Y:S02]  /*cfc0*/  F2I.U64.F64.TRUNC R4, R4 ;  /* 0x0000000400047311 */ /* 0x000e24000030d800 */
[----:B0-----:R-:W-:Y:S01]  /*cfd0*/  STG.E.64 desc[UR36][R16.64], R4 ;  /* 0x0000000410007986 */ /* 0x001fe2000c101b24 */
[----:B------:R-:W-:Y:S05]  /*cfe0*/  EXIT ;  /* 0x000000000000794d */ /* 0x000fea0003800000 */
.L_x_5361:
[----:B------:R-:W0:Y:S02]  /*cff0*/  F2I.U32.F64.TRUNC R5, R4 ;  /* 0x0000000400057311 */ /* 0x000e24000030d000 */
[----:B0-----:R-:W-:Y:S01]  /*d000*/  STG.E desc[UR36][R16.64], R5 ;  /* 0x0000000510007986 */ /* 0x001fe2000c101924 */
[----:B------:R-:W-:Y:S05]  /*d010*/  EXIT ;  /* 0x000000000000794d */ /* 0x000fea0003800000 */
.L_x_5364:
        /* <DEDUP_REMOVED lines=14> */
.L_x_5727:


//--------------------- .text._ZN2at6native27unrolled_elementwise_kernelIZZZNS0_66_GLOBAL__N__d53a5ca4_28_ActivationLeakyReluKernel_cu_9e10b42f_310417leaky_relu_kernelERNS_18TensorIteratorBaseERKN3c106ScalarEENKUlvE_clEvENKUlvE_clEvEUldE_St5arrayIPcLm2EELi4E23TrivialOffsetCalculatorILi1EjESG_NS0_6memory12LoadWithCastILi1EEENSH_13StoreWithCastILi1EEEEEviT_T0_T2_T3_T4_T5_ --------------------------
	.section	.text._ZN2at6native27unrolled_elementwise_kernelIZZZNS0_66_GLOBAL__N__d53a5ca4_28_ActivationLeakyReluKernel_cu_9e10b42f_310417leaky_relu_kernelERNS_18TensorIteratorBaseERKN3c106ScalarEENKUlvE_clEvENKUlvE_clEvEUldE_St5arrayIPcLm2EELi4E23TrivialOffsetCalculatorILi1EjESG_NS0_6memory12LoadWithCastILi1EEENSH_13StoreWithCastILi1EEEEEviT_T0_T2_T3_T4_T5_,"ax",@progbits
	.align	128
        .global         _ZN2at6native27unrolled_elementwise_kernelIZZZNS0_66_GLOBAL__N__d53a5ca4_28_ActivationLeakyReluKernel_cu_9e10b42f_310417leaky_relu_kernelERNS_18TensorIteratorBaseERKN3c106ScalarEENKUlvE_clEvENKUlvE_clEvEUldE_St5arrayIPcLm2EELi4E23TrivialOffsetCalculatorILi1EjESG_NS0_6memory12LoadWithCastILi1EEENSH_13StoreWithCastILi1EEEEEviT_T0_T2_T3_T4_T5_
        .type           _ZN2at6native27unrolled_elementwise_kernelIZZZNS0_66_GLOBAL__N__d53a5ca4_28_ActivationLeakyReluKernel_cu_9e10b42f_310417leaky_relu_kernelERNS_18TensorIteratorBaseERKN3c106ScalarEENKUlvE_clEvENKUlvE_clEvEUldE_St5arrayIPcLm2EELi4E23TrivialOffsetCalculatorILi1EjESG_NS0_6memory12LoadWithCastILi1EEENSH_13StoreWithCastILi1EEEEEviT_T0_T2_T3_T4_T5_,@function
        .size           _ZN2at6native27unrolled_elementwise_kernelIZZZNS0_66_GLOBAL__N__d53a5ca4_28_ActivationLeakyReluKernel_cu_9e10b42f_310417leaky_relu_kernelERNS_18TensorIteratorBaseERKN3c106ScalarEENKUlvE_clEvENKUlvE_clEvEUldE_St5arrayIPcLm2EELi4E23TrivialOffsetCalculatorILi1EjESG_NS0_6memory12LoadWithCastILi1EEENSH_13StoreWithCastILi1EEEEEviT_T0_T2_T3_T4_T5_,(.L_x_5728 - _ZN2at6native27unrolled_elementwise_kernelIZZZNS0_66_GLOBAL__N__d53a5ca4_28_ActivationLeakyReluKernel_cu_9e10b42f_310417leaky_relu_kernelERNS_18TensorIteratorBaseERKN3c106ScalarEENKUlvE_clEvENKUlvE_clEvEUldE_St5arrayIPcLm2EELi4E23TrivialOffsetCalculatorILi1EjESG_NS0_6memory12LoadWithCastILi1EEENSH_13StoreWithCastILi1EEEEEviT_T0_T2_T3_T4_T5_)
        .other          _ZN2at6native27unrolled_elementwise_kernelIZZZNS0_66_GLOBAL__N__d53a5ca4_28_ActivationLeakyReluKernel_cu_9e10b42f_310417leaky_relu_kernelERNS_18TensorIteratorBaseERKN3c106ScalarEENKUlvE_clEvENKUlvE_clEvEUldE_St5arrayIPcLm2EELi4E23TrivialOffsetCalculatorILi1EjESG_NS0_6memory12LoadWithCastILi1EEENSH_13StoreWithCastILi1EEEEEviT_T0_T2_T3_T4_T5_,@"STO_CUDA_ENTRY STV_DEFAULT"
_ZN2at6native27unrolled_elementwise_kernelIZZZNS0_66_GLOBAL__N__d53a5ca4_28_ActivationLeakyReluKernel_cu_9e10b42f_310417leaky_relu_kernelERNS_18TensorIteratorBaseERKN3c106ScalarEENKUlvE_clEvENKUlvE_clEvEUldE_St5arrayIPcLm2EELi4E23TrivialOffsetCalculatorILi1EjESG_NS0_6memory12LoadWithCastILi1EEENSH_13StoreWithCastILi1EEEEEviT_T0_T2_T3_T4_T5_:
.text._ZN2at6native27unrolled_elementwise_kernelIZZZNS0_66_GLOBAL__N__d53a5ca4_28_ActivationLeakyReluKernel_cu_9e10b42f_310417leaky_relu_kernelERNS_18TensorIteratorBaseERKN3c106ScalarEENKUlvE_clEvENKUlvE_clEvEUldE_St5arrayIPcLm2EELi4E23TrivialOffsetCalculatorILi1EjESG_NS0_6memory12LoadWithCastILi1EEENSH_13StoreWithCastILi1EEEEEviT_T0_T2_T3_T4_T5_:
        /* <DEDUP_REMOVED lines=32> */
.L_x_5370:
[----:B------:R-:W2:Y:S02]  /*0200*/  LDG.E.U8 R4, desc[UR36][R4.64] ;  /* 0x0000002404047981 */ /* 0x000ea4000c1e1100 */
[----:B--2---:R0:W1:Y:S01]  /*0210*/  I2F.F64.U16 R26, R4 ;  /* 0x00000004001a7312 */ /* 0x0040620000101800 */
[----:B------:R-:W-:Y:S05]  /*0220*/  BRA `(.L_x_5372) ;  /* 0x0000000c00747947 */ /* 0x000fea0003800000 */
.L_x_5369:
        /* <DEDUP_REMOVED lines=9> */
.L_x_5374:
[----:B------:R-:W2:Y:S02]  /*02c0*/  LDG.E R4, desc[UR36][R4.64] ;  /* 0x0000002404047981 */ /* 0x000ea4000c1e1900 */
[----:B--2---:R1:W2:Y:S01]  /*02d0*/  I2F.F64 R26, R4 ;  /* 0x00000004001a7312 */ /* 0x0042a20000201c00 */
[----:B------:R-:W-:Y:S05]  /*02e0*/  BRA `(.L_x_5372) ;  /* 0x0000000c00447947 */ /* 0x000fea0003800000 */
.L_x_5373:
[----:B------:R-:W2:Y:S02]  /*02f0*/  LDG.E.U16 R4, desc[UR36][R4.64] ;  /* 0x0000002404047981 */ /* 0x000ea4000c1e1500 */
[----:B--2---:R3:W4:Y:S01]  /*0300*/  I2F.F64.S16 R26, R4 ;  /* 0x00000004001a7312 */ /* 0x0047220000101c00 */
[----:B------:R-:W-:Y:S05]  /*0310*/  BRA `(.L_x_5372) ;  /* 0x0000000c00387947 */ /* 0x000fea0003800000 */
.L_x_5368:
        /* <DEDUP_REMOVED lines=10> */
.L_x_5376:
[----:B------:R-:W2:Y:S02]  /*03c0*/  LDG.E.U16 R0, desc[UR36][R4.64] ;  /* 0x0000002404007981 */ /* 0x000ea4000c1e1500 */
[----:B--2---:R-:W-:-:S05]  /*03d0*/  HADD2.F32 R0, -RZ, R0.H0_H0 ;  /* 0x20000000ff007230 */ /* 0x004fca0000004100 */
[----:B------:R-:W-:-:S04]  /*03e0*/  FMUL.FTZ R0, R0, 1 ;  /* 0x3f80000000007820 */ /* 0x000fc80000410000 */
[----:B------:R0:W1:Y:S01]  /*03f0*/  F2F.F64.F32 R26, R0 ;  /* 0x00000000001a7310 */ /* 0x0000620000201800 */
[----:B------:R-:W-:Y:S05]  /*0400*/  BRA `(.L_x_5372) ;  /* 0x0000000800fc7947 */ /* 0x000fea0003800000 */
.L_x_5375:
        /* <DEDUP_REMOVED lines=10> */
.L_x_5378:
[----:B------:R-:W2:Y:S02]  /*04b0*/  LDG.E.U16 R4, desc[UR36][R4.64] ;  /* 0x0000002404047981 */ /* 0x000ea4000c1e1500 */
[----:B--2---:R-:W-:-:S05]  /*04c0*/  HADD2.F32 R0, -RZ, R4.H0_H0 ;  /* 0x20000004ff007230 */ /* 0x004fca0000004100 */
[----:B------:R-:W-:-:S04]  /*04d0*/  FMUL.FTZ R0, R0, 1 ;  /* 0x3f80000000007820 */ /* 0x000fc80000410000 */
[----:B------:R0:W1:Y:S01]  /*04e0*/  F2F.F64.F32 R26, R0 ;  /* 0x00000000001a7310 */ /* 0x0000620000201800 */
[----:B------:R-:W-:Y:S05]  /*04f0*/  BRA `(.L_x_5372) ;  /* 0x0000000800c07947 */ /* 0x000fea0003800000 */
.L_x_5377:
[----:B------:R0:W5:Y:S01]  /*0500*/  LDG.E.64 R26, desc[UR36][R4.64] ;  /* 0x00000024041a7981 */ /* 0x000162000c1e1b00 */
[----:B------:R-:W-:Y:S05]  /*0510*/  BRA `(.L_x_5372) ;  /* 0x0000000800b87947 */ /* 0x000fea0003800000 */
.L_x_5367:
        /* <DEDUP_REMOVED lines=13> */
.L_x_5381:
[----:B------:R0:W5:Y:S01]  /*05f0*/  LDG.E.64 R26, desc[UR36][R4.64] ;  /* 0x00000024041a7981 */ /* 0x000162000c1e1b00 */
[----:B------:R-:W-:Y:S05]  /*0600*/  BRA `(.L_x_5372) ;  /* 0x00000008007c7947 */ /* 0x000fea0003800000 */
.L_x_5380:
        /* <DEDUP_REMOVED lines=28> */
.L_x_5383:
        /* <DEDUP_REMOVED lines=16> */
.L_x_5382:
[----:B------:R-:W2:Y:S02]  /*08d0*/  LDG.E.U16 R0, desc[UR36][R4.64] ;  /* 0x0000002404007981 */ /* 0x000ea4000c1e1500 */
[----:B--2---:R-:W-:-:S04]  /*08e0*/  IMAD.U32 R0, R0, 0x10000, RZ ;  /* 0x0001000000007824 */ /* 0x004fc800078e00ff */
[----:B------:R-:W-:-:S04]  /*08f0*/  FMUL.FTZ R0, R0, 1 ;  /* 0x3f80000000007820 */ /* 0x000fc80000410000 */
[----:B------:R0:W1:Y:S01]  /*0900*/  F2F.F64.F32 R26, R0 ;  /* 0x00000000001a7310 */ /* 0x0000620000201800 */
[----:B------:R-:W-:Y:S05]  /*0910*/  BRA `(.L_x_5372) ;  /* 0x0000000400b87947 */ /* 0x000fea0003800000 */
.L_x_5379:
        /* <DEDUP_REMOVED lines=11> */
.L_x_5386:
        /* <DEDUP_REMOVED lines=21> */
.L_x_5390:
[----:B------:R-:W-:Y:S05]  /*0b20*/  BSYNC B1 ;  /* 0x0000000000017941 */ /* 0x000fea0003800000 */
.L_x_5389:
[----:B------:R-:W-:Y:S01]  /*0b30*/  LEA R5, R0, 0x3b800000, 0x17 ;  /* 0x3b80000000057811 */ /* 0x000fe200078eb8ff */
[----:B------:R-:W-:-:S05]  /*0b40*/  IMAD.SHL.U32 R0, R3, 0x100000, RZ ;  /* 0x0010000003007824 */ /* 0x000fca00078e00ff */
[----:B------:R-:W-:-:S07]  /*0b50*/  LOP3.LUT R0, R5, R0, R6, 0xfe, !PT ;  /* 0x0000000005007212 */ /* 0x000fce00078efe06 */
.L_x_5388:
[----:B------:R-:W-:Y:S05]  /*0b60*/  BSYNC B0 ;  /* 0x0000000000007941 */ /* 0x000fea0003800000 */
.L_x_5387:
[----:B------:R-:W-:-:S04]  /*0b70*/  FMUL.FTZ R0, R0, 1 ;  /* 0x3f80000000007820 */ /* 0x000fc80000410000 */
[----:B------:R0:W1:Y:S01]  /*0b80*/  F2F.F64.F32 R26, R0 ;  /* 0x00000000001a7310 */ /* 0x0000620000201800 */
[----:B------:R-:W-:Y:S05]  /*0b90*/  BRA `(.L_x_5372) ;  /* 0x0000000400187947 */ /* 0x000fea0003800000 */
.L_x_5385:
        /* <DEDUP_REMOVED lines=21> */
.L_x_5394:
[----:B------:R-:W-:Y:S05]  /*0cf0*/  BSYNC B1 ;  /* 0x0000000000017941 */ /* 0x000fea0003800000 */
.L_x_5393:
[----:B------:R-:W-:Y:S01]  /*0d00*/  LEA R5, R0, 0x37800000, 0x17 ;  /* 0x3780000000057811 */ /* 0x000fe200078eb8ff */
[----:B------:R-:W-:-:S05]  /*0d10*/  IMAD.SHL.U32 R0, R3, 0x200000, RZ ;  /* 0x0020000003007824 */ /* 0x000fca00078e00ff */
[----:B------:R-:W-:-:S07]  /*0d20*/  LOP3.LUT R0, R5, R0, R6, 0xfe, !PT ;  /* 0x0000000005007212 */ /* 0x000fce00078efe06 */
.L_x_5392:
[----:B------:R-:W-:Y:S05]  /*0d30*/  BSYNC B0 ;  /* 0x0000000000007941 */ /* 0x000fea0003800000 */
.L_x_5391:
[----:B------:R-:W-:-:S04]  /*0d40*/  FMUL.FTZ R0, R0, 1 ;  /* 0x3f80000000007820 */ /* 0x000fc80000410000 */
[----:B------:R0:W1:Y:S01]  /*0d50*/  F2F.F64.F32 R26, R0 ;  /* 0x00000000001a7310 */ /* 0x0000620000201800 */
[----:B------:R-:W-:Y:S05]  /*0d60*/  BRA `(.L_x_5372) ;  /* 0x0000000000a47947 */ /* 0x000fea0003800000 */
.L_x_5384:
        /* <DEDUP_REMOVED lines=14> */
.L_x_5398:
[----:B------:R-:W-:Y:S05]  /*0e50*/  BSYNC B0 ;  /* 0x0000000000007941 */ /* 0x000fea0003800000 */
.L_x_5397:
[----:B------:R-:W-:-:S04]  /*0e60*/  FMUL.FTZ R0, R0, 1 ;  /* 0x3f80000000007820 */ /* 0x000fc80000410000 */
[----:B------:R0:W1:Y:S01]  /*0e70*/  F2F.F64.F32 R26, R0 ;  /* 0x00000000001a7310 */ /* 0x0000620000201800 */
[----:B------:R-:W-:Y:S05]  /*0e80*/  BRA `(.L_x_5372) ;  /* 0x00000000005c7947 */ /* 0x000fea0003800000 */
.L_x_5371:
        /* <DEDUP_REMOVED lines=16> */
.L_x_5399:
[----:B------:R-:W-:Y:S01]  /*0f90*/  CS2R R26, SRZ ;  /* 0x00000000001a7805 */ /* 0x000fe2000001ff00 */
[----:B------:R-:W-:Y:S06]  /*0fa0*/  BRA `(.L_x_5372) ;  /* 0x0000000000147947 */ /* 0x000fec0003800000 */
.L_x_5396:
[----:B------:R-:W2:Y:S02]  /*0fb0*/  LDG.E.64 R26, desc[UR36][R4.64] ;  /* 0x00000024041a7981 */ /* 0x000ea4000c1e1b00 */
[----:B--2---:R-:W0:Y:S01]  /*0fc0*/  I2F.F64.U64 R26, R26 ;  /* 0x0000001a001a7312 */ /* 0x004e220000301800 */
[----:B------:R-:W-:Y:S05]  /*0fd0*/  BRA `(.L_x_5372) ;  /* 0x0000000000087947 */ /* 0x000fea0003800000 */
.L_x_5395:
[----:B------:R-:W2:Y:S02]  /*0fe0*/  LDG.E R4, desc[UR36][R4.64] ;  /* 0x0000002404047981 */ /* 0x000ea4000c1e1900 */
[----:B--2---:R0:W1:Y:S02]  /*0ff0*/  I2F.F64.U32 R26, R4 ;  /* 0x00000004001a7312 */ /* 0x0040640000201800 */
.L_x_5372:
[----:B------:R-:W3:Y:S02]  /*1000*/  S2R R22, SR_TID.X ;  /* 0x0000000000167919 */ /* 0x000ee40000002100 */
[----:B---3--:R-:W-:-:S07]  /*1010*/  VIADD R22, R22, 0x80 ;  /* 0x0000008016167836 */ /* 0x008fce0000000000 */
.L_x_5366:
[----:B------:R-:W-:Y:S05]  /*1020*/  BSYNC B6 ;  /* 0x0000000000067941 */ /* 0x000fea0003800000 */
.L_x_5365:
        /* <DEDUP_REMOVED lines=24> */
.L_x_5405:
[----:B------:R-:W3:Y:S02]  /*11b0*/  LDG.E.U8 R4, desc[UR36][R4.64] ;  /* 0x0000002404047981 */ /* 0x000ee4000c1e1100 */
[----:B---3--:R0:W1:Y:S01]  /*11c0*/  I2F.F64.U16 R28, R4 ;  /* 0x00000004001c7312 */ /* 0x0080620000101800 */
[----:B------:R-:W-:Y:S05]  /*11d0*/  BRA `(.L_x_5407) ;  /* 0x0000000c00707947 */ /* 0x000fea0003800000 */
.L_x_5404:
        /* <DEDUP_REMOVED lines=9> */
.L_x_5409:
[----:B------:R-:W3:Y:S02]  /*1270*/  LDG.E R4, desc[UR36][R4.64] ;  /* 0x0000002404047981 */ /* 0x000ee4000c1e1900 */
[----:B---3--:R0:W1:Y:S01]  /*1280*/  I2F.F64 R28, R4 ;  /* 0x00000004001c7312 */ /* 0x0080620000201c00 */
[----:B------:R-:W-:Y:S05]  /*1290*/  BRA `(.L_x_5407) ;  /* 0x0000000c00407947 */ /* 0x000fea0003800000 */
.L_x_5408:
[----:B------:R-:W3:Y:S02]  /*12a0*/  LDG.E.U16 R4, desc[UR36][R4.64] ;  /* 0x0000002404047981 */ /* 0x000ee4000c1e1500 */
[----:B---3--:R0:W1:Y:S01]  /*12b0*/  I2F.F64.S16 R28, R4 ;  /* 0x00000004001c7312 */ /* 0x0080620000101c00 */
[----:B------:R-:W-:Y:S05]  /*12c0*/  BRA `(.L_x_5407) ;  /* 0x0000000c00347947 */ /* 0x000fea0003800000 */
.L_x_5403:
        /* <DEDUP_REMOVED lines=10> */
.L_x_5411:
[----:B------:R-:W3:Y:S02]  /*1370*/  LDG.E.U16 R0, desc[UR36][R4.64] ;  /* 0x0000002404007981 */ /* 0x000ee4000c1e1500 */
[----:B---3--:R-:W-:-:S05]  /*1380*/  HADD2.F32 R0, -RZ, R0.H0_H0 ;  /* 0x20000000ff007230 */ /* 0x008fca0000004100 */
[----:B------:R-:W-:-:S04]  /*1390*/  FMUL.FTZ R0, R0, 1 ;  /* 0x3f80000000007820 */ /* 0x000fc80000410000 */
[----:B------:R0:W1:Y:S01]  /*13a0*/  F2F.F64.F32 R28, R0 ;  /* 0x00000000001c7310 */ /* 0x0000620000201800 */
[----:B------:R-:W-:Y:S05]  /*13b0*/  BRA `(.L_x_5407) ;  /* 0x0000000800f87947 */ /* 0x000fea0003800000 */
.L_x_5410:
        /* <DEDUP_REMOVED lines=10> */
.L_x_5413:
[----:B------:R-:W3:Y:S02]  /*1460*/  LDG.E.U16 R4, desc[UR36][R4.64] ;  /* 0x0000002404047981 */ /* 0x000ee4000c1e1500 */
[----:B---3--:R-:W-:-:S05]  /*1470*/  HADD2.F32 R0, -RZ, R4.H0_H0 ;  /* 0x20000004ff007230 */ /* 0x008fca0000004100 */
[----:B------:R-:W-:-:S04]  /*1480*/  FMUL.FTZ R0, R0, 1 ;  /* 0x3f80000000007820 */ /* 0x000fc80000410000 */
[----:B------:R0:W1:Y:S01]  /*1490*/  F2F.F64.F32 R28, R0 ;  /* 0x00000000001c7310 */ /* 0x0000620000201800 */
[----:B------:R-:W-:Y:S05]  /*14a0*/  BRA `(.L_x_5407) ;  /* 0x0000000800bc7947 */ /* 0x000fea0003800000 */
.L_x_5412:
[----:B------:R0:W5:Y:S01]  /*14b0*/  LDG.E.64 R28, desc[UR36][R4.64] ;  /* 0x00000024041c7981 */ /* 0x000162000c1e1b00 */
[----:B------:R-:W-:Y:S05]  /*14c0*/  BRA `(.L_x_5407) ;  /* 0x0000000800b47947 */ /* 0x000fea0003800000 */
.L_x_5402:
        /* <DEDUP_REMOVED lines=13> */
.L_x_5416:
[----:B------:R0:W5:Y:S01]  /*15a0*/  LDG.E.64 R28, desc[UR36][R4.64] ;  /* 0x00000024041c7981 */ /* 0x000162000c1e1b00 */
[----:B------:R-:W-:Y:S05]  /*15b0*/  BRA `(.L_x_5407) ;  /* 0x0000000800787947 */ /* 0x000fea0003800000 */
.L_x_5415:
        /* <DEDUP_REMOVED lines=28> */
.L_x_5418:
        /* <DEDUP_REMOVED lines=13> */
[----:B------:R3:W0:Y:S01]  /*1850*/  F2F.F64.F32 R28, R0 ;  /* 0x00000000001c7310 */ /* 0x0006220000201800 */
[----:B------:R-:W-:Y:S05]  /*1860*/  BRA `(.L_x_5407) ;  /* 0x0000000400cc7947 */ /* 0x000fea0003800000 */
.L_x_5417:
[----:B------:R-:W3:Y:S02]  /*1870*/  LDG.E.U16 R0, desc[UR36][R4.64] ;  /* 0x0000002404007981 */ /* 0x000ee4000c1e1500 */
[----:B---3--:R-:W-:-:S04]  /*1880*/  IMAD.U32 R0, R0, 0x10000, RZ ;  /* 0x0001000000007824 */ /* 0x008fc800078e00ff */
[----:B------:R-:W-:-:S04]  /*1890*/  FMUL.FTZ R0, R0, 1 ;  /* 0x3f80000000007820 */ /* 0x000fc80000410000 */
[----:B------:R0:W1:Y:S01]  /*18a0*/  F2F.F64.F32 R28, R0 ;  /* 0x00000000001c7310 */ /* 0x0000620000201800 */
[----:B------:R-:W-:Y:S05]  /*18b0*/  BRA `(.L_x_5407) ;  /* 0x0000000400b87947 */ /* 0x000fea0003800000 */
.L_x_5414:
        /* <DEDUP_REMOVED lines=11> */
.L_x_5421:
        /* <DEDUP_REMOVED lines=21> */
.L_x_5425:
[----:B------:R-:W-:Y:S05]  /*1ac0*/  BSYNC B1 ;  /* 0x0000000000017941 */ /* 0x000fea0003800000 */
.L_x_5424:
[----:B------:R-:W-:Y:S01]  /*1ad0*/  LEA R5, R0, 0x3b800000, 0x17 ;  /* 0x3b80000000057811 */ /* 0x000fe200078eb8ff */
[----:B------:R-:W-:-:S05]  /*1ae0*/  IMAD.SHL.U32 R0, R3, 0x100000, RZ ;  /* 0x0010000003007824 */ /* 0x000fca00078e00ff */
[----:B------:R-:W-:-:S07]  /*1af0*/  LOP3.LUT R0, R5, R0, R6, 0xfe, !PT ;  /* 0x0000000005007212 */ /* 0x000fce00078efe06 */
.L_x_5423:
[----:B------:R-:W-:Y:S05]  /*1b00*/  BSYNC B0 ;  /* 0x0000000000007941 */ /* 0x000fea0003800000 */
.L_x_5422:
[----:B------:R-:W-:-:S04]  /*1b10*/  FMUL.FTZ R0, R0, 1 ;  /* 0x3f80000000007820 */ /* 0x000fc80000410000 */
[----:B------:R0:W1:Y:S01]  /*1b20*/  F2F.F64.F32 R28, R0 ;  /* 0x00000000001c7310 */ /* 0x0000620000201800 */
[----:B------:R-:W-:Y:S05]  /*1b30*/  BRA `(.L_x_5407) ;  /* 0x0000000400187947 */ /* 0x000fea0003800000 */
.L_x_5420:
        /* <DEDUP_REMOVED lines=21> */
.L_x_5429:
[----:B------:R-:W-:Y:S05]  /*1c90*/  BSYNC B1 ;  /* 0x0000000000017941 */ /* 0x000fea0003800000 */
.L_x_5428:
[----:B------:R-:W-:Y:S01]  /*1ca0*/  LEA R5, R0, 0x37800000, 0x17 ;  /* 0x3780000000057811 */ /* 0x000fe200078eb8ff */
[----:B------:R-:W-:-:S05]  /*1cb0*/  IMAD.SHL.U32 R0, R3, 0x200000, RZ ;  /* 0x0020000003007824 */ /* 0x000fca00078e00ff */
[----:B------:R-:W-:-:S07]  /*1cc0*/  LOP3.LUT R0, R5, R0, R6, 0xfe, !PT ;  /* 0x0000000005007212 */ /* 0x000fce00078efe06 */
.L_x_5427:
[----:B------:R-:W-:Y:S05]  /*1cd0*/  BSYNC B0 ;  /* 0x0000000000007941 */ /* 0x000fea0003800000 */
.L_x_5426:
[----:B------:R-:W-:-:S04]  /*1ce0*/  FMUL.FTZ R0, R0, 1 ;  /* 0x3f80000000007820 */ /* 0x000fc80000410000 */
[----:B------:R0:W1:Y:S01]  /*1cf0*/  F2F.F64.F32 R28, R0 ;  /* 0x00000000001c7310 */ /* 0x0000620000201800 */
[----:B------:R-:W-:Y:S05]  /*1d00*/  BRA `(.L_x_5407) ;  /* 0x0000000000a47947 */ /* 0x000fea0003800000 */
.L_x_5419:
        /* <DEDUP_REMOVED lines=14> */
.L_x_5433:
[----:B------:R-:W-:Y:S05]  /*1df0*/  BSYNC B0 ;  /* 0x0000000000007941 */ /* 0x000fea0003800000 */
.L_x_5432:
[----:B------:R-:W-:-:S04]  /*1e00*/  FMUL.FTZ R0, R0, 1 ;  /* 0x3f80000000007820 */ /* 0x000fc80000410000 */
[----:B------:R0:W1:Y:S01]  /*1e10*/  F2F.F64.F32 R28, R0 ;  /* 0x00000000001c7310 */ /* 0x0000620000201800 */
[----:B------:R-:W-:Y:S05]  /*1e20*/  BRA `(.L_x_5407) ;  /* 0x00000000005c7947 */ /* 0x000fea0003800000 */
.L_x_5406:
        /* <DEDUP_REMOVED lines=16> */
.L_x_5434:
[----:B------:R-:W-:Y:S01]  /*1f30*/  CS2R R28, SRZ ;  /* 0x00000000001c7805 */ /* 0x000fe2000001ff00 */
[----:B------:R-:W-:Y:S06]  /*1f40*/  BRA `(.L_x_5407) ;  /* 0x0000000000147947 */ /* 0x000fec0003800000 */
.L_x_5431:
[----:B------:R-:W3:Y:S02]  /*1f50*/  LDG.E.64 R28, desc[UR36][R4.64] ;  /* 0x00000024041c7981 */ /* 0x000ee4000c1e1b00 */
[----:B---3--:R-:W0:Y:S01]  /*1f60*/  I2F.F64.U64 R28, R28 ;  /* 0x0000001c001c7312 */ /* 0x008e220000301800 */
[----:B------:R-:W-:Y:S05]  /*1f70*/  BRA `(.L_x_5407) ;  /* 0x0000000000087947 */ /* 0x000fea0003800000 */
.L_x_5430:
[----:B------:R-:W3:Y:S02]  /*1f80*/  LDG.E R4, desc[UR36][R4.64] ;  /* 0x0000002404047981 */ /* 0x000ee4000c1e1900 */
[----:B---3--:R0:W1:Y:S02]  /*1f90*/  I2F.F64.U32 R28, R4 ;  /* 0x00000004001c7312 */ /* 0x0080640000201800 */
.L_x_5407:
[----:B------:R-:W-:-:S07]  /*1fa0*/  VIADD R22, R22, 0x80 ;  /* 0x0000008016167836 */ /* 0x000fce0000000000 */
.L_x_5401:
[----:B------:R-:W-:Y:S05]  /*1fb0*/  BSYNC B6 ;  /* 0x0000000000067941 */ /* 0x000fea0003800000 */
.L_x_5400:
[----:B------:R-:W-:Y:S01]  /*1fc0*/  ISETP.GE.AND P0, PT, R22, R19, PT ;  /* 0x000000131600720c */ /* 0x000fe20003f06270 */
[----:B------:R-:W-:Y:S01]  /*1fd0*/  BSSY B6, `(.L_x_5435) ;  /* 0x00000f9000067945 */ /* 0x000fe20003800000 */
[----:B------:R-:W-:Y:S02]  /*1fe0*/  CS2R R24, SRZ ;  /* 0x0000000000187805 */ /* 0x000fe4000001ff00 */
[----:B------:R-:W-:-:S09]  /*1ff0*/  CS2R R16, SRZ ;  /* 0x0000000000107805 */ /* 0x000fd2000001ff00 */
[----:B------:R-:W-:Y:S05]  /*2000*/  @P0 BRA `(.L_x_5436) ;  /* 0x0000000c00d40947 */ /* 0x000fea0003800000 */
[----:B01----:R-:W0:Y:S01]  /*2010*/  LDC.64 R4, c[0x0][0x230] ;  /* 0x00008c00ff047b82 */ /* 0x003e220000000a00 */
[----:B---3--:R-:W-:Y:S01]  /*2020*/  IMAD R0, R18, 0x200, R22 ;  /* 0x0000020012007824 */ /* 0x008fe200078e0216 */
        /* <DEDUP_REMOVED lines=19> */
.L_x_5440:
[----:B------:R-:W3:Y:S02]  /*2160*/  LDG.E.U8 R4, desc[UR36][R4.64] ;  /* 0x0000002404047981 */ /* 0x000ee4000c1e1100 */
[----:B---3--:R0:W1:Y:S01]  /*2170*/  I2F.F64.U16 R16, R4 ;  /* 0x0000000400107312 */ /* 0x0080620000101800 */
[----:B------:R-:W-:Y:S05]  /*2180*/  BRA `(.L_x_5442) ;  /* 0x0000000c00707947 */ /* 0x000fea0003800000 */
.L_x_5439:
        /* <DEDUP_REMOVED lines=9> */
.L_x_5444:
[----:B------:R-:W3:Y:S02]  /*2220*/  LDG.E R4, desc[UR36][R4.64] ;  /* 0x0000002404047981 */ /* 0x000ee4000c1e1900 */
[----:B---3--:R0:W1:Y:S01]  /*2230*/  I2F.F64 R16, R4 ;  /* 0x0000000400107312 */ /* 0x0080620000201c00 */
[----:B------:R-:W-:Y:S05]  /*2240*/  BRA `(.L_x_5442) ;  /* 0x0000000c00407947 */ /* 0x000fea0003800000 */
.L_x_5443:
[----:B------:R-:W3:Y:S02]  /*2250*/  LDG.E.U16 R4, desc[UR36][R4.64] ;  /* 0x0000002404047981 */ /* 0x000ee4000c1e1500 */
[----:B---3--:R0:W1:Y:S01]  /*2260*/  I2F.F64.S16 R16, R4 ;  /* 0x0000000400107312 */ /* 0x0080620000101c00 */
[----:B------:R-:W-:Y:S05]  /*2270*/  BRA `(.L_x_5442) ;  /* 0x0000000c00347947 */ /* 0x000fea0003800000 */
.L_x_5438:
        /* <DEDUP_REMOVED lines=10> */
.L_x_5446:
[----:B------:R-:W3:Y:S02]  /*2320*/  LDG.E.U16 R0, desc[UR36][R4.64] ;  /* 0x0000002404007981 */ /* 0x000ee4000c1e1500 */
[----:B---3--:R-:W-:-:S05]  /*2330*/  HADD2.F32 R0, -RZ, R0.H0_H0 ;  /* 0x20000000ff007230 */ /* 0x008fca0000004100 */
[----:B------:R-:W-:-:S04]  /*2340*/  FMUL.FTZ R0, R0, 1 ;  /* 0x3f80000000007820 */ /* 0x000fc80000410000 */
[----:B------:R0:W1:Y:S01]  /*2350*/  F2F.F64.F32 R16, R0 ;  /* 0x0000000000107310 */ /* 0x0000620000201800 */
[----:B------:R-:W-:Y:S05]  /*2360*/  BRA `(.L_x_5442) ;  /* 0x0000000800f87947 */ /* 0x000fea0003800000 */
.L_x_5445:
        /* <DEDUP_REMOVED lines=10> */
.L_x_5448:
[----:B------:R-:W3:Y:S02]  /*2410*/  LDG.E.U16 R4, desc[UR36][R4.64] ;  /* 0x0000002404047981 */ /* 0x000ee4000c1e1500 */
[----:B---3--:R-:W-:-:S05]  /*2420*/  HADD2.F32 R0, -RZ, R4.H0_H0 ;  /* 0x20000004ff007230 */ /* 0x008fca0000004100 */
[----:B------:R-:W-:-:S04]  /*2430*/  FMUL.FTZ R0, R0, 1 ;  /* 0x3f80000000007820 */ /* 0x000fc80000410000 */
[----:B------:R0:W1:Y:S01]  /*2440*/  F2F.F64.F32 R16, R0 ;  /* 0x0000000000107310 */ /* 0x0000620000201800 */
[----:B------:R-:W-:Y:S05]  /*2450*/  BRA `(.L_x_5442) ;  /* 0x0000000800bc7947 */ /* 0x000fea0003800000 */
.L_x_5447:
[----:B------:R0:W5:Y:S01]  /*2460*/  LDG.E.64 R16, desc[UR36][R4.64] ;  /* 0x0000002404107981 */ /* 0x000162000c1e1b00 */
[----:B------:R-:W-:Y:S05]  /*2470*/  BRA `(.L_x_5442) ;  /* 0x0000000800b47947 */ /* 0x000fea0003800000 */
.L_x_5437:
        /* <DEDUP_REMOVED lines=13> */
.L_x_5451:
[----:B------:R0:W5:Y:S01]  /*2550*/  LDG.E.64 R16, desc[UR36][R4.64] ;  /* 0x0000002404107981 */ /* 0x000162000c1e1b00 */
[----:B------:R-:W-:Y:S05]  /*2560*/  BRA `(.L_x_5442) ;  /* 0x0000000800787947 */ /* 0x000fea0003800000 */
.L_x_5450:
        /* <DEDUP_REMOVED lines=28> */
.L_x_5453:
        /* <DEDUP_REMOVED lines=15> */
.L_x_5452:
[----:B------:R-:W3:Y:S02]  /*2820*/  LDG.E.U16 R0, desc[UR36][R4.64] ;  /* 0x0000002404007981 */ /* 0x000ee4000c1e1500 */
[----:B---3--:R-:W-:-:S04]  /*2830*/  IMAD.U32 R0, R0, 0x10000, RZ ;  /* 0x0001000000007824 */ /* 0x008fc800078e00ff */
[----:B------:R-:W-:-:S04]  /*2840*/  FMUL.FTZ R0, R0, 1 ;  /* 0x3f80000000007820 */ /* 0x000fc80000410000 */
[----:B------:R0:W1:Y:S01]  /*2850*/  F2F.F64.F32 R16, R0 ;  /* 0x0000000000107310 */ /* 0x0000620000201800 */
[----:B------:R-:W-:Y:S05]  /*2860*/  BRA `(.L_x_5442) ;  /* 0x0000000400b87947 */ /* 0x000fea0003800000 */
.L_x_5449:
        /* <DEDUP_REMOVED lines=11> */
.L_x_5456:
        /* <DEDUP_REMOVED lines=21> */
.L_x_5460:
[----:B------:R-:W-:Y:S05]  /*2a70*/  BSYNC B1 ;  /* 0x0000000000017941 */ /* 0x000fea0003800000 */
.L_x_5459:
[----:B------:R-:W-:Y:S01]  /*2a80*/  LEA R5, R0, 0x3b800000, 0x17 ;  /* 0x3b80000000057811 */ /* 0x000fe200078eb8ff */
[----:B------:R-:W-:-:S05]  /*2a90*/  IMAD.SHL.U32 R0, R3, 0x100000, RZ ;  /* 0x0010000003007824 */ /* 0x000fca00078e00ff */
[----:B------:R-:W-:-:S07]  /*2aa0*/  LOP3.LUT R0, R5, R0, R6, 0xfe, !PT ;  /* 0x0000000005007212 */ /* 0x000fce00078efe06 */
.L_x_5458:
[----:B------:R-:W-:Y:S05]  /*2ab0*/  BSYNC B0 ;  /* 0x0000000000007941 */ /* 0x000fea0003800000 */
.L_x_5457:
[----:B------:R-:W-:-:S04]  /*2ac0*/  FMUL.FTZ R0, R0, 1 ;  /* 0x3f80000000007820 */ /* 0x000fc80000410000 */
[----:B------:R3:W0:Y:S01]  /*2ad0*/  F2F.F64.F32 R16, R0 ;  /* 0x0000000000107310 */ /* 0x0006220000201800 */
[----:B------:R-:W-:Y:S05]  /*2ae0*/  BRA `(.L_x_5442) ;  /* 0x0000000400187947 */ /* 0x000fea0003800000 */
.L_x_5455:
        /* <DEDUP_REMOVED lines=21> */
.L_x_5464:
[----:B------:R-:W-:Y:S05]  /*2c40*/  BSYNC B1 ;  /* 0x0000000000017941 */ /* 0x000fea0003800000 */
.L_x_5463:
[----:B------:R-:W-:Y:S01]  /*2c50*/  LEA R5, R0, 0x37800000, 0x17 ;  /* 0x3780000000057811 */ /* 0x000fe200078eb8ff */
[----:B------:R-:W-:-:S05]  /*2c60*/  IMAD.SHL.U32 R0, R3, 0x200000, RZ ;  /* 0x0020000003007824 */ /* 0x000fca00078e00ff */
[----:B------:R-:W-:-:S07]  /*2c70*/  LOP3.LUT R0, R5, R0, R6, 0xfe, !PT ;  /* 0x0000000005007212 */ /* 0x000fce00078efe06 */
.L_x_5462:
[----:B------:R-:W-:Y:S05]  /*2c80*/  BSYNC B0 ;  /* 0x0000000000007941 */ /* 0x000fea0003800000 */
.L_x_5461:
[----:B------:R-:W-:-:S04]  /*2c90*/  FMUL.FTZ R0, R0, 1 ;  /* 0x3f80000000007820 */ /* 0x000fc80000410000 */
[----:B------:R0:W1:Y:S01]  /*2ca0*/  F2F.F64.F32 R16, R0 ;  /* 0x0000000000107310 */ /* 0x0000620000201800 */
[----:B------:R-:W-:Y:S05]  /*2cb0*/  BRA `(.L_x_5442) ;  /* 0x0000000000a47947 */ /* 0x000fea0003800000 */
.L_x_5454:
        /* <DEDUP_REMOVED lines=14> */
.L_x_5468:
[----:B------:R-:W-:Y:S05]  /*2da0*/  BSYNC B0 ;  /* 0x0000000000007941 */ /* 0x000fea0003800000 */
.L_x_5467:
[----:B------:R-:W-:-:S04]  /*2db0*/  FMUL.FTZ R0, R0, 1 ;  /* 0x3f80000000007820 */ /* 0x000fc80000410000 */
[----:B------:R0:W1:Y:S01]  /*2dc0*/  F2F.F64.F32 R16, R0 ;  /* 0x0000000000107310 */ /* 0x0000620000201800 */
[----:B------:R-:W-:Y:S05]  /*2dd0*/  BRA `(.L_x_5442) ;  /* 0x00000000005c7947 */ /* 0x000fea0003800000 */
.L_x_5441:
        /* <DEDUP_REMOVED lines=16> */
.L_x_5469:
[----:B------:R-:W-:Y:S01]  /*2ee0*/  CS2R R16, SRZ ;  /* 0x0000000000107805 */ /* 0x000fe2000001ff00 */
[----:B------:R-:W-:Y:S06]  /*2ef0*/  BRA `(.L_x_5442) ;  /* 0x0000000000147947 */ /* 0x000fec0003800000 */
.L_x_5466:
[----:B------:R-:W3:Y:S02]  /*2f00*/  LDG.E.64 R16, desc[UR36][R4.64] ;  /* 0x0000002404107981 */ /* 0x000ee4000c1e1b00 */
[----:B---3--:R-:W0:Y:S01]  /*2f10*/  I2F.F64.U64 R16, R16 ;  /* 0x0000001000107312 */ /* 0x008e220000301800 */
[----:B------:R-:W-:Y:S05]  /*2f20*/  BRA `(.L_x_5442) ;  /* 0x0000000000087947 */ /* 0x000fea0003800000 */
.L_x_5465:
[----:B------:R-:W3:Y:S02]  /*2f30*/  LDG.E R4, desc[UR36][R4.64] ;  /* 0x0000002404047981 */ /* 0x000ee4000c1e1900 */
[----:B---3--:R0:W1:Y:S02]  /*2f40*/  I2F.F64.U32 R16, R4 ;  /* 0x0000000400107312 */ /* 0x0080640000201800 */
.L_x_5442:
[----:B------:R-:W-:-:S07]  /*2f50*/  VIADD R22, R22, 0x80 ;  /* 0x0000008016167836 */ /* 0x000fce0000000000 */
.L_x_5436:
[----:B------:R-:W-:Y:S05]  /*2f60*/  BSYNC B6 ;  /* 0x0000000000067941 */ /* 0x000fea0003800000 */
.L_x_5435:
[----:B------:R-:W-:Y:S01]  /*2f70*/  ISETP.GE.AND P0, PT, R22, R19, PT ;  /* 0x000000131600720c */ /* 0x000fe20003f06270 */
[----:B------:R-:W-:-:S12]  /*2f80*/  BSSY B6, `(.L_x_5470) ;  /* 0x00000f4000067945 */ /* 0x000fd80003800000 */
[----:B------:R-:W-:Y:S05]  /*2f90*/  @P0 BRA `(.L_x_5471) ;  /* 0x0000000c00c80947 */ /* 0x000fea0003800000 */
[----:B01----:R-:W0:Y:S01]  /*2fa0*/  LDC.64 R4, c[0x0][0x230] ;  /* 0x00008c00ff047b82 */ /* 0x003e220000000a00 */
[----:B---3--:R-:W-:Y:S01]  /*2fb0*/  PRMT R0, R2, 0x9910, RZ ;  /* 0x0000991002007816 */ /* 0x008fe200000000ff */
        /* <DEDUP_REMOVED lines=18> */
.L_x_5475:
[----:B------:R-:W3:Y:S02]  /*30e0*/  LDG.E.U8 R4, desc[UR36][R4.64] ;  /* 0x0000002404047981 */ /* 0x000ee4000c1e1100 */
[----:B---3--:R0:W1:Y:S01]  /*30f0*/  I2F.F64.U16 R24, R4 ;  /* 0x0000000400187312 */ /* 0x0080620000101800 */
[----:B------:R-:W-:Y:S05]  /*3100*/  BRA `(.L_x_5471) ;  /* 0x0000000c006c7947 */ /* 0x000fea0003800000 */
.L_x_5474:
        /* <DEDUP_REMOVED lines=9> */
.L_x_5478:
[----:B------:R-:W3:Y:S02]  /*31a0*/  LDG.E R4, desc[UR36][R4.64] ;  /* 0x0000002404047981 */ /* 0x000ee4000c1e1900 */
[----:B---3--:R0:W1:Y:S01]  /*31b0*/  I2F.F64 R24, R4 ;  /* 0x0000000400187312 */ /* 0x0080620000201c00 */
[----:B------:R-:W-:Y:S05]  /*31c0*/  BRA `(.L_x_5471) ;  /* 0x0000000c003c7947 */ /* 0x000fea0003800000 */
.L_x_5477:
[----:B------:R-:W3:Y:S02]  /*31d0*/  LDG.E.U16 R4, desc[UR36][R4.64] ;  /* 0x0000002404047981 */ /* 0x000ee4000c1e1500 */
[----:B---3--:R0:W1:Y:S01]  /*31e0*/  I2F.F64.S16 R24, R4 ;  /* 0x0000000400187312 */ /* 0x0080620000101c00 */
[----:B------:R-:W-:Y:S05]  /*31f0*/  BRA `(.L_x_5471) ;  /* 0x0000000c00307947 */ /* 0x000fea0003800000 */
.L_x_5473:
        /* <DEDUP_REMOVED lines=10> */
.L_x_5480:
[----:B------:R-:W3:Y:S02]  /*32a0*/  LDG.E.U16 R0, desc[UR36][R4.64] ;  /* 0x0000002404007981 */ /* 0x000ee4000c1e1500 */
[----:B---3--:R-:W-:-:S05]  /*32b0*/  HADD2.F32 R0, -RZ, R0.H0_H0 ;  /* 0x20000000ff007230 */ /* 0x008fca0000004100 */
[----:B------:R-:W-:-:S04]  /*32c0*/  FMUL.FTZ R0, R0, 1 ;  /* 0x3f80000000007820 */ /* 0x000fc80000410000 */
[----:B------:R0:W1:Y:S01]  /*32d0*/  F2F.F64.F32 R24, R0 ;  /* 0x0000000000187310 */ /* 0x0000620000201800 */
[----:B------:R-:W-:Y:S05]  /*32e0*/  BRA `(.L_x_5471) ;  /* 0x0000000800f47947 */ /* 0x000fea0003800000 */
.L_x_5479:
        /* <DEDUP_REMOVED lines=10> */
.L_x_5482:
[----:B------:R-:W3:Y:S02]  /*3390*/  LDG.E.U16 R4, desc[UR36][R4.64] ;  /* 0x0000002404047981 */ /* 0x000ee4000c1e1500 */
[----:B---3--:R-:W-:-:S05]  /*33a0*/  HADD2.F32 R0, -RZ, R4.H0_H0 ;  /* 0x20000004ff007230 */ /* 0x008fca0000004100 */
[----:B------:R-:W-:-:S04]  /*33b0*/  FMUL.FTZ R0, R0, 1 ;  /* 0x3f80000000007820 */ /* 0x000fc80000410000 */
[----:B------:R0:W1:Y:S01]  /*33c0*/  F2F.F64.F32 R24, R0 ;  /* 0x0000000000187310 */ /* 0x0000620000201800 */
[----:B------:R-:W-:Y:S05]  /*33d0*/  BRA `(.L_x_5471) ;  /* 0x0000000800b87947 */ /* 0x000fea0003800000 */
.L_x_5481:
[----:B------:R0:W5:Y:S01]  /*33e0*/  LDG.E.64 R24, desc[UR36][R4.64] ;  /* 0x0000002404187981 */ /* 0x000162000c1e1b00 */
[----:B------:R-:W-:Y:S05]  /*33f0*/  BRA `(.L_x_5471) ;  /* 0x0000000800b07947 */ /* 0x000fea0003800000 */
.L_x_5472:
        /* <DEDUP_REMOVED lines=13> */
.L_x_5485:
[----:B------:R0:W5:Y:S01]  /*34d0*/  LDG.E.64 R24, desc[UR36][R4.64] ;  /* 0x0000002404187981 */ /* 0x000162000c1e1b00 */
[----:B------:R-:W-:Y:S05]  /*34e0*/  BRA `(.L_x_5471) ;  /* 0x0000000800747947 */ /* 0x000fea0003800000 */
.L_x_5484:
        /* <DEDUP_REMOVED lines=25> */
[----:B------:R-:W-:-:S04]  /*3680*/  FMUL.FTZ R3, R3, 1 ;  /* 0x3f80000003037820 */ /* 0x000fc80000410000 */
[----:B------:R0:W1:Y:S01]  /*3690*/  F2F.F64.F32 R24, R3 ;  /* 0x0000000300187310 */ /* 0x0000620000201800 */
[----:B------:R-:W-:Y:S05]  /*36a0*/  BRA `(.L_x_5471) ;  /* 0x0000000800047947 */ /* 0x000fea0003800000 */
.L_x_5487:
        /* <DEDUP_REMOVED lines=15> */
.L_x_5486:
[----:B------:R-:W3:Y:S02]  /*37a0*/  LDG.E.U16 R0, desc[UR36][R4.64] ;  /* 0x0000002404007981 */ /* 0x000ee4000c1e1500 */
[----:B---3--:R-:W-:-:S04]  /*37b0*/  IMAD.U32 R0, R0, 0x10000, RZ ;  /* 0x0001000000007824 */ /* 0x008fc800078e00ff */
[----:B------:R-:W-:-:S04]  /*37c0*/  FMUL.FTZ R0, R0, 1 ;  /* 0x3f80000000007820 */ /* 0x000fc80000410000 */
[----:B------:R0:W1:Y:S01]  /*37d0*/  F2F.F64.F32 R24, R0 ;  /* 0x0000000000187310 */ /* 0x0000620000201800 */
[----:B------:R-:W-:Y:S05]  /*37e0*/  BRA `(.L_x_5471) ;  /* 0x0000000400b47947 */ /* 0x000fea0003800000 */
.L_x_5483:
        /* <DEDUP_REMOVED lines=11> */
.L_x_5490:
        /* <DEDUP_REMOVED lines=21> */
.L_x_5494:
[----:B------:R-:W-:Y:S05]  /*39f0*/  BSYNC B1 ;  /* 0x0000000000017941 */ /* 0x000fea0003800000 */
.L_x_5493:
[----:B------:R-:W-:Y:S01]  /*3a00*/  LEA R3, R0, 0x3b800000, 0x17 ;  /* 0x3b80000000037811 */ /* 0x000fe200078eb8ff */
[----:B------:R-:W-:-:S05]  /*3a10*/  IMAD.SHL.U32 R0, R2, 0x100000, RZ ;  /* 0x0010000002007824 */ /* 0x000fca00078e00ff */
[----:B------:R-:W-:-:S07]  /*3a20*/  LOP3.LUT R0, R3, R0, R4, 0xfe, !PT ;  /* 0x0000000003007212 */ /* 0x000fce00078efe04 */
.L_x_5492:
[----:B------:R-:W-:Y:S05]  /*3a30*/  BSYNC B0 ;  /* 0x0000000000007941 */ /* 0x000fea0003800000 */
.L_x_5491:
[----:B------:R-:W-:-:S04]  /*3a40*/  FMUL.FTZ R0, R0, 1 ;  /* 0x3f80000000007820 */ /* 0x000fc80000410000 */
[----:B------:R0:W1:Y:S01]  /*3a50*/  F2F.F64.F32 R24, R0 ;  /* 0x0000000000187310 */ /* 0x0000620000201800 */
[----:B------:R-:W-:Y:S05]  /*3a60*/  BRA `(.L_x_5471) ;  /* 0x0000000400147947 */ /* 0x000fea0003800000 */
.L_x_5489:
        /* <DEDUP_REMOVED lines=21> */
.L_x_5498:
[----:B------:R-:W-:Y:S05]  /*3bc0*/  BSYNC B1 ;  /* 0x0000000000017941 */ /* 0x000fea0003800000 */
.L_x_5497:
[----:B------:R-:W-:Y:S01]  /*3bd0*/  LEA R3, R0, 0x37800000, 0x17 ;  /* 0x3780000000037811 */ /* 0x000fe200078eb8ff */
[----:B------:R-:W-:-:S05]  /*3be0*/  IMAD.SHL.U32 R0, R2, 0x200000, RZ ;  /* 0x0020000002007824 */ /* 0x000fca00078e00ff */
[----:B------:R-:W-:-:S07]  /*3bf0*/  LOP3.LUT R0, R3, R0, R4, 0xfe, !PT ;  /* 0x0000000003007212 */ /* 0x000fce00078efe04 */
.L_x_5496:
[----:B------:R-:W-:Y:S05]  /*3c00*/  BSYNC B0 ;  /* 0x0000000000007941 */ /* 0x000fea0003800000 */
.L_x_5495:
[----:B------:R-:W-:-:S04]  /*3c10*/  FMUL.FTZ R0, R0, 1 ;  /* 0x3f80000000007820 */ /* 0x000fc80000410000 */
[----:B------:R0:W1:Y:S01]  /*3c20*/  F2F.F64.F32 R24, R0 ;  /* 0x0000000000187310 */ /* 0x0000620000201800 */
[----:B------:R-:W-:Y:S05]  /*3c30*/  BRA `(.L_x_5471) ;  /* 0x0000000000a07947 */ /* 0x000fea0003800000 */
.L_x_5488:
        /* <DEDUP_REMOVED lines=14> */
.L_x_5502:
[----:B------:R-:W-:Y:S05]  /*3d20*/  BSYNC B0 ;  /* 0x0000000000007941 */ /* 0x000fea0003800000 */
.L_x_5501:
[----:B------:R-:W-:-:S04]  /*3d30*/  FMUL.FTZ R0, R0, 1 ;  /* 0x3f80000000007820 */ /* 0x000fc80000410000 */
[----:B------:R0:W1:Y:S01]  /*3d40*/  F2F.F64.F32 R24, R0 ;  /* 0x0000000000187310 */ /* 0x0000620000201800 */
[----:B------:R-:W-:Y:S05]  /*3d50*/  BRA `(.L_x_5471) ;  /* 0x0000000000587947 */ /* 0x000fea0003800000 */
.L_x_5476:
        /* <DEDUP_REMOVED lines=16> */
.L_x_5503:
[----:B------:R-:W-:Y:S05]  /*3e60*/  BRA `(.L_x_5471) ;  /* 0x0000000000147947 */ /* 0x000fea0003800000 */
.L_x_5500:
[----:B------:R-:W3:Y:S02]  /*3e70*/  LDG.E.64 R24, desc[UR36][R4.64] ;  /* 0x0000002404187981 */ /* 0x000ee4000c1e1b00 */
[----:B---3--:R-:W0:Y:S01]  /*3e80*/  I2F.F64.U64 R24, R24 ;  /* 0x0000001800187312 */ /* 0x008e220000301800 */
[----:B------:R-:W-:Y:S05]  /*3e90*/  BRA `(.L_x_5471) ;  /* 0x0000000000087947 */ /* 0x000fea0003800000 */
.L_x_5499:
[----:B------:R-:W3:Y:S02]  /*3ea0*/  LDG.E R4, desc[UR36][R4.64] ;  /* 0x0000002404047981 */ /* 0x000ee4000c1e1900 */
[----:B---3--:R0:W1:Y:S02]  /*3eb0*/  I2F.F64.U32 R24, R4 ;  /* 0x0000000400187312 */ /* 0x0080640000201800 */
.L_x_5471:
[----:B------:R-:W-:Y:S05]  /*3ec0*/  BSYNC B6 ;  /* 0x0000000000067941 */ /* 0x000fea0003800000 */
.L_x_5470:
[----:B------:R-:W3:Y:S01]  /*3ed0*/  S2R R22, SR_TID.X ;  /* 0x0000000000167919 */ /* 0x000ee20000002100 */
[----:B------:R-:W-:Y:S01]  /*3ee0*/  ULDC.64 UR4, c[0x0][0x218] ;  /* 0x0000860000047ab9 */ /* 0x000fe20000000a00 */
[C---:B01---5:R-:W-:Y:S01]  /*3ef0*/  DSETP.GT.AND P0, PT, R28.reuse, RZ, PT ;  /* 0x000000ff1c00722a */ /* 0x063fe20003f04000 */
[----:B------:R-:W0:Y:S01]  /*3f00*/  LDC.U8 R2, c[0x0][0x244] ;  /* 0x00009100ff027b82 */ /* 0x000e220000000000 */
[----:B------:R-:W-:Y:S01]  /*3f10*/  DMUL R8, R28, UR4 ;  /* 0x000000041c087c28 */ /* 0x000fe20008000000 */
[----:B------:R-:W-:Y:S01]  /*3f20*/  BSSY B6, `(.L_x_5504) ;  /* 0x000012b000067945 */ /* 0x000fe20003800000 */
[----:B--2-4-:R-:W-:Y:S02]  /*3f30*/  DMUL R10, R26, UR4 ;  /* 0x000000041a0a7c28 */ /* 0x014fe40008000000 */
[----:B------:R-:W-:Y:S02]  /*3f40*/  DMUL R6, R16, UR4 ;  /* 0x0000000410067c28 */ /* 0x000fe40008000000 */
[----:B------:R-:W-:-:S02]  /*3f50*/  DSETP.GT.AND P2, PT, R26, RZ, PT ;  /* 0x000000ff1a00722a */ /* 0x000fc40003f44000 */
[----:B------:R-:W-:Y:S02]  /*3f60*/  DSETP.GT.AND P1, PT, R16, RZ, PT ;  /* 0x000000ff1000722a */ /* 0x000fe40003f24000 */
[----:B------:R-:W-:Y:S01]  /*3f70*/  FSEL R28, R28, R8, P0 ;  /* 0x000000081c1c7208 */ /* 0x000fe20000000000 */
[C---:B------:R-:W-:Y:S01]  /*3f80*/  DMUL R4, R24.reuse, UR4 ;  /* 0x0000000418047c28 */ /* 0x040fe20008000000 */
[----:B------:R-:W-:Y:S02]  /*3f90*/  FSEL R29, R29, R9, P0 ;  /* 0x000000091d1d7208 */ /* 0x000fe40000000000 */
[----:B---3--:R-:W-:Y:S02]  /*3fa0*/  FSEL R0, R26, R10, P2 ;  /* 0x0000000a1a007208 */ /* 0x008fe40001000000 */
[----:B------:R-:W-:Y:S01]  /*3fb0*/  FSEL R11, R27, R11, P2 ;  /* 0x0000000b1b0b7208 */ /* 0x000fe20001000000 */
[----:B------:R-:W-:Y:S01]  /*3fc0*/  DSETP.GT.AND P2, PT, R24, RZ, PT ;  /* 0x000000ff1800722a */ /* 0x000fe20003f44000 */
[----:B------:R-:W-:-:S02]  /*3fd0*/  FSEL R3, R16, R6, P1 ;  /* 0x0000000610037208 */ /* 0x000fc40000800000 */
[----:B------:R-:W-:-:S03]  /*3fe0*/  FSEL R6, R17, R7, P1 ;  /* 0x0000000711067208 */ /* 0x000fc60000800000 */
[----:B------:R-:W-:Y:S01]  /*3ff0*/  FSEL R16, R24, R4, P2 ;  /* 0x0000000418107208 */ /* 0x000fe20001000000 */
[----:B------:R-:W-:Y:S01]  /*4000*/  IMAD.MOV.U32 R4, RZ, RZ, R0 ;  /* 0x000000ffff047224 */ /* 0x000fe200078e0000 */
[----:B------:R-:W-:Y:S01]  /*4010*/  FSEL R17, R25, R5, P2 ;  /* 0x0000000519117208 */ /* 0x000fe20001000000 */
[----:B------:R-:W-:Y:S01]  /*4020*/  IMAD.MOV.U32 R5, RZ, RZ, R11 ;  /* 0x000000ffff057224 */ /* 0x000fe200078e000b */
[----:B------:R-:W-:Y:S01]  /*4030*/  ISETP.GE.AND P0, PT, R22, R19, PT ;  /* 0x000000131600720c */ /* 0x000fe20003f06270 */
[----:B------:R-:W-:Y:S02]  /*4040*/  IMAD.MOV.U32 R24, RZ, RZ, R3 ;  /* 0x000000ffff187224 */ /* 0x000fe400078e0003 */
[----:B------:R-:W-:-:S10]  /*4050*/  IMAD.MOV.U32 R25, RZ, RZ, R6 ;  /* 0x000000ffff197224 */ /* 0x000fd400078e0006 */
        /* <DEDUP_REMOVED lines=23> */
.L_x_5509:
[----:B------:R-:W0:Y:S02]  /*41d0*/  F2I.S64.F64.TRUNC R4, R4 ;  /* 0x0000000400047311 */ /* 0x000e24000030d900 */
[----:B0-----:R-:W-:-:S05]  /*41e0*/  IMAD.MOV.U32 R3, RZ, RZ, R4 ;  /* 0x000000ffff037224 */ /* 0x001fca00078e0004 */
[----:B------:R0:W-:Y:S01]  /*41f0*/  STG.E.U8 desc[UR36][R8.64], R3 ;  /* 0x0000000308007986 */ /* 0x0001e2000c101124 */
[----:B------:R-:W-:Y:S05]  /*4200*/  BRA `(.L_x_5505) ;  /* 0x0000000c00f07947 */ /* 0x000fea0003800000 */
.L_x_5508:
        /* <DEDUP_REMOVED lines=9> */
.L_x_5512:
[----:B------:R-:W0:Y:S02]  /*42a0*/  F2I.F64.TRUNC R5, R4 ;  /* 0x0000000400057311 */ /* 0x000e24000030d100 */
[----:B0-----:R0:W-:Y:S01]  /*42b0*/  STG.E desc[UR36][R8.64], R5 ;  /* 0x0000000508007986 */ /* 0x0011e2000c101924 */
[----:B------:R-:W-:Y:S05]  /*42c0*/  BRA `(.L_x_5505) ;  /* 0x0000000c00c07947 */ /* 0x000fea0003800000 */
.L_x_5511:
[----:B------:R-:W0:Y:S02]  /*42d0*/  F2I.F64.TRUNC R5, R4 ;  /* 0x0000000400057311 */ /* 0x000e24000030d100 */
[----:B0-----:R0:W-:Y:S01]  /*42e0*/  STG.E.U16 desc[UR36][R8.64], R5 ;  /* 0x0000000508007986 */ /* 0x0011e2000c101524 */
[----:B------:R-:W-:Y:S05]  /*42f0*/  BRA `(.L_x_5505) ;  /* 0x0000000c00b47947 */ /* 0x000fea0003800000 */
.L_x_5507:
        /* <DEDUP_REMOVED lines=13> */
.L_x_5514:
        /* <DEDUP_REMOVED lines=8> */
.L_x_5513:
        /* <DEDUP_REMOVED lines=14> */
.L_x_5516:
        /* <DEDUP_REMOVED lines=9> */
.L_x_5515:
[----:B------:R0:W-:Y:S01]  /*45c0*/  STG.E.64 desc[UR36][R8.64], R4 ;  /* 0x0000000408007986 */ /* 0x0001e2000c101b24 */
[----:B------:R-:W-:Y:S05]  /*45d0*/  BRA `(.L_x_5505) ;  /* 0x0000000800fc7947 */ /* 0x000fea0003800000 */
.L_x_5506:
        /* <DEDUP_REMOVED lines=12> */
.L_x_5519:
[----:B------:R-:W-:-:S05]  /*46a0*/  CS2R R6, SRZ ;  /* 0x0000000000067805 */ /* 0x000fca000001ff00 */
[----:B------:R0:W-:Y:S01]  /*46b0*/  STG.E.128 desc[UR36][R8.64], R4 ;  /* 0x0000000408007986 */ /* 0x0001e2000c101d24 */
[----:B------:R-:W-:Y:S05]  /*46c0*/  BRA `(.L_x_5505) ;  /* 0x0000000800c07947 */ /* 0x000fea0003800000 */
.L_x_5518:
        /* <DEDUP_REMOVED lines=25> */
.L_x_5523:
[----:B------:R-:W-:Y:S05]  /*4860*/  BSYNC B0 ;  /* 0x0000000000007941 */ /* 0x000fea0003800000 */
.L_x_5522:
[----:B------:R-:W-:-:S05]  /*4870*/  LOP3.LUT R7, R0, R7, RZ, 0xfc, !PT ;  /* 0x0000000700077212 */ /* 0x000fca00078efcff */
[----:B------:R0:W-:Y:S01]  /*4880*/  STG.E.U8 desc[UR36][R8.64], R7 ;  /* 0x0000000708007986 */ /* 0x0001e2000c101124 */
[----:B------:R-:W-:Y:S05]  /*4890*/  BRA `(.L_x_5505) ;  /* 0x00000008004c7947 */ /* 0x000fea0003800000 */
.L_x_5521:
        /* <DEDUP_REMOVED lines=17> */
.L_x_5525:
[----:B------:R-:W-:Y:S01]  /*49b0*/  IMAD.MOV.U32 R0, RZ, RZ, 0x7f ;  /* 0x0000007fff007424 */ /* 0x000fe200078e00ff */
[----:B------:R-:W-:-:S04]  /*49c0*/  ISETP.GT.U32.AND P0, PT, R3, 0x7f800000, PT ;  /* 0x7f8000000300780c */ /* 0x000fc80003f04070 */
[----:B------:R-:W-:-:S09]  /*49d0*/  SEL R0, R0, 0x7c, P0 ;  /* 0x0000007c00007807 */ /* 0x000fd20000000000 */
.L_x_5526:
[----:B------:R-:W-:Y:S05]  /*49e0*/  BSYNC B0 ;  /* 0x0000000000007941 */ /* 0x000fea0003800000 */
.L_x_5524:
[----:B------:R-:W-:-:S04]  /*49f0*/  LOP3.LUT R3, R7, 0x80000000, RZ, 0xc0, !PT ;  /* 0x8000000007037812 */ /* 0x000fc800078ec0ff */
[----:B------:R-:W-:-:S04]  /*4a00*/  SHF.R.U32.HI R3, RZ, 0x18, R3 ;  /* 0x00000018ff037819 */ /* 0x000fc80000011603 */
[----:B------:R-:W-:-:S05]  /*4a10*/  LOP3.LUT R3, R0, R3, RZ, 0xfc, !PT ;  /* 0x0000000300037212 */ /* 0x000fca00078efcff */
[----:B------:R0:W-:Y:S01]  /*4a20*/  STG.E.U8 desc[UR36][R8.64], R3 ;  /* 0x0000000308007986 */ /* 0x0001e2000c101124 */
[----:B------:R-:W-:Y:S05]  /*4a30*/  BRA `(.L_x_5505) ;  /* 0x0000000400e47947 */ /* 0x000fea0003800000 */
.L_x_5520:
        /* <DEDUP_REMOVED lines=8> */
.L_x_5517:
        /* <DEDUP_REMOVED lines=11> */
.L_x_5529:
        /* <DEDUP_REMOVED lines=21> */
.L_x_5532:
[----:B------:R-:W-:-:S04]  /*4cc0*/  LOP3.LUT R0, R7, 0x80000000, RZ, 0xc0, !PT ;  /* 0x8000000007007812 */ /* 0x000fc800078ec0ff */
[----:B------:R-:W-:-:S04]  /*4cd0*/  SHF.R.U32.HI R0, RZ, 0x18, R0 ;  /* 0x00000018ff007819 */ /* 0x000fc80000011600 */
[----:B------:R-:W-:-:S07]  /*4ce0*/  LOP3.LUT R0, R3, R0, RZ, 0xfc, !PT ;  /* 0x0000000003007212 */ /* 0x000fce00078efcff */
.L_x_5531:
[----:B------:R-:W-:Y:S05]  /*4cf0*/  BSYNC B0 ;  /* 0x0000000000007941 */ /* 0x000fea0003800000 */
.L_x_5530:
[----:B------:R4:W-:Y:S01]  /*4d00*/  STG.E.U8 desc[UR36][R8.64], R0 ;  /* 0x0000000008007986 */ /* 0x0009e2000c101124 */
[----:B------:R-:W-:Y:S05]  /*4d10*/  BRA `(.L_x_5505) ;  /* 0x00000004002c7947 */ /* 0x000fea0003800000 */
.L_x_5528:
        /* <DEDUP_REMOVED lines=21> */
.L_x_5535:
[----:B------:R-:W-:-:S04]  /*4e70*/  LOP3.LUT R0, R7, 0x80000000, RZ, 0xc0, !PT ;  /* 0x8000000007007812 */ /* 0x000fc800078ec0ff */
[----:B------:R-:W-:-:S04]  /*4e80*/  SHF.R.U32.HI R0, RZ, 0x18, R0 ;  /* 0x00000018ff007819 */ /* 0x000fc80000011600 */
[----:B------:R-:W-:-:S07]  /*4e90*/  LOP3.LUT R0, R3, R0, RZ, 0xfc, !PT ;  /* 0x0000000003007212 */ /* 0x000fce00078efcff */
.L_x_5534:
[----:B------:R-:W-:Y:S05]  /*4ea0*/  BSYNC B0 ;  /* 0x0000000000007941 */ /* 0x000fea0003800000 */
.L_x_5533:
[----:B------:R0:W-:Y:S01]  /*4eb0*/  STG.E.U8 desc[UR36][R8.64], R0 ;  /* 0x0000000008007986 */ /* 0x0001e2000c101124 */
[----:B------:R-:W-:Y:S05]  /*4ec0*/  BRA `(.L_x_5505) ;  /* 0x0000000000c07947 */ /* 0x000fea0003800000 */
.L_x_5527:
        /* <DEDUP_REMOVED lines=26> */
.L_x_5510:
        /* <DEDUP_REMOVED lines=16> */
.L_x_5538:
[----:B------:R-:W-:Y:S05]  /*5170*/  BRA `(.L_x_5505) ;  /* 0x0000000000147947 */ /* 0x000fea0003800000 */
.L_x_5537:
[----:B------:R-:W0:Y:S02]  /*5180*/  F2I.U64.F64.TRUNC R4, R4 ;  /* 0x0000000400047311 */ /* 0x000e24000030d800 */
[----:B0-----:R3:W-:Y:S01]  /*5190*/  STG.E.64 desc[UR36][R8.64], R4 ;  /* 0x0000000408007986 */ /* 0x0017e2000c101b24 */
[----:B------:R-:W-:Y:S05]  /*51a0*/  BRA `(.L_x_5505) ;  /* 0x0000000000087947 */ /* 0x000fea0003800000 */
.L_x_5536:
[----:B------:R-:W0:Y:S02]  /*51b0*/  F2I.U32.F64.TRUNC R5, R4 ;  /* 0x0000000400057311 */ /* 0x000e24000030d000 */
[----:B0-----:R1:W-:Y:S02]  /*51c0*/  STG.E desc[UR36][R8.64], R5 ;  /* 0x0000000508007986 */ /* 0x0013e4000c101924 */
.L_x_5505:
[----:B------:R-:W-:Y:S05]  /*51d0*/  BSYNC B6 ;  /* 0x0000000000067941 */ /* 0x000fea0003800000 */
.L_x_5504:
[----:B------:R-:W-:Y:S01]  /*51e0*/  ISETP.GE.AND P0, PT, R22, R19, PT ;  /* 0x000000131600720c */ /* 0x000fe20003f06270 */
[----:B------:R-:W-:-:S12]  /*51f0*/  BSSY B6, `(.L_x_5539) ;  /* 0x0000230000067945 */ /* 0x000fd80003800000 */
[----:B------:R-:W-:Y:S05]  /*5200*/  @P0 BRA `(.L_x_5540) ;  /* 0x0000002000b80947 */ /* 0x000fea0003800000 */
[----:B01-3--:R-:W0:Y:S01]  /*5210*/  LDC.64 R4, c[0x0][0x228] ;  /* 0x00008a00ff047b82 */ /* 0x00be220000000a00 */
[----:B----4-:R-:W-:Y:S01]  /*5220*/  IMAD R0, R18, 0x200, R22 ;  /* 0x0000020012007824 */ /* 0x010fe200078e0216 */
[----:B------:R-:W-:Y:S01]  /*5230*/  PRMT R6, R2, 0x9910, RZ ;  /* 0x0000991002067816 */ /* 0x000fe200000000ff */
[----:B------:R-:W-:Y:S02]  /*5240*/  ULDC UR4, c[0x0][0x248] ;  /* 0x0000920000047ab9 */ /* 0x000fe40000000800 */
[----:B--2---:R-:W-:Y:S02]  /*5250*/  IMAD R3, R0, UR4, RZ ;  /* 0x0000000400037c24 */ /* 0x004fe4000f8e02ff */
        /* <DEDUP_REMOVED lines=16> */
.L_x_5544:
[----:B------:R-:W0:Y:S02]  /*5360*/  F2I.S64.F64.TRUNC R28, R28 ;  /* 0x0000001c001c7311 */ /* 0x000e24000030d900 */
[----:B0-----:R-:W-:-:S05]  /*5370*/  IMAD.MOV.U32 R3, RZ, RZ, R28 ;  /* 0x000000ffff037224 */ /* 0x001fca00078e001c */
[----:B------:R0:W-:Y:S01]  /*5380*/  STG.E.U8 desc[UR36][R4.64], R3 ;  /* 0x0000000304007986 */ /* 0x0001e2000c101124 */
[----:B------:R-:W-:Y:S05]  /*5390*/  BRA `(.L_x_5546) ;  /* 0x0000000c00f07947 */ /* 0x000fea0003800000 */
.L_x_5543:
        /* <DEDUP_REMOVED lines=9> */
.L_x_5548:
[----:B------:R-:W0:Y:S02]  /*5430*/  F2I.F64.TRUNC R29, R28 ;  /* 0x0000001c001d7311 */ /* 0x000e24000030d100 */
[----:B0-----:R0:W-:Y:S01]  /*5440*/  STG.E desc[UR36][R4.64], R29 ;  /* 0x0000001d04007986 */ /* 0x0011e2000c101924 */
[----:B------:R-:W-:Y:S05]  /*5450*/  BRA `(.L_x_5546) ;  /* 0x0000000c00c07947 */ /* 0x000fea0003800000 */
.L_x_5547:
[----:B------:R-:W0:Y:S02]  /*5460*/  F2I.F64.TRUNC R29, R28 ;  /* 0x0000001c001d7311 */ /* 0x000e24000030d100 */
[----:B0-----:R0:W-:Y:S01]  /*5470*/  STG.E.U16 desc[UR36][R4.64], R29 ;  /* 0x0000001d04007986 */ /* 0x0011e2000c101524 */
[----:B------:R-:W-:Y:S05]  /*5480*/  BRA `(.L_x_5546) ;  /* 0x0000000c00b47947 */ /* 0x000fea0003800000 */
.L_x_5542:
        /* <DEDUP_REMOVED lines=13> */
.L_x_5550:
        /* <DEDUP_REMOVED lines=8> */
.L_x_5549:
        /* <DEDUP_REMOVED lines=14> */
.L_x_5552:
        /* <DEDUP_REMOVED lines=9> */
.L_x_5551:
[----:B------:R0:W-:Y:S01]  /*5750*/  STG.E.64 desc[UR36][R4.64], R28 ;  /* 0x0000001c04007986 */ /* 0x0001e2000c101b24 */
[----:B------:R-:W-:Y:S05]  /*5760*/  BRA `(.L_x_5546) ;  /* 0x0000000800fc7947 */ /* 0x000fea0003800000 */
.L_x_5541:
        /* <DEDUP_REMOVED lines=12> */
.L_x_5555:
[----:B------:R-:W-:-:S05]  /*5830*/  CS2R R30, SRZ ;  /* 0x00000000001e7805 */ /* 0x000fca000001ff00 */
[----:B------:R0:W-:Y:S01]  /*5840*/  STG.E.128 desc[UR36][R4.64], R28 ;  /* 0x0000001c04007986 */ /* 0x0001e2000c101d24 */
[----:B------:R-:W-:Y:S05]  /*5850*/  BRA `(.L_x_5546) ;  /* 0x0000000800c07947 */ /* 0x000fea0003800000 */
.L_x_5554:
        /* <DEDUP_REMOVED lines=25> */
.L_x_5559:
[----:B------:R-:W-:Y:S05]  /*59f0*/  BSYNC B0 ;  /* 0x0000000000007941 */ /* 0x000fea0003800000 */
.L_x_5558:
[----:B------:R-:W-:-:S05]  /*5a00*/  LOP3.LUT R7, R0, R7, RZ, 0xfc, !PT ;  /* 0x0000000700077212 */ /* 0x000fca00078efcff */
[----:B------:R0:W-:Y:S01]  /*5a10*/  STG.E.U8 desc[UR36][R4.64], R7 ;  /* 0x0000000704007986 */ /* 0x0001e2000c101124 */
[----:B------:R-:W-:Y:S05]  /*5a20*/  BRA `(.L_x_5546) ;  /* 0x00000008004c7947 */ /* 0x000fea0003800000 */
.L_x_5557:
        /* <DEDUP_REMOVED lines=17> */
.L_x_5561:
[----:B------:R-:W-:Y:S01]  /*5b40*/  IMAD.MOV.U32 R0, RZ, RZ, 0x7f ;  /* 0x0000007fff007424 */ /* 0x000fe200078e00ff */
[----:B------:R-:W-:-:S04]  /*5b50*/  ISETP.GT.U32.AND P0, PT, R3, 0x7f800000, PT ;  /* 0x7f8000000300780c */ /* 0x000fc80003f04070 */
[----:B------:R-:W-:-:S09]  /*5b60*/  SEL R0, R0, 0x7c, P0 ;  /* 0x0000007c00007807 */ /* 0x000fd20000000000 */
.L_x_5562:
[----:B------:R-:W-:Y:S05]  /*5b70*/  BSYNC B0 ;  /* 0x0000000000007941 */ /* 0x000fea0003800000 */
.L_x_5560:
[----:B------:R-:W-:-:S04]  /*5b80*/  LOP3.LUT R3, R7, 0x80000000, RZ, 0xc0, !PT ;  /* 0x8000000007037812 */ /* 0x000fc800078ec0ff */
[----:B------:R-:W-:-:S04]  /*5b90*/  SHF.R.U32.HI R3, RZ, 0x18, R3 ;  /* 0x00000018ff037819 */ /* 0x000fc80000011603 */
[----:B------:R-:W-:-:S05]  /*5ba0*/  LOP3.LUT R3, R0, R3, RZ, 0xfc, !PT ;  /* 0x0000000300037212 */ /* 0x000fca00078efcff */
[----:B------:R0:W-:Y:S01]  /*5bb0*/  STG.E.U8 desc[UR36][R4.64], R3 ;  /* 0x0000000304007986 */ /* 0x0001e2000c101124 */
[----:B------:R-:W-:Y:S05]  /*5bc0*/  BRA `(.L_x_5546) ;  /* 0x0000000400e47947 */ /* 0x000fea0003800000 */
.L_x_5556:
        /* <DEDUP_REMOVED lines=8> */
.L_x_5553:
        /* <DEDUP_REMOVED lines=11> */
.L_x_5565:
        /* <DEDUP_REMOVED lines=21> */
.L_x_5568:
[----:B------:R-:W-:-:S04]  /*5e50*/  LOP3.LUT R0, R7, 0x80000000, RZ, 0xc0, !PT ;  /* 0x8000000007007812 */ /* 0x000fc800078ec0ff */
[----:B------:R-:W-:-:S04]  /*5e60*/  SHF.R.U32.HI R0, RZ, 0x18, R0 ;  /* 0x00000018ff007819 */ /* 0x000fc80000011600 */
[----:B------:R-:W-:-:S07]  /*5e70*/  LOP3.LUT R0, R3, R0, RZ, 0xfc, !PT ;  /* 0x0000000003007212 */ /* 0x000fce00078efcff */
.L_x_5567:
[----:B------:R-:W-:Y:S05]  /*5e80*/  BSYNC B0 ;  /* 0x0000000000007941 */ /* 0x000fea0003800000 */
.L_x_5566:
[----:B------:R3:W-:Y:S01]  /*5e90*/  STG.E.U8 desc[UR36][R4.64], R0 ;  /* 0x0000000004007986 */ /* 0x0007e2000c101124 */
[----:B------:R-:W-:Y:S05]  /*5ea0*/  BRA `(.L_x_5546) ;  /* 0x00000004002c7947 */ /* 0x000fea0003800000 */
.L_x_5564:
        /* <DEDUP_REMOVED lines=21> */
.L_x_5571:
[----:B------:R-:W-:-:S04]  /*6000*/  LOP3.LUT R0, R7, 0x80000000, RZ, 0xc0, !PT ;  /* 0x8000000007007812 */ /* 0x000fc800078ec0ff */
[----:B------:R-:W-:-:S04]  /*6010*/  SHF.R.U32.HI R0, RZ, 0x18, R0 ;  /* 0x00000018ff007819 */ /* 0x000fc80000011600 */
[----:B------:R-:W-:-:S07]  /*6020*/  LOP3.LUT R0, R3, R0, RZ, 0xfc, !PT ;  /* 0x0000000003007212 */ /* 0x000fce00078efcff */
.L_x_5570:
[----:B------:R-:W-:Y:S05]  /*6030*/  BSYNC B0 ;  /* 0x0000000000007941 */ /* 0x000fea0003800000 */
.L_x_5569:
[----:B------:R0:W-:Y:S01]  /*6040*/  STG.E.U8 desc[UR36][R4.64], R0 ;  /* 0x0000000004007986 */ /* 0x0001e2000c101124 */
[----:B------:R-:W-:Y:S05]  /*6050*/  BRA `(.L_x_5546) ;  /* 0x0000000000c07947 */ /* 0x000fea0003800000 */
.L_x_5563:
        /* <DEDUP_REMOVED lines=26> */
.L_x_5545:
        /* <DEDUP_REMOVED lines=16> */
.L_x_5574:
[----:B------:R-:W-:Y:S05]  /*6300*/  BRA `(.L_x_5546) ;  /* 0x0000000000147947 */ /* 0x000fea0003800000 */
.L_x_5573:
[----:B------:R-:W0:Y:S02]  /*6310*/  F2I.U64.F64.TRUNC R28, R28 ;  /* 0x0000001c001c7311 */ /* 0x000e24000030d800 */
[----:B0-----:R2:W-:Y:S01]  /*6320*/  STG.E.64 desc[UR36][R4.64], R28 ;  /* 0x0000001c04007986 */ /* 0x0015e2000c101b24 */
[----:B------:R-:W-:Y:S05]  /*6330*/  BRA `(.L_x_5546) ;  /* 0x0000000000087947 */ /* 0x000fea0003800000 */
.L_x_5572:
[----:B------:R-:W0:Y:S02]  /*6340*/  F2I.U32.F64.TRUNC R29, R28 ;  /* 0x0000001c001d7311 */ /* 0x000e24000030d000 */
[----:B0-----:R0:W-:Y:S02]  /*6350*/  STG.E desc[UR36][R4.64], R29 ;  /* 0x0000001d04007986 */ /* 0x0011e4000c101924 */
.L_x_5546:
        /* <DEDUP_REMOVED lines=24> */
.L_x_5578:
[----:B------:R-:W0:Y:S02]  /*64e0*/  F2I.S64.F64.TRUNC R24, R24 ;  /* 0x0000001800187311 */ /* 0x000e24000030d900 */
[----:B0-----:R-:W-:-:S05]  /*64f0*/  IMAD.MOV.U32 R3, RZ, RZ, R24 ;  /* 0x000000ffff037224 */ /* 0x001fca00078e0018 */
[----:B------:R3:W-:Y:S01]  /*6500*/  STG.E.U8 desc[UR36][R4.64], R3 ;  /* 0x0000000304007986 */ /* 0x0007e2000c101124 */
[----:B------:R-:W-:Y:S05]  /*6510*/  BRA `(.L_x_5580) ;  /* 0x0000000c00f07947 */ /* 0x000fea0003800000 */
.L_x_5577:
        /* <DEDUP_REMOVED lines=9> */
.L_x_5582:
[----:B------:R-:W0:Y:S02]  /*65b0*/  F2I.F64.TRUNC R25, R24 ;  /* 0x0000001800197311 */ /* 0x000e24000030d100 */
[----:B0-----:R2:W-:Y:S01]  /*65c0*/  STG.E desc[UR36][R4.64], R25 ;  /* 0x0000001904007986 */ /* 0x0015e2000c101924 */
[----:B------:R-:W-:Y:S05]  /*65d0*/  BRA `(.L_x_5580) ;  /* 0x0000000c00c07947 */ /* 0x000fea0003800000 */
.L_x_5581:
[----:B------:R-:W0:Y:S02]  /*65e0*/  F2I.F64.TRUNC R25, R24 ;  /* 0x0000001800197311 */ /* 0x000e24000030d100 */
[----:B0-----:R0:W-:Y:S01]  /*65f0*/  STG.E.U16 desc[UR36][R4.64], R25 ;  /* 0x0000001904007986 */ /* 0x0011e2000c101524 */
[----:B------:R-:W-:Y:S05]  /*6600*/  BRA `(.L_x_5580) ;  /* 0x0000000c00b47947 */ /* 0x000fea0003800000 */
.L_x_5576:
        /* <DEDUP_REMOVED lines=13> */
.L_x_5584:
        /* <DEDUP_REMOVED lines=8> */
.L_x_5583:
        /* <DEDUP_REMOVED lines=14> */
.L_x_5586:
        /* <DEDUP_REMOVED lines=9> */
.L_x_5585:
[----:B------:R0:W-:Y:S01]  /*68d0*/  STG.E.64 desc[UR36][R4.64], R24 ;  /* 0x0000001804007986 */ /* 0x0001e2000c101b24 */
[----:B------:R-:W-:Y:S05]  /*68e0*/  BRA `(.L_x_5580) ;  /* 0x0000000800fc7947 */ /* 0x000fea0003800000 */
.L_x_5575:
        /* <DEDUP_REMOVED lines=12> */
.L_x_5589:
[----:B------:R-:W-:-:S05]  /*69b0*/  CS2R R26, SRZ ;  /* 0x00000000001a7805 */ /* 0x000fca000001ff00 */
[----:B------:R0:W-:Y:S01]  /*69c0*/  STG.E.128 desc[UR36][R4.64], R24 ;  /* 0x0000001804007986 */ /* 0x0001e2000c101d24 */
[----:B------:R-:W-:Y:S05]  /*69d0*/  BRA `(.L_x_5580) ;  /* 0x0000000800c07947 */ /* 0x000fea0003800000 */
.L_x_5588:
        /* <DEDUP_REMOVED lines=25> */
.L_x_5593:
[----:B------:R-:W-:Y:S05]  /*6b70*/  BSYNC B0 ;  /* 0x0000000000007941 */ /* 0x000fea0003800000 */
.L_x_5592:
[----:B------:R-:W-:-:S05]  /*6b80*/  LOP3.LUT R7, R0, R7, RZ, 0xfc, !PT ;  /* 0x0000000700077212 */ /* 0x000fca00078efcff */
[----:B------:R0:W-:Y:S01]  /*6b90*/  STG.E.U8 desc[UR36][R4.64], R7 ;  /* 0x0000000704007986 */ /* 0x0001e2000c101124 */
[----:B------:R-:W-:Y:S05]  /*6ba0*/  BRA `(.L_x_5580) ;  /* 0x00000008004c7947 */ /* 0x000fea0003800000 */
.L_x_5591:
        /* <DEDUP_REMOVED lines=17> */
.L_x_5595:
[----:B------:R-:W-:Y:S01]  /*6cc0*/  IMAD.MOV.U32 R0, RZ, RZ, 0x7f ;  /* 0x0000007fff007424 */ /* 0x000fe200078e00ff */
[----:B------:R-:W-:-:S04]  /*6cd0*/  ISETP.GT.U32.AND P0, PT, R3, 0x7f800000, PT ;  /* 0x7f8000000300780c */ /* 0x000fc80003f04070 */
[----:B------:R-:W-:-:S09]  /*6ce0*/  SEL R0, R0, 0x7c, P0 ;  /* 0x0000007c00007807 */ /* 0x000fd20000000000 */
.L_x_5596:
[----:B------:R-:W-:Y:S05]  /*6cf0*/  BSYNC B0 ;  /* 0x0000000000007941 */ /* 0x000fea0003800000 */
.L_x_5594:
[----:B------:R-:W-:-:S04]  /*6d00*/  LOP3.LUT R3, R7, 0x80000000, RZ, 0xc0, !PT ;  /* 0x8000000007037812 */ /* 0x000fc800078ec0ff */
[----:B------:R-:W-:-:S04]  /*6d10*/  SHF.R.U32.HI R3, RZ, 0x18, R3 ;  /* 0x00000018ff037819 */ /* 0x000fc80000011603 */
[----:B------:R-:W-:-:S05]  /*6d20*/  LOP3.LUT R3, R0, R3, RZ, 0xfc, !PT ;  /* 0x0000000300037212 */ /* 0x000fca00078efcff */
[----:B------:R0:W-:Y:S01]  /*6d30*/  STG.E.U8 desc[UR36][R4.64], R3 ;  /* 0x0000000304007986 */ /* 0x0001e2000c101124 */
[----:B------:R-:W-:Y:S05]  /*6d40*/  BRA `(.L_x_5580) ;  /* 0x0000000400e47947 */ /* 0x000fea0003800000 */
.L_x_5590:
        /* <DEDUP_REMOVED lines=8> */
.L_x_5587:
        /* <DEDUP_REMOVED lines=11> */
.L_x_5599:
        /* <DEDUP_REMOVED lines=21> */
.L_x_5602:
[----:B------:R-:W-:-:S04]  /*6fd0*/  LOP3.LUT R0, R7, 0x80000000, RZ, 0xc0, !PT ;  /* 0x8000000007007812 */ /* 0x000fc800078ec0ff */
[----:B------:R-:W-:-:S04]  /*6fe0*/  SHF.R.U32.HI R0, RZ, 0x18, R0 ;  /* 0x00000018ff007819 */ /* 0x000fc80000011600 */
[----:B------:R-:W-:-:S07]  /*6ff0*/  LOP3.LUT R0, R3, R0, RZ, 0xfc, !PT ;  /* 0x0000000003007212 */ /* 0x000fce00078efcff */
.L_x_5601:
[----:B------:R-:W-:Y:S05]  /*7000*/  BSYNC B0 ;  /* 0x0000000000007941 */ /* 0x000fea0003800000 */
.L_x_5600:
[----:B------:R0:W-:Y:S01]  /*7010*/  STG.E.U8 desc[UR36][R4.64], R0 ;  /* 0x0000000004007986 */ /* 0x0001e2000c101124 */
[----:B------:R-:W-:Y:S05]  /*7020*/  BRA `(.L_x_5580) ;  /* 0x00000004002c7947 */ /* 0x000fea0003800000 */
.L_x_5598:
        /* <DEDUP_REMOVED lines=21> */
.L_x_5605:
[----:B------:R-:W-:-:S04]  /*7180*/  LOP3.LUT R0, R7, 0x80000000, RZ, 0xc0, !PT ;  /* 0x8000000007007812 */ /* 0x000fc800078ec0ff */
[----:B------:R-:W-:-:S04]  /*7190*/  SHF.R.U32.HI R0, RZ, 0x18, R0 ;  /* 0x00000018ff007819 */ /* 0x000fc80000011600 */
[----:B------:R-:W-:-:S07]  /*71a0*/  LOP3.LUT R0, R3, R0, RZ, 0xfc, !PT ;  /* 0x0000000003007212 */ /* 0x000fce00078efcff */
.L_x_5604:
[----:B------:R-:W-:Y:S05]  /*71b0*/  BSYNC B0 ;  /* 0x0000000000007941 */ /* 0x000fea0003800000 */
.L_x_5603:
[----:B------:R0:W-:Y:S01]  /*71c0*/  STG.E.U8 desc[UR36][R4.64], R0 ;  /* 0x0000000004007986 */ /* 0x0001e2000c101124 */
[----:B------:R-:W-:Y:S05]  /*71d0*/  BRA `(.L_x_5580) ;  /* 0x0000000000c07947 */ /* 0x000fea0003800000 */
.L_x_5597:
        /* <DEDUP_REMOVED lines=26> */
.L_x_5579:
        /* <DEDUP_REMOVED lines=16> */
.L_x_5608:
[----:B------:R-:W-:Y:S05]  /*7480*/  BRA `(.L_x_5580) ;  /* 0x0000000000147947 */ /* 0x000fea0003800000 */
.L_x_5607:
[----:B------:R-:W0:Y:S02]  /*7490*/  F2I.U64.F64.TRUNC R24, R24 ;  /* 0x0000001800187311 */ /* 0x000e24000030d800 */
[----:B0-----:R0:W-:Y:S01]  /*74a0*/  STG.E.64 desc[UR36][R4.64], R24 ;  /* 0x0000001804007986 */ /* 0x0011e2000c101b24 */
[----:B------:R-:W-:Y:S05]  /*74b0*/  BRA `(.L_x_5580) ;  /* 0x0000000000087947 */ /* 0x000fea0003800000 */
.L_x_5606:
[----:B------:R-:W0:Y:S02]  /*74c0*/  F2I.U32.F64.TRUNC R25, R24 ;  /* 0x0000001800197311 */ /* 0x000e24000030d000 */
[----:B0-----:R0:W-:Y:S02]  /*74d0*/  STG.E desc[UR36][R4.64], R25 ;  /* 0x0000001904007986 */ /* 0x0011e4000c101924 */
.L_x_5580:
[----:B------:R-:W-:-:S07]  /*74e0*/  VIADD R22, R22, 0x80 ;  /* 0x0000008016167836 */ /* 0x000fce0000000000 */
.L_x_5540:
[----:B------:R-:W-:Y:S05]  /*74f0*/  BSYNC B6 ;  /* 0x0000000000067941 */ /* 0x000fea0003800000 */
.L_x_5539:
        /* <DEDUP_REMOVED lines=22> */
.L_x_5612:
[----:B------:R-:W0:Y:S02]  /*7660*/  F2I.S64.F64.TRUNC R16, R16 ;  /* 0x0000001000107311 */ /* 0x000e24000030d900 */
[----:B0-----:R-:W-:-:S05]  /*7670*/  IMAD.MOV.U32 R3, RZ, RZ, R16 ;  /* 0x000000ffff037224 */ /* 0x001fca00078e0010 */
[----:B------:R-:W-:Y:S01]  /*7680*/  STG.E.U8 desc[UR36][R4.64], R3 ;  /* 0x0000000304007986 */ /* 0x000fe2000c101124 */
[----:B------:R-:W-:Y:S05]  /*7690*/  EXIT ;  /* 0x000000000000794d */ /* 0x000fea0003800000 */
.L_x_5611:
        /* <DEDUP_REMOVED lines=9> */
.L_x_5615:
[----:B------:R-:W0:Y:S02]  /*7730*/  F2I.F64.TRUNC R17, R16 ;  /* 0x0000001000117311 */ /* 0x000e24000030d100 */
[----:B0-----:R-:W-:Y:S01]  /*7740*/  STG.E desc[UR36][R4.64], R17 ;  /* 0x0000001104007986 */ /* 0x001fe2000c101924 */
[----:B------:R-:W-:Y:S05]  /*7750*/  EXIT ;  /* 0x000000000000794d */ /* 0x000fea0003800000 */
.L_x_5614:
[----:B------:R-:W0:Y:S02]  /*7760*/  F2I.F64.TRUNC R17, R16 ;  /* 0x0000001000117311 */ /* 0x000e24000030d100 */
[----:B0-----:R-:W-:Y:S01]  /*7770*/  STG.E.U16 desc[UR36][R4.64], R17 ;  /* 0x0000001104007986 */ /* 0x001fe2000c101524 */
[----:B------:R-:W-:Y:S05]  /*7780*/  EXIT ;  /* 0x000000000000794d */ /* 0x000fea0003800000 */
.L_x_5610:
        /* <DEDUP_REMOVED lines=13> */
.L_x_5617:
        /* <DEDUP_REMOVED lines=8> */
.L_x_5616:
        /* <DEDUP_REMOVED lines=14> */
.L_x_5619:
        /* <DEDUP_REMOVED lines=9> */
.L_x_5618:
[----:B------:R-:W-:Y:S01]  /*7a50*/  STG.E.64 desc[UR36][R4.64], R16 ;  /* 0x0000001004007986 */ /* 0x000fe2000c101b24 */
[----:B------:R-:W-:Y:S05]  /*7a60*/  EXIT ;  /* 0x000000000000794d */ /* 0x000fea0003800000 */
.L_x_5609:
        /* <DEDUP_REMOVED lines=12> */
.L_x_5622:
[----:B------:R-:W-:-:S05]  /*7b30*/  CS2R R18, SRZ ;  /* 0x0000000000127805 */ /* 0x000fca000001ff00 */
[----:B------:R-:W-:Y:S01]  /*7b40*/  STG.E.128 desc[UR36][R4.64], R16 ;  /* 0x0000001004007986 */ /* 0x000fe2000c101d24 */
[----:B------:R-:W-:Y:S05]  /*7b50*/  EXIT ;  /* 0x000000000000794d */ /* 0x000fea0003800000 */
.L_x_5621:
        /* <DEDUP_REMOVED lines=25> */
.L_x_5626:
[----:B------:R-:W-:Y:S05]  /*7cf0*/  BSYNC B0 ;  /* 0x0000000000007941 */ /* 0x000fea0003800000 */
.L_x_5625:
[----:B------:R-:W-:-:S05]  /*7d00*/  LOP3.LUT R3, R0, R3, RZ, 0xfc, !PT ;  /* 0x0000000300037212 */ /* 0x000fca00078efcff */
[----:B------:R-:W-:Y:S01]  /*7d10*/  STG.E.U8 desc[UR36][R4.64], R3 ;  /* 0x0000000304007986 */ /* 0x000fe2000c101124 */
[----:B------:R-:W-:Y:S05]  /*7d20*/  EXIT ;  /* 0x000000000000794d */ /* 0x000fea0003800000 */
.L_x_5624:
        /* <DEDUP_REMOVED lines=17> */
.L_x_5628:
[----:B------:R-:W-:Y:S01]  /*7e40*/  IMAD.MOV.U32 R0, RZ, RZ, 0x7f ;  /* 0x0000007fff007424 */ /* 0x000fe200078e00ff */
[----:B------:R-:W-:-:S04]  /*7e50*/  ISETP.GT.U32.AND P0, PT, R2, 0x7f800000, PT ;  /* 0x7f8000000200780c */ /* 0x000fc80003f04070 */
[----:B------:R-:W-:-:S09]  /*7e60*/  SEL R0, R0, 0x7c, P0 ;  /* 0x0000007c00007807 */ /* 0x000fd20000000000 */
.L_x_5629:
[----:B------:R-:W-:Y:S05]  /*7e70*/  BSYNC B0 ;  /* 0x0000000000007941 */ /* 0x000fea0003800000 */
.L_x_5627:
[----:B------:R-:W-:-:S04]  /*7e80*/  LOP3.LUT R2, R3, 0x80000000, RZ, 0xc0, !PT ;  /* 0x8000000003027812 */ /* 0x000fc800078ec0ff */
[----:B------:R-:W-:-:S04]  /*7e90*/  SHF.R.U32.HI R3, RZ, 0x18, R2 ;  /* 0x00000018ff037819 */ /* 0x000fc80000011602 */
[----:B------:R-:W-:-:S05]  /*7ea0*/  LOP3.LUT R3, R0, R3, RZ, 0xfc, !PT ;  /* 0x0000000300037212 */ /* 0x000fca00078efcff */
[----:B------:R-:W-:Y:S01]  /*7eb0*/  STG.E.U8 desc[UR36][R4.64], R3 ;  /* 0x0000000304007986 */ /* 0x000fe2000c101124 */
[----:B------:R-:W-:Y:S05]  /*7ec0*/  EXIT ;  /* 0x000000000000794d */ /* 0x000fea0003800000 */
.L_x_5623:
        /* <DEDUP_REMOVED lines=8> */
.L_x_5620:
        /* <DEDUP_REMOVED lines=11> */
.L_x_5632:
        /* <DEDUP_REMOVED lines=21> */
.L_x_5635:
[----:B------:R-:W-:-:S04]  /*8150*/  LOP3.LUT R2, R7, 0x80000000, RZ, 0xc0, !PT ;  /* 0x8000000007027812 */ /* 0x000fc800078ec0ff */
[----:B------:R-:W-:-:S04]  /*8160*/  SHF.R.U32.HI R3, RZ, 0x18, R2 ;  /* 0x00000018ff037819 */ /* 0x000fc80000011602 */
[----:B------:R-:W-:-:S04]  /*8170*/  LOP3.LUT R0, R0, R3, RZ, 0xfc, !PT ;  /* 0x0000000300007212 */ /* 0x000fc800078efcff */
[----:B------:R-:W-:-:S07]  /*8180*/  PRMT R2, R0, 0x7610, R2 ;  /* 0x0000761000027816 */ /* 0x000fce0000000002 */
.L_x_5634:
[----:B------:R-:W-:Y:S05]  /*8190*/  BSYNC B0 ;  /* 0x0000000000007941 */ /* 0x000fea0003800000 */
.L_x_5633:
[----:B------:R-:W-:Y:S01]  /*81a0*/  STG.E.U8 desc[UR36][R4.64], R2 ;  /* 0x0000000204007986 */ /* 0x000fe2000c101124 */
[----:B------:R-:W-:Y:S05]  /*81b0*/  EXIT ;  /* 0x000000000000794d */ /* 0x000fea0003800000 */
.L_x_5631:
        /* <DEDUP_REMOVED lines=21> */
.L_x_5638:
[----:B------:R-:W-:-:S04]  /*8310*/  LOP3.LUT R2, R7, 0x80000000, RZ, 0xc0, !PT ;  /* 0x8000000007027812 */ /* 0x000fc800078ec0ff */
[----:B------:R-:W-:-:S04]  /*8320*/  SHF.R.U32.HI R3, RZ, 0x18, R2 ;  /* 0x00000018ff037819 */ /* 0x000fc80000011602 */
[----:B------:R-:W-:-:S04]  /*8330*/  LOP3.LUT R0, R0, R3, RZ, 0xfc, !PT ;  /* 0x0000000300007212 */ /* 0x000fc800078efcff */
[----:B------:R-:W-:-:S07]  /*8340*/  PRMT R2, R0, 0x7610, R2 ;  /* 0x0000761000027816 */ /* 0x000fce0000000002 */
.L_x_5637:
[----:B------:R-:W-:Y:S05]  /*8350*/  BSYNC B0 ;  /* 0x0000000000007941 */ /* 0x000fea0003800000 */
.L_x_5636:
[----:B------:R-:W-:Y:S01]  /*8360*/  STG.E.U8 desc[UR36][R4.64], R2 ;  /* 0x0000000204007986 */ /* 0x000fe2000c101124 */
[----:B------:R-:W-:Y:S05]  /*8370*/  EXIT ;  /* 0x000000000000794d */ /* 0x000fea0003800000 */
.L_x_5630:
        /* <DEDUP_REMOVED lines=26> */
.L_x_5613:
        /* <DEDUP_REMOVED lines=16> */
.L_x_5641:
[----:B------:R-:W-:Y:S05]  /*8620*/  EXIT ;  /* 0x000000000000794d */ /* 0x000fea0003800000 */
.L_x_5640:
[----:B------:R-:W0:Y:S02]  /*8630*/  F2I.U64.F64.TRUNC R16, R16 ;  /* 0x0000001000107311 */ /* 0x000e24000030d800 */
[----:B0-----:R-:W-:Y:S01]  /*8640*/  STG.E.64 desc[UR36][R4.64], R16 ;  /* 0x0000001004007986 */ /* 0x001fe2000c101b24 */
[----:B------:R-:W-:Y:S05]  /*8650*/  EXIT ;  /* 0x000000000000794d */ /* 0x000fea0003800000 */
.L_x_5639:
[----:B------:R-:W0:Y:S02]  /*8660*/  F2I.U32.F64.TRUNC R17, R16 ;  /* 0x0000001000117311 */ /* 0x000e24000030d000 */
[----:B0-----:R-:W-:Y:S01]  /*8670*/  STG.E desc[UR36][R4.64], R17 ;  /* 0x0000001104007986 */ /* 0x001fe2000c101924 */
[----:B------:R-:W-:Y:S05]  /*8680*/  EXIT ;  /* 0x000000000000794d */ /* 0x000fea0003800000 */
.L_x_5642:
        /* <DEDUP_REMOVED lines=15> */
.L_x_5728:


//--------------------- .text._ZN2at6native18elementwise_kernelILi128ELi2EZNS0_22gpu_kernel_impl_nocastIZZZNS0_66_GLOBAL__N__d53a5ca4_28_ActivationLeakyReluKernel_cu_9e10b42f_310417leaky_relu_kernelERNS_18TensorIteratorBaseERKN3c106ScalarEENKUlvE_clEvENKUlvE_clEvEUldE_EEvS5_RKT_EUliE_EEviT1_ --------------------------
	.section	.text._ZN2at6native18elementwise_kernelILi128ELi2EZNS0_22gpu_kernel_impl_nocastIZZZNS0_66_GLOBAL__N__d53a5ca4_28_ActivationLeakyReluKernel_cu_9e10b42f_310417leaky_relu_kernelERNS_18TensorIteratorBaseERKN3c106ScalarEENKUlvE_clEvENKUlvE_clEvEUldE_EEvS5_RKT_EUliE_EEviT1_,"ax",@progbits
	.align	128
        .global         _ZN2at6native18elementwise_kernelILi128ELi2EZNS0_22gpu_kernel_impl_nocastIZZZNS0_66_GLOBAL__N__d53a5ca4_28_ActivationLeakyReluKernel_cu_9e10b42f_310417leaky_relu_kernelERNS_18TensorIteratorBaseERKN3c106ScalarEENKUlvE_clEvENKUlvE_clEvEUldE_EEvS5_RKT_EUliE_EEviT1_
        .type           _ZN2at6native18elementwise_kernelILi128ELi2EZNS0_22gpu_kernel_impl_nocastIZZZNS0_66_GLOBAL__N__d53a5ca4_28_ActivationLeakyReluKernel_cu_9e10b42f_310417leaky_relu_kernelERNS_18TensorIteratorBaseERKN3c106ScalarEENKUlvE_clEvENKUlvE_clEvEUldE_EEvS5_RKT_EUliE_EEviT1_,@function
        .size           _ZN2at6native18elementwise_kernelILi128ELi2EZNS0_22gpu_kernel_impl_nocastIZZZNS0_66_GLOBAL__N__d53a5ca4_28_ActivationLeakyReluKernel_cu_9e10b42f_310417leaky_relu_kernelERNS_18TensorIteratorBaseERKN3c106ScalarEENKUlvE_clEvENKUlvE_clEvEUldE_EEvS5_RKT_EUliE_EEviT1_,(.L_x_5729 - _ZN2at6native18elementwise_kernelILi128ELi2EZNS0_22gpu_kernel_impl_nocastIZZZNS0_66_GLOBAL__N__d53a5ca4_28_ActivationLeakyReluKernel_cu_9e10b42f_310417leaky_relu_kernelERNS_18TensorIteratorBaseERKN3c106ScalarEENKUlvE_clEvENKUlvE_clEvEUldE_EEvS5_RKT_EUliE_EEviT1_)
        .other          _ZN2at6native18elementwise_kernelILi128ELi2EZNS0_22gpu_kernel_impl_nocastIZZZNS0_66_GLOBAL__N__d53a5ca4_28_ActivationLeakyReluKernel_cu_9e10b42f_310417leaky_relu_kernelERNS_18TensorIteratorBaseERKN3c106ScalarEENKUlvE_clEvENKUlvE_clEvEUldE_EEvS5_RKT_EUliE_EEviT1_,@"STO_CUDA_ENTRY STV_DEFAULT"
_ZN2at6native18elementwise_kernelILi128ELi2EZNS0_22gpu_kernel_impl_nocastIZZZNS0_66_GLOBAL__N__d53a5ca4_28_ActivationLeakyReluKernel_cu_9e10b42f_310417leaky_relu_kernelERNS_18TensorIteratorBaseERKN3c106ScalarEENKUlvE_clEvENKUlvE_clEvEUldE_EEvS5_RKT_EUliE_EEviT1_:
.text._ZN2at6native18elementwise_kernelILi128ELi2EZNS0_22gpu_kernel_impl_nocastIZZZNS0_66_GLOBAL__N__d53a5ca4_28_ActivationLeakyReluKernel_cu_9e10b42f_310417leaky_relu_kernelERNS_18TensorIteratorBaseERKN3c106ScalarEENKUlvE_clEvENKUlvE_clEvEUldE_EEvS5_RKT_EUliE_EEviT1_:
        /* <DEDUP_REMOVED lines=312> */
.L_x_5645:
[----:B------:R-:W-:Y:S02]  /*1380*/  ULDC.64 UR8, c[0x0][0x418] ;  /* 0x0001060000087ab9 */ /* 0x000fe40000000a00 */
[----:B------:R-:W-:-:S04]  /*1390*/  IADD3 R4, P0, R2, UR8, RZ ;  /* 0x0000000802047c10 */ /* 0x000fc8000ff1e0ff */
[----:B------:R-:W-:Y:S01]  /*13a0*/  IADD3.X R5, RZ, UR9, RZ, P0, !PT ;  /* 0x00000009ff057c10 */ /* 0x000fe200087fe4ff */
[----:B------:R-:W-:-:S05]  /*13b0*/  ULDC.64 UR8, c[0x0][0x420] ;  /* 0x0001080000087ab9 */ /* 0x000fca0000000a00 */
[----:B------:R-:W2:Y:S02]  /*13c0*/  LDG.E.64 R4, desc[UR4][R4.64] ;  /* 0x0000000404047981 */ /* 0x000ea4000c1e1b00 */
[C---:B--2---:R-:W-:Y:S01]  /*13d0*/  DMUL R6, R4.reuse, UR8 ;  /* 0x0000000804067c28 */ /* 0x044fe20008000000 */
[----:B------:R-:W-:Y:S01]  /*13e0*/  ULDC.64 UR8, c[0x0][0x410] ;  /* 0x0001040000087ab9 */ /* 0x000fe20000000a00 */
[----:B------:R-:W-:Y:S01]  /*13f0*/  DSETP.GT.AND P0, PT, R4, RZ, PT ;  /* 0x000000ff0400722a */ /* 0x000fe20003f04000 */
[----:B------:R-:W-:-:S05]  /*1400*/  IADD3 R8, P1, R3, UR8, RZ ;  /* 0x0000000803087c10 */ /* 0x000fca000ff3e0ff */
[----:B------:R-:W-:Y:S02]  /*1410*/  IMAD.X R9, RZ, RZ, UR9, P1 ;  /* 0x00000009ff097e24 */ /* 0x000fe400088e06ff */
[----:B------:R-:W-:Y:S02]  /*1420*/  FSEL R2, R4, R6, P0 ;  /* 0x0000000604027208 */ /* 0x000fe40000000000 */
[----:B------:R-:W-:Y:S02]  /*1430*/  FSEL R3, R5, R7, P0 ;  /* 0x0000000705037208 */ /* 0x000fe40000000000 */
[----:B------:R-:W-:-:S03]  /*1440*/  IADD3 R7, R0, 0x80, RZ ;  /* 0x0000008000077810 */ /* 0x000fc60007ffe0ff */
[----:B------:R0:W-:Y:S04]  /*1450*/  STG.E.64 desc[UR4][R8.64], R2 ;  /* 0x0000000208007986 */ /* 0x0001e8000c101b04 */
.L_x_5644:
[----:B------:R-:W-:Y:S05]  /*1460*/  BSYNC B0 ;  /* 0x0000000000007941 */ /* 0x000fea0003800000 */
.L_x_5643:
[----:B------:R-:W-:-:S13]  /*1470*/  ISETP.GE.AND P0, PT, R7, UR6, PT ;  /* 0x0000000607007c0c */ /* 0x000fda000bf06270 */
[----:B------:R-:W-:Y:S05]  /*1480*/  @P0 EXIT ;  /* 0x000000000000094d */ /* 0x000fea0003800000 */
[----:B0-----:R-:W0:Y:S01]  /*1490*/  LDC R8, c[0x0][0x218] ;  /* 0x00008600ff087b82 */ /* 0x001e220000000800 */
[----:B------:R-:W-:Y:S01]  /*14a0*/  HFMA2.MMA R3, -RZ, RZ, 0, 0 ;  /* 0x00000000ff037435 */ /* 0x000fe200000001ff */
[----:B------:R-:W-:Y:S02]  /*14b0*/  MOV R0, RZ ;  /* 0x000000ff00007202 */ /* 0x000fe40000000f00 */
[----:B0-----:R-:W-:-:S13]  /*14c0*/  ISETP.NE.AND P0, PT, R8, RZ, PT ;  /* 0x000000ff0800720c */ /* 0x001fda0003f05270 */
        /* <DEDUP_REMOVED lines=299> */
.L_x_5646:
        /* <DEDUP_REMOVED lines=8> */
[----:B------:R-:W-:-:S04]  /*2800*/  IADD3 R8, P1, R3, UR6, RZ ;  /* 0x0000000603087c10 */ /* 0x000fc8000ff3e0ff */
[----:B------:R-:W-:-:S03]  /*2810*/  IADD3.X R9, RZ, UR7, RZ, P1, !PT ;  /* 0x00000007ff097c10 */ /* 0x000fc60008ffe4ff */
[----:B------:R-:W-:Y:S02]  /*2820*/  FSEL R2, R4, R6, P0 ;  /* 0x0000000604027208 */ /* 0x000fe40000000000 */
[----:B------:R-:W-:-:S05]  /*2830*/  FSEL R3, R5, R7, P0 ;  /* 0x0000000705037208 */ /* 0x000fca0000000000 */
[----:B------:R-:W-:Y:S01]  /*2840*/  STG.E.64 desc[UR4][R8.64], R2 ;  /* 0x0000000208007986 */ /* 0x000fe2000c101b04 */
[----:B------:R-:W-:Y:S05]  /*2850*/  EXIT ;  /* 0x000000000000794d */ /* 0x000fea0003800000 */
.L_x_5647:
        /* <DEDUP_REMOVED lines=10> */
.L_x_5729:


//--------------------- .text._ZN2at6native27unrolled_elementwise_kernelIZZZNS0_66_GLOBAL__N__d53a5ca4_28_ActivationLeakyReluKernel_cu_9e10b42f_310417leaky_relu_kernelERNS_18TensorIteratorBaseERKN3c106ScalarEENKUlvE_clEvENKUlvE_clEvEUldE_St5arrayIPcLm2EELi4E23TrivialOffsetCalculatorILi1EjESG_NS0_6memory15LoadWithoutCastENSH_16StoreWithoutCastEEEviT_T0_T2_T3_T4_T5_ --------------------------
	.section	.text._ZN2at6native27unrolled_elementwise_kernelIZZZNS0_66_GLOBAL__N__d53a5ca4_28_ActivationLeakyReluKernel_cu_9e10b42f_310417leaky_relu_kernelERNS_18TensorIteratorBaseERKN3c106ScalarEENKUlvE_clEvENKUlvE_clEvEUldE_St5arrayIPcLm2EELi4E23TrivialOffsetCalculatorILi1EjESG_NS0_6memory15LoadWithoutCastENSH_16StoreWithoutCastEEEviT_T0_T2_T3_T4_T5_,"ax",@progbits
	.align	128
        .global         _ZN2at6native27unrolled_elementwise_kernelIZZZNS0_66_GLOBAL__N__d53a5ca4_28_ActivationLeakyReluKernel_cu_9e10b42f_310417leaky_relu_kernelERNS_18TensorIteratorBaseERKN3c106ScalarEENKUlvE_clEvENKUlvE_clEvEUldE_St5arrayIPcLm2EELi4E23TrivialOffsetCalculatorILi1EjESG_NS0_6memory15LoadWithoutCastENSH_16StoreWithoutCastEEEviT_T0_T2_T3_T4_T5_
        .type           _ZN2at6native27unrolled_elementwise_kernelIZZZNS0_66_GLOBAL__N__d53a5ca4_28_ActivationLeakyReluKernel_cu_9e10b42f_310417leaky_relu_kernelERNS_18TensorIteratorBaseERKN3c106ScalarEENKUlvE_clEvENKUlvE_clEvEUldE_St5arrayIPcLm2EELi4E23TrivialOffsetCalculatorILi1EjESG_NS0_6memory15LoadWithoutCastENSH_16StoreWithoutCastEEEviT_T0_T2_T3_T4_T5_,@function
        .size           _ZN2at6native27unrolled_elementwise_kernelIZZZNS0_66_GLOBAL__N__d53a5ca4_28_ActivationLeakyReluKernel_cu_9e10b42f_310417leaky_relu_kernelERNS_18TensorIteratorBaseERKN3c106ScalarEENKUlvE_clEvENKUlvE_clEvEUldE_St5arrayIPcLm2EELi4E23TrivialOffsetCalculatorILi1EjESG_NS0_6memory15LoadWithoutCastENSH_16StoreWithoutCastEEEviT_T0_T2_T3_T4_T5_,(.L_x_5730 - _ZN2at6native27unrolled_elementwise_kernelIZZZNS0_66_GLOBAL__N__d53a5ca4_28_ActivationLeakyReluKernel_cu_9e10b42f_310417leaky_relu_kernelERNS_18TensorIteratorBaseERKN3c106ScalarEENKUlvE_clEvENKUlvE_clEvEUldE_St5arrayIPcLm2EELi4E23TrivialOffsetCalculatorILi1EjESG_NS0_6memory15LoadWithoutCastENSH_16StoreWithoutCastEEEviT_T0_T2_T3_T4_T5_)
        .other          _ZN2at6native27unrolled_elementwise_kernelIZZZNS0_66_GLOBAL__N__d53a5ca4_28_ActivationLeakyReluKernel_cu_9e10b42f_310417leaky_relu_kernelERNS_18TensorIteratorBaseERKN3c106ScalarEENKUlvE_clEvENKUlvE_clEvEUldE_St5arrayIPcLm2EELi4E23TrivialOffsetCalculatorILi1EjESG_NS0_6memory15LoadWithoutCastENSH_16StoreWithoutCastEEEviT_T0_T2_T3_T4_T5_,@"STO_CUDA_ENTRY STV_DEFAULT"
_ZN2at6native27unrolled_elementwise_kernelIZZZNS0_66_GLOBAL__N__d53a5ca4_28_ActivationLeakyReluKernel_cu_9e10b42f_310417leaky_relu_kernelERNS_18TensorIteratorBaseERKN3c106ScalarEENKUlvE_clEvENKUlvE_clEvEUldE_St5arrayIPcLm2EELi4E23TrivialOffsetCalculatorILi1EjESG_NS0_6memory15LoadWithoutCastENSH_16StoreWithoutCastEEEviT_T0_T2_T3_T4_T5_:
.text._ZN2at6native27unrolled_elementwise_kernelIZZZNS0_66_GLOBAL__N__d53a5ca4_28_ActivationLeakyReluKernel_cu_9e10b42f_310417leaky_relu_kernelERNS_18TensorIteratorBaseERKN3c106ScalarEENKUlvE_clEvENKUlvE_clEvEUldE_St5arrayIPcLm2EELi4E23TrivialOffsetCalculatorILi1EjESG_NS0_6memory15LoadWithoutCastENSH_16StoreWithoutCastEEEviT_T0_T2_T3_T4_T5_:
[----:B------:R-:W-:Y:S01]  /*0000*/  LDC R1, c[0x0][0x28] ;  /* 0x00000a00ff017b82 */ /* 0x000fe20000000800 */
[----:B------:R-:W0:Y:S07]  /*0010*/  S2R R0, SR_CTAID.X ;  /* 0x0000000000007919 */ /* 0x000e2e0000002500 */
[----:B------:R-:W0:Y:S01]  /*0020*/  LDC R3, c[0x0][0x210] ;  /* 0x00008400ff037b82 */ /* 0x000e220000000800 */
[----:B------:R-:W-:Y:S01]  /*0030*/  ULDC.64 UR4, c[0x0][0x208] ;  /* 0x0000820000047ab9 */ /* 0x000fe20000000a00 */
[----:B------:R-:W-:Y:S01]  /*0040*/  ULDC.64 UR6, c[0x0][0x218] ;  /* 0x0000860000067ab9 */ /* 0x000fe20000000a00 */
[----:B------:R-:W1:Y:S01]  /*0050*/  S2R R15, SR_TID.X ;  /* 0x00000000000f7919 */ /* 0x000e620000002100 */
        /* <DEDUP_REMOVED lines=12> */
[----:B------:R-:W-:Y:S02]  /*0120*/  ISETP.GE.AND P3, PT, R5, R4, PT ;  /* 0x000000040500720c */ /* 0x000fe40003f66270 */
[----:B------:R-:W-:-:S06]  /*0130*/  CS2R R2, SRZ ;  /* 0x0000000000027805 */ /* 0x000fcc000001ff00 */
[----:B------:R-:W3:Y:S05]  /*0140*/  @!P0 LDG.E.64 R2, desc[UR4][R12.64] ;  /* 0x000000040c028981 */ /* 0x000eea000c1e1b00 */
[----:B------:R-:W-:Y:S01]  /*0150*/  @!P3 IMAD R25, R0, 0x200, R5 ;  /* 0x000002000019b824 */ /* 0x000fe200078e0205 */
[----:B------:R-:W-:Y:S01]  /*0160*/  @!P3 IADD3 R5, R5, 0x80, RZ ;  /* 0x000000800505b810 */ /* 0x000fe20007ffe0ff */
[----:B------:R-:W0:Y:S03]  /*0170*/  @!P3 LDC.64 R8, c[0x0][0x230] ;  /* 0x00008c00ff08bb82 */ /* 0x000e260000000a00 */
[----:B------:R-:W-:Y:S01]  /*0180*/  ISETP.GE.AND P2, PT, R5, R4, PT ;  /* 0x000000040500720c */ /* 0x000fe20003f46270 */
[----:B--2---:R-:W-:-:S12]  /*0190*/  @!P1 IMAD.WIDE.U32 R16, R17, 0x8, R6 ;  /* 0x0000000811109825 */ /* 0x004fd800078e0006 */
[----:B------:R-:W2:Y:S01]  /*01a0*/  @!P2 LDC.64 R10, c[0x0][0x230] ;  /* 0x00008c00ff0aab82 */ /* 0x000ea20000000a00 */
[----:B------:R-:W-:Y:S01]  /*01b0*/  CS2R R6, SRZ ;  /* 0x0000000000067805 */ /* 0x000fe2000001ff00 */
[----:B------:R-:W-:-:S05]  /*01c0*/  @!P2 IMAD R21, R0, 0x200, R5 ;  /* 0x000002000015a824 */ /* 0x000fca00078e0205 */
[----:B------:R-:W4:Y:S01]  /*01d0*/  @!P1 LDG.E.64 R6, desc[UR4][R16.64] ;  /* 0x0000000410069981 */ /* 0x000f22000c1e1b00 */
[----:B0-----:R-:W-:Y:S01]  /*01e0*/  @!P3 IMAD.WIDE.U32 R24, R25, 0x8, R8 ;  /* 0x000000081918b825 */ /* 0x001fe200078e0008 */
[----:B------:R-:W-:-:S06]  /*01f0*/  CS2R R8, SRZ ;  /* 0x0000000000087805 */ /* 0x000fcc000001ff00 */
[----:B------:R0:W5:Y:S01]  /*0200*/  @!P3 LDG.E.64 R8, desc[UR4][R24.64] ;  /* 0x000000041808b981 */ /* 0x000162000c1e1b00 */
[----:B--2---:R-:W-:Y:S01]  /*0210*/  @!P2 IMAD.WIDE.U32 R20, R21, 0x8, R10 ;  /* 0x000000081514a825 */ /* 0x004fe200078e000a */
[----:B------:R-:W-:-:S06]  /*0220*/  CS2R R10, SRZ ;  /* 0x00000000000a7805 */ /* 0x000fcc000001ff00 */
[----:B------:R-:W2:Y:S01]  /*0230*/  @!P2 LDG.E.64 R10, desc[UR4][R20.64] ;  /* 0x00000004140aa981 */ /* 0x000ea2000c1e1b00 */
[----:B0-----:R-:W-:Y:S01]  /*0240*/  @!P0 IMAD R25, R0, 0x200, R15 ;  /* 0x0000020000198824 */ /* 0x001fe200078e020f */
[----:B------:R-:W-:Y:S01]  /*0250*/  MOV R5, R15 ;  /* 0x0000000f00057202 */ /* 0x000fe20000000f00 */
[----:B------:R-:W-:Y:S02]  /*0260*/  VIADD R12, R15, 0x80 ;  /* 0x000000800f0c7836 */ /* 0x000fe40000000000 */
[----:B-1----:R-:W-:-:S04]  /*0270*/  @!P0 IMAD.WIDE.U32 R18, R25, 0x8, R18 ;  /* 0x0000000819128825 */ /* 0x002fc800078e0012 */
[----:B------:R-:W-:Y:S01]  /*0280*/  @!P0 IMAD.MOV.U32 R5, RZ, RZ, R12 ;  /* 0x000000ffff058224 */ /* 0x000fe200078e000c */
[----:B------:R-:W-:Y:S01]  /*0290*/  BSSY B0, `(.L_x_5648) ;  /* 0x000001b000007945 */ /* 0x000fe20003800000 */
[C---:B---3--:R-:W-:Y:S02]  /*02a0*/  DMUL R22, R2.reuse, UR6 ;  /* 0x0000000602167c28 */ /* 0x048fe40008000000 */
[----:B------:R-:W-:-:S08]  /*02b0*/  DSETP.GT.AND P3, PT, R2, RZ, PT ;  /* 0x000000ff0200722a */ /* 0x000fd00003f64000 */
[----:B------:R-:W-:Y:S02]  /*02c0*/  FSEL R14, R2, R22, P3 ;  /* 0x00000016020e7208 */ /* 0x000fe40001800000 */
[----:B------:R-:W-:-:S05]  /*02d0*/  FSEL R15, R3, R23, P3 ;  /* 0x00000017030f7208 */ /* 0x000fca0001800000 */
[----:B------:R0:W-:Y:S01]  /*02e0*/  @!P0 STG.E.64 desc[UR4][R18.64], R14 ;  /* 0x0000000e12008986 */ /* 0x0001e2000c101b04 */
[----:B------:R-:W-:Y:S01]  /*02f0*/  ISETP.GE.AND P3, PT, R5, R4, PT ;  /* 0x000000040500720c */ /* 0x000fe20003f66270 */
[C---:B----4-:R-:W-:Y:S02]  /*0300*/  DMUL R16, R6.reuse, UR6 ;  /* 0x0000000606107c28 */ /* 0x050fe40008000000 */
[----:B------:R-:W-:Y:S02]  /*0310*/  DSETP.GT.AND P2, PT, R6, RZ, PT ;  /* 0x000000ff0600722a */ /* 0x000fe40003f44000 */
[C---:B-----5:R-:W-:Y:S02]  /*0320*/  DMUL R12, R8.reuse, UR6 ;  /* 0x00000006080c7c28 */ /* 0x060fe40008000000 */
[----:B------:R-:W-:-:S04]  /*0330*/  DSETP.GT.AND P1, PT, R8, RZ, PT ;  /* 0x000000ff0800722a */ /* 0x000fc80003f24000 */
[----:B------:R-:W-:Y:S02]  /*0340*/  FSEL R2, R6, R16, P2 ;  /* 0x0000001006027208 */ /* 0x000fe40001000000 */
[----:B------:R-:W-:Y:S02]  /*0350*/  FSEL R3, R7, R17, P2 ;  /* 0x0000001107037208 */ /* 0x000fe40001000000 */
[----:B------:R-:W-:Y:S02]  /*0360*/  FSEL R12, R8, R12, P1 ;  /* 0x0000000c080c7208 */ /* 0x000fe40000800000 */
[----:B------:R-:W-:Y:S01]  /*0370*/  FSEL R13, R9, R13, P1 ;  /* 0x0000000d090d7208 */ /* 0x000fe20000800000 */
[----:B--2---:R-:W-:Y:S01]  /*0380*/  DMUL R6, R10, UR6 ;  /* 0x000000060a067c28 */ /* 0x004fe20008000000 */
[----:B0-----:R-:W-:Y:S10]  /*0390*/  @P3 BRA `(.L_x_5649) ;  /* 0x0000000000283947 */ /* 0x001ff40003800000 */
        /* <DEDUP_REMOVED lines=10> */
.L_x_5649:
[----:B------:R-:W-:Y:S05]  /*0440*/  BSYNC B0 ;  /* 0x0000000000007941 */ /* 0x000fea0003800000 */
.L_x_5648:
[----:B------:R-:W-:-:S13]  /*0450*/  ISETP.GE.AND P0, PT, R5, R4, PT ;  /* 0x000000040500720c */ /* 0x000fda0003f06270 */
[----:B------:R-:W-:Y:S05]  /*0460*/  @P0 EXIT ;  /* 0x000000000000094d */ /* 0x000fea0003800000 */
[----:B0-----:R-:W0:Y:S01]  /*0470*/  LDC.64 R2, c[0x0][0x228] ;  /* 0x00008a00ff027b82 */ /* 0x001e220000000a00 */
[----:B------:R-:W-:Y:S01]  /*0480*/  DSETP.GT.AND P0, PT, R10, RZ, PT ;  /* 0x000000ff0a00722a */ /* 0x000fe20003f04000 */
[----:B------:R-:W-:-:S05]  /*0490*/  IMAD R9, R0, 0x200, R5 ;  /* 0x0000020000097824 */ /* 0x000fca00078e0205 */
[----:B------:R-:W-:Y:S02]  /*04a0*/  FSEL R4, R10, R6, P0 ;  /* 0x000000060a047208 */ /* 0x000fe40000000000 */
[----:B------:R-:W-:Y:S01]  /*04b0*/  FSEL R5, R11, R7, P0 ;  /* 0x000000070b057208 */ /* 0x000fe20000000000 */
[----:B0-----:R-:W-:-:S05]  /*04c0*/  IMAD.WIDE.U32 R2, R9, 0x8, R2 ;  /* 0x0000000809027825 */ /* 0x001fca00078e0002 */
[----:B------:R-:W-:Y:S01]  /*04d0*/  STG.E.64 desc[UR4][R2.64], R4 ;  /* 0x0000000402007986 */ /* 0x000fe2000c101b04 */
[----:B------:R-:W-:Y:S05]  /*04e0*/  EXIT ;  /* 0x000000000000794d */ /* 0x000fea0003800000 */
.L_x_5650:
        /* <DEDUP_REMOVED lines=9> */
.L_x_5730:


//--------------------- .text._ZN2at6native29vectorized_elementwise_kernelILi2EZZZNS0_66_GLOBAL__N__d53a5ca4_28_ActivationLeakyReluKernel_cu_9e10b42f_310417leaky_relu_kernelERNS_18TensorIteratorBaseERKN3c106ScalarEENKUlvE_clEvENKUlvE_clEvEUldE_St5arrayIPcLm2EEEEviT0_T1_ --------------------------
	.section	.text._ZN2at6native29vectorized_elementwise_kernelILi2EZZZNS0_66_GLOBAL__N__d53a5ca4_28_ActivationLeakyReluKernel_cu_9e10b42f_310417leaky_relu_kernelERNS_18TensorIteratorBaseERKN3c106ScalarEENKUlvE_clEvENKUlvE_clEvEUldE_St5arrayIPcLm2EEEEviT0_T1_,"ax",@progbits
	.align	128
        .global         _ZN2at6native29vectorized_elementwise_kernelILi2EZZZNS0_66_GLOBAL__N__d53a5ca4_28_ActivationLeakyReluKernel_cu_9e10b42f_310417leaky_relu_kernelERNS_18TensorIteratorBaseERKN3c106ScalarEENKUlvE_clEvENKUlvE_clEvEUldE_St5arrayIPcLm2EEEEviT0_T1_
        .type           _ZN2at6native29vectorized_elementwise_kernelILi2EZZZNS0_66_GLOBAL__N__d53a5ca4_28_ActivationLeakyReluKernel_cu_9e10b42f_310417leaky_relu_kernelERNS_18TensorIteratorBaseERKN3c106ScalarEENKUlvE_clEvENKUlvE_clEvEUldE_St5arrayIPcLm2EEEEviT0_T1_,@function
        .size           _ZN2at6native29vectorized_elementwise_kernelILi2EZZZNS0_66_GLOBAL__N__d53a5ca4_28_ActivationLeakyReluKernel_cu_9e10b42f_310417leaky_relu_kernelERNS_18TensorIteratorBaseERKN3c106ScalarEENKUlvE_clEvENKUlvE_clEvEUldE_St5arrayIPcLm2EEEEviT0_T1_,(.L_x_5731 - _ZN2at6native29vectorized_elementwise_kernelILi2EZZZNS0_66_GLOBAL__N__d53a5ca4_28_ActivationLeakyReluKernel_cu_9e10b42f_310417leaky_relu_kernelERNS_18TensorIteratorBaseERKN3c106ScalarEENKUlvE_clEvENKUlvE_clEvEUldE_St5arrayIPcLm2EEEEviT0_T1_)
        .other          _ZN2at6native29vectorized_elementwise_kernelILi2EZZZNS0_66_GLOBAL__N__d53a5ca4_28_ActivationLeakyReluKernel_cu_9e10b42f_310417leaky_relu_kernelERNS_18TensorIteratorBaseERKN3c106ScalarEENKUlvE_clEvENKUlvE_clEvEUldE_St5arrayIPcLm2EEEEviT0_T1_,@"STO_CUDA_ENTRY STV_DEFAULT"
_ZN2at6native29vectorized_elementwise_kernelILi2EZZZNS0_66_GLOBAL__N__d53a5ca4_28_ActivationLeakyReluKernel_cu_9e10b42f_310417leaky_relu_kernelERNS_18TensorIteratorBaseERKN3c106ScalarEENKUlvE_clEvENKUlvE_clEvEUldE_St5arrayIPcLm2EEEEviT0_T1_:
.text._ZN2at6native29vectorized_elementwise_kernelILi2EZZZNS0_66_GLOBAL__N__d53a5ca4_28_ActivationLeakyReluKernel_cu_9e10b42f_310417leaky_relu_kernelERNS_18TensorIteratorBaseERKN3c106ScalarEENKUlvE_clEvENKUlvE_clEvEUldE_St5arrayIPcLm2EEEEviT0_T1_:
        /* <DEDUP_REMOVED lines=10> */
[----:B------:R-:W-:Y:S01]  /*00a0*/  ULDC.64 UR6, c[0x0][0x218] ;  /* 0x0000860000067ab9 */ /* 0x000fe20000000a00 */
[----:B-1----:R-:W-:-:S04]  /*00b0*/  IMAD.WIDE R4, R0, 0x8, R4 ;  /* 0x0000000800047825 */ /* 0x002fc800078e0204 */
[----:B0-----:R-:W-:-:S05]  /*00c0*/  IMAD.WIDE.U32 R24, R3, 0x10, R4 ;  /* 0x0000001003187825 */ /* 0x001fca00078e0004 */
[----:B------:R-:W2:Y:S04]  /*00d0*/  LDG.E.128 R4, desc[UR4][R24.64] ;  /* 0x0000000418047981 */ /* 0x000ea8000c1e1d00 */
[----:B------:R-:W3:Y:S04]  /*00e0*/  LDG.E.128 R8, desc[UR4][R24.64+0x800] ;  /* 0x0008000418087981 */ /* 0x000ee8000c1e1d00 */
[----:B------:R-:W4:Y:S04]  /*00f0*/  LDG.E.128 R12, desc[UR4][R24.64+0x1000] ;  /* 0x00100004180c7981 */ /* 0x000f28000c1e1d00 */
[----:B------:R0:W5:Y:S02]  /*0100*/  LDG.E.128 R16, desc[UR4][R24.64+0x1800] ;  /* 0x0018000418107981 */ /* 0x000164000c1e1d00 */
[----:B0-----:R-:W0:Y:S02]  /*0110*/  LDC.64 R24, c[0x0][0x228] ;  /* 0x00008a00ff187b82 */ /* 0x001e240000000a00 */
[----:B0-----:R-:W-:-:S04]  /*0120*/  IMAD.WIDE.U32 R24, R0, 0x8, R24 ;  /* 0x0000000800187825 */ /* 0x001fc800078e0018 */
[----:B------:R-:W-:Y:S01]  /*0130*/  IMAD.WIDE R24, R3, 0x10, R24 ;  /* 0x0000001003187825 */ /* 0x000fe200078e0218 */
[----:B--2---:R-:W-:Y:S02]  /*0140*/  DMUL R22, R4, UR6 ;  /* 0x0000000604167c28 */ /* 0x004fe40008000000 */
[----:B------:R-:W-:Y:S02]  /*0150*/  DMUL R20, R6, UR6 ;  /* 0x0000000606147c28 */ /* 0x000fe40008000000 */
[----:B------:R-:W-:Y:S02]  /*0160*/  DSETP.GT.AND P0, PT, R4, RZ, PT ;  /* 0x000000ff0400722a */ /* 0x000fe40003f04000 */
[----:B------:R-:W-:-:S04]  /*0170*/  DSETP.GT.AND P1, PT, R6, RZ, PT ;  /* 0x000000ff0600722a */ /* 0x000fc80003f24000 */
[----:B------:R-:W-:Y:S02]  /*0180*/  FSEL R2, R4, R22, P0 ;  /* 0x0000001604027208 */ /* 0x000fe40000000000 */
[----:B------:R-:W-:Y:S01]  /*0190*/  FSEL R5, R5, R23, P0 ;  /* 0x0000001705057208 */ /* 0x000fe20000000000 */
[C---:B---3--:R-:W-:Y:S01]  /*01a0*/  DMUL R22, R8.reuse, UR6 ;  /* 0x0000000608167c28 */ /* 0x048fe20008000000 */
[----:B------:R-:W-:Y:S01]  /*01b0*/  FSEL R4, R6, R20, P1 ;  /* 0x0000001406047208 */ /* 0x000fe20000800000 */
[----:B------:R-:W-:Y:S01]  /*01c0*/  DSETP.GT.AND P0, PT, R8, RZ, PT ;  /* 0x000000ff0800722a */ /* 0x000fe20003f04000 */
[----:B------:R-:W-:Y:S01]  /*01d0*/  FSEL R7, R7, R21, P1 ;  /* 0x0000001507077208 */ /* 0x000fe20000800000 */
[C---:B------:R-:W-:Y:S02]  /*01e0*/  DMUL R20, R10.reuse, UR6 ;  /* 0x000000060a147c28 */ /* 0x040fe40008000000 */
[----:B------:R-:W-:-:S04]  /*01f0*/  DSETP.GT.AND P1, PT, R10, RZ, PT ;  /* 0x000000ff0a00722a */ /* 0x000fc80003f24000 */
[----:B------:R-:W-:Y:S02]  /*0200*/  FSEL R6, R8, R22, P0 ;  /* 0x0000001608067208 */ /* 0x000fe40000000000 */
[----:B------:R-:W-:Y:S01]  /*0210*/  FSEL R9, R9, R23, P0 ;  /* 0x0000001709097208 */ /* 0x000fe20000000000 */
[----:B----4-:R-:W-:Y:S01]  /*0220*/  DMUL R22, R14, UR6 ;  /* 0x000000060e167c28 */ /* 0x010fe20008000000 */
[----:B------:R-:W-:Y:S01]  /*0230*/  FSEL R8, R10, R20, P1 ;  /* 0x000000140a087208 */ /* 0x000fe20000800000 */
[C---:B------:R-:W-:Y:S01]  /*0240*/  DSETP.GT.AND P0, PT, R12.reuse, RZ, PT ;  /* 0x000000ff0c00722a */ /* 0x040fe20003f04000 */
[----:B------:R-:W-:Y:S01]  /*0250*/  FSEL R11, R11, R21, P1 ;  /* 0x000000150b0b7208 */ /* 0x000fe20000800000 */
[----:B------:R-:W-:Y:S02]  /*0260*/  DMUL R20, R12, UR6 ;  /* 0x000000060c147c28 */ /* 0x000fe40008000000 */
[----:B------:R-:W-:-:S06]  /*0270*/  DSETP.GT.AND P1, PT, R14, RZ, PT ;  /* 0x000000ff0e00722a */ /* 0x000fcc0003f24000 */
[----:B------:R-:W-:Y:S02]  /*0280*/  FSEL R23, R15, R23, P1 ;  /* 0x000000170f177208 */ /* 0x000fe40000800000 */
[----:B------:R-:W-:Y:S02]  /*0290*/  FSEL R10, R12, R20, P0 ;  /* 0x000000140c0a7208 */ /* 0x000fe40000000000 */
[----:B------:R-:W-:Y:S01]  /*02a0*/  FSEL R20, R14, R22, P1 ;  /* 0x000000160e147208 */ /* 0x000fe20000800000 */
[----:B-----5:R-:W-:Y:S01]  /*02b0*/  DMUL R14, R16, UR6 ;  /* 0x00000006100e7c28 */ /* 0x020fe20008000000 */
[----:B------:R-:W-:Y:S01]  /*02c0*/  FSEL R21, R13, R21, P0 ;  /* 0x000000150d157208 */ /* 0x000fe20000000000 */
[----:B------:R-:W-:Y:S02]  /*02d0*/  DMUL R12, R18, UR6 ;  /* 0x00000006120c7c28 */ /* 0x000fe40008000000 */
[----:B------:R-:W-:Y:S02]  /*02e0*/  DSETP.GT.AND P0, PT, R16, RZ, PT ;  /* 0x000000ff1000722a */ /* 0x000fe40003f04000 */
[----:B------:R-:W-:-:S04]  /*02f0*/  DSETP.GT.AND P1, PT, R18, RZ, PT ;  /* 0x000000ff1200722a */ /* 0x000fc80003f24000 */
        /* <DEDUP_REMOVED lines=8> */
[----:B------:R-:W-:Y:S01]  /*0380*/  MOV R6, R8 ;  /* 0x0000000800067202 */ /* 0x000fe20000000f00 */
[----:B------:R-:W-:Y:S02]  /*0390*/  IMAD.MOV.U32 R5, RZ, RZ, R9 ;  /* 0x000000ffff057224 */ /* 0x000fe400078e0009 */
[----:B------:R-:W-:-:S02]  /*03a0*/  IMAD.MOV.U32 R7, RZ, RZ, R11 ;  /* 0x000000ffff077224 */ /* 0x000fc400078e000b */
[----:B------:R-:W-:-:S03]  /*03b0*/  IMAD.MOV.U32 R12, RZ, RZ, R2 ;  /* 0x000000ffff0c7224 */ /* 0x000fc600078e0002 */
[----:B------:R0:W-:Y:S04]  /*03c0*/  STG.E.128 desc[UR4][R24.64+0x800], R4 ;  /* 0x0008000418007986 */ /* 0x0001e8000c101d04 */
[----:B------:R-:W-:Y:S01]  /*03d0*/  STG.E.128 desc[UR4][R24.64], R12 ;  /* 0x0000000c18007986 */ /* 0x000fe2000c101d04 */
[----:B0-----:R-:W-:Y:S02]  /*03e0*/  IMAD.MOV.U32 R4, RZ, RZ, R10 ;  /* 0x000000ffff047224 */ /* 0x001fe400078e000a */
[----:B------:R-:W-:Y:S02]  /*03f0*/  IMAD.MOV.U32 R5, RZ, RZ, R21 ;  /* 0x000000ffff057224 */ /* 0x000fe400078e0015 */
[----:B------:R-:W-:Y:S02]  /*0400*/  IMAD.MOV.U32 R6, RZ, RZ, R20 ;  /* 0x000000ffff067224 */ /* 0x000fe400078e0014 */
[----:B------:R-:W-:-:S05]  /*0410*/  IMAD.MOV.U32 R7, RZ, RZ, R23 ;  /* 0x000000ffff077224 */ /* 0x000fca00078e0017 */
[----:B------:R0:W-:Y:S02]  /*0420*/  STG.E.128 desc[UR4][R24.64+0x1000], R4 ;  /* 0x0010000418007986 */ /* 0x0001e4000c101d04 */
[----:B0-----:R-:W-:Y:S01]  /*0430*/  IMAD.MOV.U32 R4, RZ, RZ, R0 ;  /* 0x000000ffff047224 */ /* 0x001fe200078e0000 */
[----:B------:R-:W-:Y:S01]  /*0440*/  MOV R5, R17 ;  /* 0x0000001100057202 */ /* 0x000fe20000000f00 */
[----:B------:R-:W-:Y:S02]  /*0450*/  IMAD.MOV.U32 R6, RZ, RZ, R16 ;  /* 0x000000ffff067224 */ /* 0x000fe400078e0010 */
[----:B------:R-:W-:-:S05]  /*0460*/  IMAD.MOV.U32 R7, RZ, RZ, R19 ;  /* 0x000000ffff077224 */ /* 0x000fca00078e0013 */
[----:B------:R-:W-:Y:S01]  /*0470*/  STG.E.128 desc[UR4][R24.64+0x1800], R4 ;  /* 0x0018000418007986 */ /* 0x000fe2000c101d04 */
[----:B------:R-:W-:Y:S05]  /*0480*/  EXIT ;  /* 0x000000000000794d */ /* 0x000fea0003800000 */
.L_x_5651:
[----:B------:R-:W0:Y:S01]  /*0490*/  S2R R17, SR_TID.X ;  /* 0x0000000000117919 */ /* 0x000e220000002100 */
[----:B------:R-:W-:Y:S01]  /*04a0*/  CS2R R8, SRZ ;  /* 0x0000000000087805 */ /* 0x000fe2000001ff00 */
[----:B------:R-:W-:Y:S01]  /*04b0*/  ULDC.64 UR6, c[0x0][0x218] ;  /* 0x0000860000067ab9 */ /* 0x000fe20000000a00 */
[C---:B0-----:R-:W-:Y:S01]  /*04c0*/  ISETP.GE.AND P0, PT, R17.reuse, R16, PT ;  /* 0x000000101100720c */ /* 0x041fe20003f06270 */
[----:B------:R-:W-:Y:S02]  /*04d0*/  VIADD R22, R17, 0x80 ;  /* 0x0000008011167836 */ /* 0x000fe40000000000 */
[----:B------:R-:W-:-:S10]  /*04e0*/  IMAD.MOV.U32 R23, RZ, RZ, R17 ;  /* 0x000000ffff177224 */ /* 0x000fd400078e0011 */
[----:B------:R-:W-:Y:S01]  /*04f0*/  @!P0 IMAD.MOV.U32 R23, RZ, RZ, R22 ;  /* 0x000000ffff178224 */ /* 0x000fe200078e0016 */
[----:B------:R-:W0:Y:S01]  /*0500*/  @!P0 LDC.64 R18, c[0x0][0x230] ;  /* 0x00008c00ff128b82 */ /* 0x000e220000000a00 */
[----:B------:R-:W-:-:S03]  /*0510*/  @!P0 IMAD.IADD R5, R0, 0x1, R17 ;  /* 0x0000000100058824 */ /* 0x000fc600078e0211 */
[----:B------:R-:W-:-:S13]  /*0520*/  ISETP.GE.AND P5, PT, R23, R16, PT ;  /* 0x000000101700720c */ /* 0x000fda0003fa6270 */
[----:B------:R-:W-:Y:S01]  /*0530*/  @!P5 IADD3 R3, R0, R23, RZ ;  /* 0x000000170003d210 */ /* 0x000fe20007ffe0ff */
[----:B------:R-:W-:Y:S01]  /*0540*/  @!P5 VIADD R23, R23, 0x80 ;  /* 0x000000801717d836 */ /* 0x000fe20000000000 */
[----:B------:R-:W1:Y:S04]  /*0550*/  @!P5 LDC.64 R12, c[0x0][0x230] ;  /* 0x00008c00ff0cdb82 */ /* 0x000e680000000a00 */
[----:B------:R-:W-:Y:S01]  /*0560*/  ISETP.GE.AND P6, PT, R23, R16, PT ;  /* 0x000000101700720c */ /* 0x000fe20003fc6270 */
[----:B0-----:R-:W-:Y:S01]  /*0570*/  @!P0 IMAD.WIDE.U32 R18, R5, 0x8, R18 ;  /* 0x0000000805128825 */ /* 0x001fe200078e0012 */
[----:B------:R-:W-:-:S06]  /*0580*/  CS2R R4, SRZ ;  /* 0x0000000000047805 */ /* 0x000fcc000001ff00 */
[----:B------:R0:W2:Y:S05]  /*0590*/  @!P0 LDG.E.64 R4, desc[UR4][R18.64] ;  /* 0x0000000412048981 */ /* 0x0000aa000c1e1b00 */
[----:B------:R-:W-:Y:S01]  /*05a0*/  @!P6 IMAD.IADD R21, R0, 0x1, R23 ;  /* 0x000000010015e824 */ /* 0x000fe200078e0217 */
[----:B------:R-:W3:Y:S01]  /*05b0*/  @!P6 LDC.64 R6, c[0x0][0x230] ;  /* 0x00008c00ff06eb82 */ /* 0x000ee20000000a00 */
[----:B------:R-:W-:-:S05]  /*05c0*/  @!P6 VIADD R23, R23, 0x80 ;  /* 0x000000801717e836 */ /* 0x000fca0000000000 */
[----:B------:R-:W-:Y:S01]  /*05d0*/  ISETP.GE.AND P1, PT, R23, R16, PT ;  /* 0x000000101700720c */ /* 0x000fe20003f26270 */
[----:B-1----:R-:W-:Y:S01]  /*05e0*/  @!P5 IMAD.WIDE.U32 R12, R3, 0x8, R12 ;  /* 0x00000008030cd825 */ /* 0x002fe200078e000c */
[----:B------:R-:W-:-:S06]  /*05f0*/  CS2R R2, SRZ ;  /* 0x0000000000027805 */ /* 0x000fcc000001ff00 */
[----:B------:R-:W4:Y:S05]  /*0600*/  @!P5 LDG.E.64 R2, desc[UR4][R12.64] ;  /* 0x000000040c02d981 */ /* 0x000f2a000c1e1b00 */
[----:B------:R-:W-:Y:S01]  /*0610*/  @!P1 IMAD.IADD R10, R0, 0x1, R23 ;  /* 0x00000001000a9824 */ /* 0x000fe200078e0217 */
[----:B------:R-:W1:Y:S01]  /*0620*/  @!P1 LDC.64 R28, c[0x0][0x230] ;  /* 0x00008c00ff1c9b82 */ /* 0x000e620000000a00 */
[----:B------:R-:W-:-:S05]  /*0630*/  @!P1 VIADD R23, R23, 0x80 ;  /* 0x0000008017179836 */ /* 0x000fca0000000000 */
[----:B------:R-:W-:-:S13]  /*0640*/  ISETP.GE.AND P2, PT, R23, R16, PT ;  /* 0x000000101700720c */ /* 0x000fda0003f46270 */
[----:B------:R-:W-:Y:S01]  /*0650*/  @!P2 IADD3 R11, R0, R23, RZ ;  /* 0x00000017000ba210 */ /* 0x000fe20007ffe0ff */
[----:B------:R-:W-:Y:S01]  /*0660*/  @!P2 VIADD R23, R23, 0x80 ;  /* 0x000000801717a836 */ /* 0x000fe20000000000 */
[----:B------:R-:W5:Y:S04]  /*0670*/  @!P2 LDC.64 R26, c[0x0][0x230] ;  /* 0x00008c00ff1aab82 */ /* 0x000f680000000a00 */
[----:B------:R-:W-:-:S13]  /*0680*/  ISETP.GE.AND P3, PT, R23, R16, PT ;  /* 0x000000101700720c */ /* 0x000fda0003f66270 */
[----:B------:R-:W-:Y:S02]  /*0690*/  @!P3 IMAD.IADD R15, R0, 0x1, R23 ;  /* 0x00000001000fb824 */ /* 0x000fe400078e0217 */
[----:B------:R-:W-:-:S05]  /*06a0*/  @!P3 VIADD R23, R23, 0x80 ;  /* 0x000000801717b836 */ /* 0x000fca0000000000 */
[----:B------:R-:W-:Y:S01]  /*06b0*/  ISETP.GE.AND P4, PT, R23, R16, PT ;  /* 0x000000101700720c */ /* 0x000fe20003f86270 */
[----:B---3--:R-:W-:-:S05]  /*06c0*/  @!P6 IMAD.WIDE.U32 R20, R21, 0x8, R6 ;  /* 0x000000081514e825 */ /* 0x008fca00078e0006 */
[----:B------:R3:W4:Y:S07]  /*06d0*/  @!P6 LDG.E.64 R8, desc[UR4][R20.64] ;  /* 0x000000041408e981 */ /* 0x00072e000c1e1b00 */
[----:B------:R-:W-:Y:S01]  /*06e0*/  @!P4 IMAD.IADD R25, R0, 0x1, R23 ;  /* 0x000000010019c824 */ /* 0x000fe200078e0217 */
[----:B------:R-:W-:Y:S01]  /*06f0*/  @!P4 IADD3 R23, R23, 0x80, RZ ;  /* 0x000000801717c810 */ /* 0x000fe20007ffe0ff */
[----:B0-----:R-:W0:Y:S03]  /*0700*/  @!P4 LDC.64 R18, c[0x0][0x230] ;  /* 0x00008c00ff12cb82 */ /* 0x001e260000000a00 */
[----:B------:R-:W-:-:S02]  /*0710*/  ISETP.GE.AND P5, PT, R23, R16, PT ;  /* 0x000000101700720c */ /* 0x000fc40003fa6270 */
[----:B------:R-:W-:-:S03]  /*0720*/  CS2R R6, SRZ ;  /* 0x0000000000067805 */ /* 0x000fc6000001ff00 */
[----:B---3--:R-:W3:Y:S01]  /*0730*/  @!P3 LDC.64 R20, c[0x0][0x230] ;  /* 0x00008c00ff14bb82 */ /* 0x008ee20000000a00 */
[----:B-1----:R-:W-:-:S05]  /*0740*/  @!P1 IMAD.WIDE.U32 R28, R10, 0x8, R28 ;  /* 0x000000080a1c9825 */ /* 0x002fca00078e001c */
[----:B------:R-:W4:Y:S02]  /*0750*/  @!P1 LDG.E.64 R6, desc[UR4][R28.64] ;  /* 0x000000041c069981 */ /* 0x000f24000c1e1b00 */
[----:B------:R-:W1:Y:S01]  /*0760*/  @!P5 LDC.64 R12, c[0x0][0x230] ;  /* 0x00008c00ff0cdb82 */ /* 0x000e620000000a00 */
[----:B-----5:R-:W-:Y:S01]  /*0770*/  @!P2 IMAD.WIDE.U32 R26, R11, 0x8, R26 ;  /* 0x000000080b1aa825 */ /* 0x020fe200078e001a */
[----:B------:R-:W-:-:S03]  /*0780*/  CS2R R10, SRZ ;  /* 0x00000000000a7805 */ /* 0x000fc6000001ff00 */
[----:B------:R-:W-:-:S03]  /*0790*/  @!P5 IMAD.IADD R23, R0, 0x1, R23 ;  /* 0x000000010017d824 */ /* 0x000fc600078e0217 */
[----:B------:R1:W5:Y:S01]  /*07a0*/  @!P2 LDG.E.64 R10, desc[UR4][R26.64] ;  /* 0x000000041a0aa981 */ /* 0x000362000c1e1b00 */
[----:B0-----:R-:W-:Y:S01]  /*07b0*/  @!P4 IMAD.WIDE.U32 R24, R25, 0x8, R18 ;  /* 0x000000081918c825 */ /* 0x001fe200078e0012 */
[----:B------:R-:W-:-:S03]  /*07c0*/  CS2R R18, SRZ ;  /* 0x0000000000127805 */ /* 0x000fc6000001ff00 */
[----:B---3--:R-:W-:Y:S01]  /*07d0*/  @!P3 IMAD.WIDE.U32 R20, R15, 0x8, R20 ;  /* 0x000000080f14b825 */ /* 0x008fe200078e0014 */
[----:B------:R-:W-:Y:S02]  /*07e0*/  CS2R R14, SRZ ;  /* 0x00000000000e7805 */ /* 0x000fe4000001ff00 */
[----:B------:R2:W3:Y:S04]  /*07f0*/  @!P4 LDG.E.64 R18, desc[UR4][R24.64] ;  /* 0x000000041812c981 */ /* 0x0004e8000c1e1b00 */
[----:B------:R0:W3:Y:S01]  /*0800*/  @!P3 LDG.E.64 R14, desc[UR4][R20.64] ;  /* 0x00000004140eb981 */ /* 0x0000e2000c1e1b00 */
[----:B-1----:R-:W-:Y:S01]  /*0810*/  @!P5 IMAD.WIDE.U32 R26, R23, 0x8, R12 ;  /* 0x00000008171ad825 */ /* 0x002fe200078e000c */
[----:B------:R-:W-:-:S06]  /*0820*/  CS2R R12, SRZ ;  /* 0x00000000000c7805 */ /* 0x000fcc000001ff00 */
[----:B------:R-:W3:Y:S01]  /*0830*/  @!P5 LDG.E.64 R12, desc[UR4][R26.64] ;  /* 0x000000041a0cd981 */ /* 0x000ee2000c1e1b00 */
[----:B------:R-:W-:Y:S04]  /*0840*/  BSSY B0, `(.L_x_5652) ;  /* 0x0000052000007945 */ /* 0x000fe80003800000 */
[----:B------:R-:W-:Y:S01]  /*0850*/  BSSY B1, `(.L_x_5653) ;  /* 0x000004a000017945 */ /* 0x000fe20003800000 */
[C---:B--2---:R-:W-:Y:S02]  /*0860*/  DMUL R24, R4.reuse, UR6 ;  /* 0x0000000604187c28 */ /* 0x044fe40008000000 */
[----:B------:R-:W-:-:S08]  /*0870*/  DSETP.GT.AND P1, PT, R4, RZ, PT ;  /* 0x000000ff0400722a */ /* 0x000fd00003f24000 */
[----:B------:R-:W-:Y:S02]  /*0880*/  FSEL R4, R4, R24, P1 ;  /* 0x0000001804047208 */ /* 0x000fe40000800000 */
[----:B------:R-:W-:Y:S02]  /*0890*/  FSEL R5, R5, R25, P1 ;  /* 0x0000001905057208 */ /* 0x000fe40000800000 */
[----:B------:R-:W1:Y:S01]  /*08a0*/  @!P0 LDC.64 R24, c[0x0][0x228] ;  /* 0x00008a00ff188b82 */ /* 0x000e620000000a00 */
[C---:B----4-:R-:W-:Y:S02]  /*08b0*/  DMUL R28, R2.reuse, UR6 ;  /* 0x00000006021c7c28 */ /* 0x050fe40008000000 */
[----:B------:R-:W-:-:S08]  /*08c0*/  DSETP.GT.AND P2, PT, R2, RZ, PT ;  /* 0x000000ff0200722a */ /* 0x000fd00003f44000 */
[----:B------:R-:W-:Y:S01]  /*08d0*/  FSEL R3, R3, R29, P2 ;  /* 0x0000001d03037208 */ /* 0x000fe20001000000 */
[----:B------:R-:W-:Y:S02]  /*08e0*/  @!P0 IMAD.IADD R29, R0, 0x1, R17 ;  /* 0x00000001001d8824 */ /* 0x000fe400078e0211 */
[----:B------:R-:W-:Y:S01]  /*08f0*/  @!P0 IMAD.MOV.U32 R17, RZ, RZ, R22 ;  /* 0x000000ffff118224 */ /* 0x000fe200078e0016 */
[----:B------:R-:W-:-:S04]  /*0900*/  FSEL R2, R2, R28, P2 ;  /* 0x0000001c02027208 */ /* 0x000fc80001000000 */
[----:B------:R-:W-:Y:S01]  /*0910*/  ISETP.GE.AND P3, PT, R17, R16, PT ;  /* 0x000000101100720c */ /* 0x000fe20003f66270 */
[----:B-1----:R-:W-:Y:S01]  /*0920*/  @!P0 IMAD.WIDE.U32 R28, R29, 0x8, R24 ;  /* 0x000000081d1c8825 */ /* 0x002fe200078e0018 */
[C---:B0-----:R-:W-:Y:S02]  /*0930*/  DMUL R20, R8.reuse, UR6 ;  /* 0x0000000608147c28 */ /* 0x041fe40008000000 */
[----:B------:R-:W-:-:S08]  /*0940*/  DSETP.GT.AND P1, PT, R8, RZ, PT ;  /* 0x000000ff0800722a */ /* 0x000fd00003f24000 */
[----:B------:R-:W-:Y:S02]  /*0950*/  FSEL R8, R8, R20, P1 ;  /* 0x0000001408087208 */ /* 0x000fe40000800000 */
[----:B------:R-:W-:Y:S01]  /*0960*/  FSEL R9, R9, R21, P1 ;  /* 0x0000001509097208 */ /* 0x000fe20000800000 */
[C---:B------:R-:W-:Y:S02]  /*0970*/  DMUL R20, R6.reuse, UR6 ;  /* 0x0000000606147c28 */ /* 0x040fe40008000000 */
[----:B------:R-:W-:-:S08]  /*0980*/  DSETP.GT.AND P1, PT, R6, RZ, PT ;  /* 0x000000ff0600722a */ /* 0x000fd00003f24000 */
[----:B------:R-:W-:Y:S02]  /*0990*/  FSEL R6, R6, R20, P1 ;  /* 0x0000001406067208 */ /* 0x000fe40000800000 */
[----:B------:R-:W-:Y:S01]  /*09a0*/  FSEL R7, R7, R21, P1 ;  /* 0x0000001507077208 */ /* 0x000fe20000800000 */
[C---:B-----5:R-:W-:Y:S02]  /*09b0*/  DMUL R20, R10.reuse, UR6 ;  /* 0x000000060a147c28 */ /* 0x060fe40008000000 */
[----:B------:R-:W-:Y:S01]  /*09c0*/  DSETP.GT.AND P1, PT, R10, RZ, PT ;  /* 0x000000ff0a00722a */ /* 0x000fe20003f24000 */
[----:B------:R0:W-:Y:S01]  /*09d0*/  @!P0 STG.E.64 desc[UR4][R28.64], R4 ;  /* 0x000000041c008986 */ /* 0x0001e2000c101b04 */
[----:B---3--:R-:W-:-:S06]  /*09e0*/  DMUL R24, R18, UR6 ;  /* 0x0000000612187c28 */ /* 0x008fcc0008000000 */
[----:B------:R-:W-:Y:S02]  /*09f0*/  FSEL R10, R10, R20, P1 ;  /* 0x000000140a0a7208 */ /* 0x000fe40000800000 */
[----:B------:R-:W-:Y:S01]  /*0a00*/  FSEL R11, R11, R21, P1 ;  /* 0x000000150b0b7208 */ /* 0x000fe20000800000 */
[C---:B------:R-:W-:Y:S02]  /*0a10*/  DMUL R20, R14.reuse, UR6 ;  /* 0x000000060e147c28 */ /* 0x040fe40008000000 */
[----:B------:R-:W-:Y:S02]  /*0a20*/  DSETP.GT.AND P2, PT, R14, RZ, PT ;  /* 0x000000ff0e00722a */ /* 0x000fe40003f44000 */
[----:B------:R-:W-:Y:S02]  /*0a30*/  DMUL R26, R12, UR6 ;  /* 0x000000060c1a7c28 */ /* 0x000fe40008000000 */
[----:B------:R-:W-:Y:S02]  /*0a40*/  DSETP.GT.AND P0, PT, R18, RZ, PT ;  /* 0x000000ff1200722a */ /* 0x000fe40003f04000 */
[----:B------:R-:W-:-:S02]  /*0a50*/  DSETP.GT.AND P1, PT, R12, RZ, PT ;  /* 0x000000ff0c00722a */ /* 0x000fc40003f24000 */
[----:B0-----:R-:W-:Y:S02]  /*0a60*/  FSEL R4, R14, R20, P2 ;  /* 0x000000140e047208 */ /* 0x001fe40001000000 */
[----:B------:R-:W-:Y:S02]  /*0a70*/  FSEL R5, R15, R21, P2 ;  /* 0x000000150f057208 */ /* 0x000fe40001000000 */
[----:B------:R-:W-:Y:S02]  /*0a80*/  FSEL R14, R18, R24, P0 ;  /* 0x00000018120e7208 */ /* 0x000fe40000000000 */
[----:B------:R-:W-:Y:S02]  /*0a90*/  FSEL R15, R19, R25, P0 ;  /* 0x00000019130f7208 */ /* 0x000fe40000000000 */
[----:B------:R-:W-:Y:S02]  /*0aa0*/  FSEL R12, R12, R26, P1 ;  /* 0x0000001a0c0c7208 */ /* 0x000fe40000800000 */
        /* <DEDUP_REMOVED lines=10> */
[----:B------:R-:W-:Y:S01]  /*0b50*/  IADD3 R19, R0, R17, RZ ;  /* 0x0000001100137210 */ /* 0x000fe20007ffe0ff */
[----:B------:R-:W-:-:S04]  /*0b60*/  VIADD R17, R17, 0x80 ;  /* 0x0000008011117836 */ /* 0x000fc80000000000 */
[----:B0-----:R-:W-:-:S05]  /*0b70*/  IMAD.WIDE.U32 R2, R19, 0x8, R2 ;  /* 0x0000000813027825 */ /* 0x001fca00078e0002 */
[----:B------:R0:W-:Y:S02]  /*0b80*/  STG.E.64 desc[UR4][R2.64], R8 ;  /* 0x0000000802007986 */ /* 0x0001e4000c101b04 */
.L_x_5654:
[----:B------:R-:W-:-:S13]  /*0b90*/  ISETP.GE.AND P0, PT, R17, R16, PT ;  /* 0x000000101100720c */ /* 0x000fda0003f06270 */
[----:B------:R-:W-:Y:S05]  /*0ba0*/  @P0 BRA `(.L_x_5656) ;  /* 0x0000000000300947 */ /* 0x000fea0003800000 */
[----:B0-----:R-:W0:Y:S01]  /*0bb0*/  LDC.64 R2, c[0x0][0x228] ;  /* 0x00008a00ff027b82 */ /* 0x001e220000000a00 */
[----:B------:R-:W-:Y:S02]  /*0bc0*/  IMAD.IADD R9, R0, 0x1, R17 ;  /* 0x0000000100097824 */ /* 0x000fe400078e0211 */
[----:B------:R-:W-:Y:S02]  /*0bd0*/  VIADD R17, R17, 0x80 ;  /* 0x0000008011117836 */ /* 0x000fe40000000000 */
[----:B0-----:R-:W-:-:S05]  /*0be0*/  IMAD.WIDE.U32 R2, R9, 0x8, R2 ;  /* 0x0000000809027825 */ /* 0x001fca00078e0002 */
[----:B------:R1:W-:Y:S02]  /*0bf0*/  STG.E.64 desc[UR4][R2.64], R6 ;  /* 0x0000000602007986 */ /* 0x0003e4000c101b04 */
.L_x_5655:
[----:B------:R-:W-:-:S13]  /*0c00*/  ISETP.GE.AND P0, PT, R17, R16, PT ;  /* 0x000000101100720c */ /* 0x000fda0003f06270 */
[----:B------:R-:W-:Y:S05]  /*0c10*/  @P0 BRA `(.L_x_5657) ;  /* 0x0000000000340947 */ /* 0x000fea0003800000 */
[----:B01----:R-:W0:Y:S01]  /*0c20*/  LDC.64 R2, c[0x0][0x228] ;  /* 0x00008a00ff027b82 */ /* 0x003e220000000a00 */
[----:B------:R-:W-:Y:S02]  /*0c30*/  IMAD.IADD R7, R0, 0x1, R17 ;  /* 0x0000000100077824 */ /* 0x000fe400078e0211 */
[----:B------:R-:W-:Y:S02]  /*0c40*/  VIADD R17, R17, 0x80 ;  /* 0x0000008011117836 */ /* 0x000fe40000000000 */
[----:B0-----:R-:W-:-:S05]  /*0c50*/  IMAD.WIDE.U32 R2, R7, 0x8, R2 ;  /* 0x0000000807027825 */ /* 0x001fca00078e0002 */
[----:B------:R1:W-:Y:S02]  /*0c60*/  STG.E.64 desc[UR4][R2.64], R10 ;  /* 0x0000000a02007986 */ /* 0x0003e4000c101b04 */
.L_x_5656:
[----:B------:R-:W-:-:S13]  /*0c70*/  ISETP.GE.AND P0, PT, R17, R16, PT ;  /* 0x000000101100720c */ /* 0x000fda0003f06270 */
[----:B------:R-:W-:Y:S05]  /*0c80*/  @P0 BREAK B1 ;  /* 0x0000000000010942 */ /* 0x000fea0003800000 */
[----:B------:R-:W-:Y:S05]  /*0c90*/  @P0 BRA `(.L_x_5658) ;  /* 0x0000000000300947 */ /* 0x000fea0003800000 */
[----:B01----:R-:W0:Y:S01]  /*0ca0*/  LDC.64 R2, c[0x0][0x228] ;  /* 0x00008a00ff027b82 */ /* 0x003e220000000a00 */
[----:B------:R-:W-:Y:S01]  /*0cb0*/  IADD3 R7, R0, R17, RZ ;  /* 0x0000001100077210 */ /* 0x000fe20007ffe0ff */
[----:B------:R-:W-:-:S04]  /*0cc0*/  VIADD R17, R17, 0x80 ;  /* 0x0000008011117836 */ /* 0x000fc80000000000 */
[----:B0-----:R-:W-:-:S05]  /*0cd0*/  IMAD.WIDE.U32 R2, R7, 0x8, R2 ;  /* 0x0000000807027825 */ /* 0x001fca00078e0002 */
[----:B------:R2:W-:Y:S02]  /*0ce0*/  STG.E.64 desc[UR4][R2.64], R4 ;  /* 0x0000000402007986 */ /* 0x0005e4000c101b04 */
.L_x_5657:
[----:B------:R-:W-:Y:S05]  /*0cf0*/  BSYNC B1 ;  /* 0x0000000000017941 */ /* 0x000fea0003800000 */
.L_x_5653:
[----:B------:R-:W-:-:S13]  /*0d00*/  ISETP.GE.AND P0, PT, R17, R16, PT ;  /* 0x000000101100720c */ /* 0x000fda0003f06270 */
[----:B012---:R-:W0:Y:S01]  /*0d10*/  @!P0 LDC.64 R2, c[0x0][0x228] ;  /* 0x00008a00ff028b82 */ /* 0x007e220000000a00 */
[----:B------:R-:W-:Y:S02]  /*0d20*/  @!P0 IMAD.IADD R5, R0, 0x1, R17 ;  /* 0x0000000100058824 */ /* 0x000fe400078e0211 */
[----:B------:R-:W-:Y:S02]  /*0d30*/  @!P0 VIADD R17, R17, 0x80 ;  /* 0x0000008011118836 */ /* 0x000fe40000000000 */
[----:B0-----:R-:W-:-:S05]  /*0d40*/  @!P0 IMAD.WIDE.U32 R2, R5, 0x8, R2 ;  /* 0x0000000805028825 */ /* 0x001fca00078e0002 */
[----:B------:R2:W-:Y:S02]  /*0d50*/  @!P0 STG.E.64 desc[UR4][R2.64], R14 ;  /* 0x0000000e02008986 */ /* 0x0005e4000c101b04 */
.L_x_5658:
[----:B------:R-:W-:Y:S05]  /*0d60*/  BSYNC B0 ;  /* 0x0000000000007941 */ /* 0x000fea0003800000 */
.L_x_5652:
        /* <DEDUP_REMOVED lines=8> */
.L_x_5659:
        /* <DEDUP_REMOVED lines=9> */
.L_x_5731:


//--------------------- .text._ZN2at6native29vectorized_elementwise_kernelILi4EZZZNS0_66_GLOBAL__N__d53a5ca4_28_ActivationLeakyReluKernel_cu_9e10b42f_310417leaky_relu_kernelERNS_18TensorIteratorBaseERKN3c106ScalarEENKUlvE_clEvENKUlvE_clEvEUldE_St5arrayIPcLm2EEEEviT0_T1_ --------------------------
	.section	.text._ZN2at6native29vectorized_elementwise_kernelILi4EZZZNS0_66_GLOBAL__N__d53a5ca4_28_ActivationLeakyReluKernel_cu_9e10b42f_310417leaky_relu_kernelERNS_18TensorIteratorBaseERKN3c106ScalarEENKUlvE_clEvENKUlvE_clEvEUldE_St5arrayIPcLm2EEEEviT0_T1_,"ax",@progbits
	.align	128
        .global         _ZN2at6native29vectorized_elementwise_kernelILi4EZZZNS0_66_GLOBAL__N__d53a5ca4_28_ActivationLeakyReluKernel_cu_9e10b42f_310417leaky_relu_kernelERNS_18TensorIteratorBaseERKN3c106ScalarEENKUlvE_clEvENKUlvE_clEvEUldE_St5arrayIPcLm2EEEEviT0_T1_
        .type           _ZN2at6native29vectorized_elementwise_kernelILi4EZZZNS0_66_GLOBAL__N__d53a5ca4_28_ActivationLeakyReluKernel_cu_9e10b42f_310417leaky_relu_kernelERNS_18TensorIteratorBaseERKN3c106ScalarEENKUlvE_clEvENKUlvE_clEvEUldE_St5arrayIPcLm2EEEEviT0_T1_,@function
        .size           _ZN2at6native29vectorized_elementwise_kernelILi4EZZZNS0_66_GLOBAL__N__d53a5ca4_28_ActivationLeakyReluKernel_cu_9e10b42f_310417leaky_relu_kernelERNS_18TensorIteratorBaseERKN3c106ScalarEENKUlvE_clEvENKUlvE_clEvEUldE_St5arrayIPcLm2EEEEviT0_T1_,(.L_x_5732 - _ZN2at6native29vectorized_elementwise_kernelILi4EZZZNS0_66_GLOBAL__N__d53a5ca4_28_ActivationLeakyReluKernel_cu_9e10b42f_310417leaky_relu_kernelERNS_18TensorIteratorBaseERKN3c106ScalarEENKUlvE_clEvENKUlvE_clEvEUldE_St5arrayIPcLm2EEEEviT0_T1_)
        .other          _ZN2at6native29vectorized_elementwise_kernelILi4EZZZNS0_66_GLOBAL__N__d53a5ca4_28_ActivationLeakyReluKernel_cu_9e10b42f_310417leaky_relu_kernelERNS_18TensorIteratorBaseERKN3c106ScalarEENKUlvE_clEvENKUlvE_clEvEUldE_St5arrayIPcLm2EEEEviT0_T1_,@"STO_CUDA_ENTRY STV_DEFAULT"
_ZN2at6native29vectorized_elementwise_kernelILi4EZZZNS0_66_GLOBAL__N__d53a5ca4_28_ActivationLeakyReluKernel_cu_9e10b42f_310417leaky_relu_kernelERNS_18TensorIteratorBaseERKN3c106ScalarEENKUlvE_clEvENKUlvE_clEvEUldE_St5arrayIPcLm2EEEEviT0_T1_:
.text._ZN2at6native29vectorized_elementwise_kernelILi4EZZZNS0_66_GLOBAL__N__d53a5ca4_28_ActivationLeakyReluKernel_cu_9e10b42f_310417leaky_relu_kernelERNS_18TensorIteratorBaseERKN3c106ScalarEENKUlvE_clEvENKUlvE_clEvEUldE_St5arrayIPcLm2EEEEviT0_T1_:
        /* <DEDUP_REMOVED lines=73> */
.L_x_5660:
        /* <DEDUP_REMOVED lines=112> */
.L_x_5663:
[----:B------:R-:W-:-:S13]  /*0b90*/  ISETP.GE.AND P0, PT, R17, R16, PT ;  /* 0x000000101100720c */ /* 0x000fda0003f06270 */
[----:B------:R-:W-:Y:S05]  /*0ba0*/  @P0 BRA `(.L_x_5665) ;  /* 0x0000000000300947 */ /* 0x000fea0003800000 */
[----:B0-----:R-:W0:Y:S01]  /*0bb0*/  LDC.64 R2, c[0x0][0x228] ;  /* 0x00008a00ff027b82 */ /* 0x001e220000000a00 */
[----:B------:R-:W-:Y:S02]  /*0bc0*/  IMAD.IADD R9, R0, 0x1, R17 ;  /* 0x0000000100097824 */ /* 0x000fe400078e0211 */
[----:B------:R-:W-:Y:S02]  /*0bd0*/  VIADD R17, R17, 0x80 ;  /* 0x0000008011117836 */ /* 0x000fe40000000000 */
[----:B0-----:R-:W-:-:S05]  /*0be0*/  IMAD.WIDE.U32 R2, R9, 0x8, R2 ;  /* 0x0000000809027825 */ /* 0x001fca00078e0002 */
[----:B------:R1:W-:Y:S02]  /*0bf0*/  STG.E.64 desc[UR4][R2.64], R6 ;  /* 0x0000000602007986 */ /* 0x0003e4000c101b04 */
.L_x_5664:
[----:B------:R-:W-:-:S13]  /*0c00*/  ISETP.GE.AND P0, PT, R17, R16, PT ;  /* 0x000000101100720c */ /* 0x000fda0003f06270 */
[----:B------:R-:W-:Y:S05]  /*0c10*/  @P0 BRA `(.L_x_5666) ;  /* 0x0000000000340947 */ /* 0x000fea0003800000 */
[----:B01----:R-:W0:Y:S01]  /*0c20*/  LDC.64 R2, c[0x0][0x228] ;  /* 0x00008a00ff027b82 */ /* 0x003e220000000a00 */
[----:B------:R-:W-:Y:S02]  /*0c30*/  IMAD.IADD R7, R0, 0x1, R17 ;  /* 0x0000000100077824 */ /* 0x000fe400078e0211 */
[----:B------:R-:W-:Y:S02]  /*0c40*/  VIADD R17, R17, 0x80 ;  /* 0x0000008011117836 */ /* 0x000fe40000000000 */
[----:B0-----:R-:W-:-:S05]  /*0c50*/  IMAD.WIDE.U32 R2, R7, 0x8, R2 ;  /* 0x0000000807027825 */ /* 0x001fca00078e0002 */
[----:B------:R1:W-:Y:S02]  /*0c60*/  STG.E.64 desc[UR4][R2.64], R10 ;  /* 0x0000000a02007986 */ /* 0x0003e4000c101b04 */
.L_x_5665:
        /* <DEDUP_REMOVED lines=8> */
.L_x_5666:
[----:B------:R-:W-:Y:S05]  /*0cf0*/  BSYNC B1 ;  /* 0x0000000000017941 */ /* 0x000fea0003800000 */
.L_x_5662:
[----:B------:R-:W-:-:S13]  /*0d00*/  ISETP.GE.AND P0, PT, R17, R16, PT ;  /* 0x000000101100720c */ /* 0x000fda0003f06270 */
[----:B012---:R-:W0:Y:S01]  /*0d10*/  @!P0 LDC.64 R2, c[0x0][0x228] ;  /* 0x00008a00ff028b82 */ /* 0x007e220000000a00 */
[----:B------:R-:W-:Y:S02]  /*0d20*/  @!P0 IMAD.IADD R5, R0, 0x1, R17 ;  /* 0x0000000100058824 */ /* 0x000fe400078e0211 */
[----:B------:R-:W-:Y:S02]  /*0d30*/  @!P0 VIADD R17, R17, 0x80 ;  /* 0x0000008011118836 */ /* 0x000fe40000000000 */
[----:B0-----:R-:W-:-:S05]  /*0d40*/  @!P0 IMAD.WIDE.U32 R2, R5, 0x8, R2 ;  /* 0x0000000805028825 */ /* 0x001fca00078e0002 */
[----:B------:R2:W-:Y:S02]  /*0d50*/  @!P0 STG.E.64 desc[UR4][R2.64], R14 ;  /* 0x0000000e02008986 */ /* 0x0005e4000c101b04 */
.L_x_5667:
[----:B------:R-:W-:Y:S05]  /*0d60*/  BSYNC B0 ;  /* 0x0000000000007941 */ /* 0x000fea0003800000 */
.L_x_5661:
        /* <DEDUP_REMOVED lines=8> */
.L_x_5668:
        /* <DEDUP_REMOVED lines=9> */
.L_x_5732:


//--------------------- .text._ZN2at6native29vectorized_elementwise_kernelILi8EZZZNS0_66_GLOBAL__N__d53a5ca4_28_ActivationLeakyReluKernel_cu_9e10b42f_310417leaky_relu_kernelERNS_18TensorIteratorBaseERKN3c106ScalarEENKUlvE_clEvENKUlvE_clEvEUldE_St5arrayIPcLm2EEEEviT0_T1_ --------------------------
	.section	.text._ZN2at6native29vectorized_elementwise_kernelILi8EZZZNS0_66_GLOBAL__N__d53a5ca4_28_ActivationLeakyReluKernel_cu_9e10b42f_310417leaky_relu_kernelERNS_18TensorIteratorBaseERKN3c106ScalarEENKUlvE_clEvENKUlvE_clEvEUldE_St5arrayIPcLm2EEEEviT0_T1_,"ax",@progbits
	.align	128
        .global         _ZN2at6native29vectorized_elementwise_kernelILi8EZZZNS0_66_GLOBAL__N__d53a5ca4_28_ActivationLeakyReluKernel_cu_9e10b42f_310417leaky_relu_kernelERNS_18TensorIteratorBaseERKN3c106ScalarEENKUlvE_clEvENKUlvE_clEvEUldE_St5arrayIPcLm2EEEEviT0_T1_
        .type           _ZN2at6native29vectorized_elementwise_kernelILi8EZZZNS0_66_GLOBAL__N__d53a5ca4_28_ActivationLeakyReluKernel_cu_9e10b42f_310417leaky_relu_kernelERNS_18TensorIteratorBaseERKN3c106ScalarEENKUlvE_clEvENKUlvE_clEvEUldE_St5arrayIPcLm2EEEEviT0_T1_,@function
        .size           _ZN2at6native29vectorized_elementwise_kernelILi8EZZZNS0_66_GLOBAL__N__d53a5ca4_28_ActivationLeakyReluKernel_cu_9e10b42f_310417leaky_relu_kernelERNS_18TensorIteratorBaseERKN3c106ScalarEENKUlvE_clEvENKUlvE_clEvEUldE_St5arrayIPcLm2EEEEviT0_T1_,(.L_x_5733 - _ZN2at6native29vectorized_elementwise_kernelILi8EZZZNS0_66_GLOBAL__N__d53a5ca4_28_ActivationLeakyReluKernel_cu_9e10b42f_310417leaky_relu_kernelERNS_18TensorIteratorBaseERKN3c106ScalarEENKUlvE_clEvENKUlvE_clEvEUldE_St5arrayIPcLm2EEEEviT0_T1_)
        .other          _ZN2at6native29vectorized_elementwise_kernelILi8EZZZNS0_66_GLOBAL__N__d53a5ca4_28_ActivationLeakyReluKernel_cu_9e10b42f_310417leaky_relu_kernelERNS_18TensorIteratorBaseERKN3c106ScalarEENKUlvE_clEvENKUlvE_clEvEUldE_St5arrayIPcLm2EEEEviT0_T1_,@"STO_CUDA_ENTRY STV_DEFAULT"
_ZN2at6native29vectorized_elementwise_kernelILi8EZZZNS0_66_GLOBAL__N__d53a5ca4_28_ActivationLeakyReluKernel_cu_9e10b42f_310417leaky_relu_kernelERNS_18TensorIteratorBaseERKN3c106ScalarEENKUlvE_clEvENKUlvE_clEvEUldE_St5arrayIPcLm2EEEEviT0_T1_:
.text._ZN2at6native29vectorized_elementwise_kernelILi8EZZZNS0_66_GLOBAL__N__d53a5ca4_28_ActivationLeakyReluKernel_cu_9e10b42f_310417leaky_relu_kernelERNS_18TensorIteratorBaseERKN3c106ScalarEENKUlvE_clEvENKUlvE_clEvEUldE_St5arrayIPcLm2EEEEviT0_T1_:
        /* <DEDUP_REMOVED lines=73> */
.L_x_5669:
        /* <DEDUP_REMOVED lines=112> */
.L_x_5672:
[----:B------:R-:W-:-:S13]  /*0b90*/  ISETP.GE.AND P0, PT, R17, R16, PT ;  /* 0x000000101100720c */ /* 0x000fda0003f06270 */
[----:B------:R-:W-:Y:S05]  /*0ba0*/  @P0 BRA `(.L_x_5674) ;  /* 0x0000000000300947 */ /* 0x000fea0003800000 */
[----:B0-----:R-:W0:Y:S01]  /*0bb0*/  LDC.64 R2, c[0x0][0x228] ;  /* 0x00008a00ff027b82 */ /* 0x001e220000000a00 */
[----:B------:R-:W-:Y:S02]  /*0bc0*/  IMAD.IADD R9, R0, 0x1, R17 ;  /* 0x0000000100097824 */ /* 0x000fe400078e0211 */
[----:B------:R-:W-:Y:S02]  /*0bd0*/  VIADD R17, R17, 0x80 ;  /* 0x0000008011117836 */ /* 0x000fe40000000000 */
[----:B0-----:R-:W-:-:S05]  /*0be0*/  IMAD.WIDE.U32 R2, R9, 0x8, R2 ;  /* 0x0000000809027825 */ /* 0x001fca00078e0002 */
[----:B------:R1:W-:Y:S02]  /*0bf0*/  STG.E.64 desc[UR4][R2.64], R6 ;  /* 0x0000000602007986 */ /* 0x0003e4000c101b04 */
.L_x_5673:
[----:B------:R-:W-:-:S13]  /*0c00*/  ISETP.GE.AND P0, PT, R17, R16, PT ;  /* 0x000000101100720c */ /* 0x000fda0003f06270 */
[----:B------:R-:W-:Y:S05]  /*0c10*/  @P0 BRA `(.L_x_5675) ;  /* 0x0000000000340947 */ /* 0x000fea0003800000 */
[----:B01----:R-:W0:Y:S01]  /*0c20*/  LDC.64 R2, c[0x0][0x228] ;  /* 0x00008a00ff027b82 */ /* 0x003e220000000a00 */
[----:B------:R-:W-:Y:S02]  /*0c30*/  IMAD.IADD R7, R0, 0x1, R17 ;  /* 0x0000000100077824 */ /* 0x000fe400078e0211 */
[----:B------:R-:W-:Y:S02]  /*0c40*/  VIADD R17, R17, 0x80 ;  /* 0x0000008011117836 */ /* 0x000fe40000000000 */
[----:B0-----:R-:W-:-:S05]  /*0c50*/  IMAD.WIDE.U32 R2, R7, 0x8, R2 ;  /* 0x0000000807027825 */ /* 0x001fca00078e0002 */
[----:B------:R1:W-:Y:S02]  /*0c60*/  STG.E.64 desc[UR4][R2.64], R10 ;  /* 0x0000000a02007986 */ /* 0x0003e4000c101b04 */
.L_x_5674:
        /* <DEDUP_REMOVED lines=8> */
.L_x_5675:
[----:B------:R-:W-:Y:S05]  /*0cf0*/  BSYNC B1 ;  /* 0x0000000000017941 */ /* 0x000fea0003800000 */
.L_x_5671:
[----:B------:R-:W-:-:S13]  /*0d00*/  ISETP.GE.AND P0, PT, R17, R16, PT ;  /* 0x000000101100720c */ /* 0x000fda0003f06270 */
[----:B012---:R-:W0:Y:S01]  /*0d10*/  @!P0 LDC.64 R2, c[0x0][0x228] ;  /* 0x00008a00ff028b82 */ /* 0x007e220000000a00 */
[----:B------:R-:W-:Y:S02]  /*0d20*/  @!P0 IMAD.IADD R5, R0, 0x1, R17 ;  /* 0x0000000100058824 */ /* 0x000fe400078e0211 */
[----:B------:R-:W-:Y:S02]  /*0d30*/  @!P0 VIADD R17, R17, 0x80 ;  /* 0x0000008011118836 */ /* 0x000fe40000000000 */
[----:B0-----:R-:W-:-:S05]  /*0d40*/  @!P0 IMAD.WIDE.U32 R2, R5, 0x8, R2 ;  /* 0x0000000805028825 */ /* 0x001fca00078e0002 */
[----:B------:R2:W-:Y:S02]  /*0d50*/  @!P0 STG.E.64 desc[UR4][R2.64], R14 ;  /* 0x0000000e02008986 */ /* 0x0005e4000c101b04 */
.L_x_5676:
[----:B------:R-:W-:Y:S05]  /*0d60*/  BSYNC B0 ;  /* 0x0000000000007941 */ /* 0x000fea0003800000 */
.L_x_5670:
        /* <DEDUP_REMOVED lines=8> */
.L_x_5677:
        /* <DEDUP_REMOVED lines=9> */
.L_x_5733:


//--------------------- .nv.global.init           --------------------------
	.section	.nv.global.init,"aw",@progbits
.nv.global.init:
	.type		$str$6,@object
	.size		$str$6,(__unnamed_1 - $str$6)
$str$6:
        /*0000*/ 	.byte	0x66, 0x61, 0x6c, 0x73, 0x65, 0x00
	.type		__unnamed_1,@object
	.size		__unnamed_1,(__unnamed_5 - __unnamed_1)
__unnamed_1:
        /*0006*/ 	.byte	0x66, 0x65, 0x74, 0x63, 0x68, 0x5f, 0x61, 0x6e, 0x64, 0x5f, 0x63, 0x61, 0x73, 0x74, 0x00
	.type		__unnamed_5,@object
	.size		__unnamed_5,(__unnamed_3 - __unnamed_5)
__unnamed_5:
        /*0015*/ 	.byte	0x66, 0x65, 0x74, 0x63, 0x68, 0x5f, 0x61, 0x6e, 0x64, 0x5f, 0x63, 0x61, 0x73, 0x74, 0x00
	.type		__unnamed_3,@object
	.size		__unnamed_3,(__unnamed_7 - __unnamed_3)
__unnamed_3:
        /*0024*/ 	.byte	0x66, 0x65, 0x74, 0x63, 0x68, 0x5f, 0x61, 0x6e, 0x64, 0x5f, 0x63, 0x61, 0x73, 0x74, 0x00
	.type		__unnamed_7,@object
	.size		__unnamed_7,(__unnamed_2 - __unnamed_7)
__unnamed_7:
        /*0033*/ 	.byte	0x66, 0x65, 0x74, 0x63, 0x68, 0x5f, 0x61, 0x6e, 0x64, 0x5f, 0x63, 0x61, 0x73, 0x74, 0x00
	.type		__unnamed_2,@object
	.size		__unnamed_2,(__unnamed_6 - __unnamed_2)
__unnamed_2:
        /*0042*/ 	.byte	0x63, 0x61, 0x73, 0x74, 0x5f, 0x61, 0x6e, 0x64, 0x5f, 0x73, 0x74, 0x6f, 0x72, 0x65, 0x00
	.type		__unnamed_6,@object
	.size		__unnamed_6,(__unnamed_4 - __unnamed_6)
__unnamed_6:
        /*0051*/ 	.byte	0x63, 0x61, 0x73, 0x74, 0x5f, 0x61, 0x6e, 0x64, 0x5f, 0x73, 0x74, 0x6f, 0x72, 0x65, 0x00
	.type		__unnamed_4,@object
	.size		__unnamed_4,(__unnamed_8 - __unnamed_4)
__unnamed_4:
        /*0060*/ 	.byte	0x63, 0x61, 0x73, 0x74, 0x5f, 0x61, 0x6e, 0x64, 0x5f, 0x73, 0x74, 0x6f, 0x72, 0x65, 0x00
	.type		__unnamed_8,@object
	.size		__unnamed_8,($str$7 - __unnamed_8)
__unnamed_8:
        /*006f*/ 	.byte	0x63, 0x61, 0x73, 0x74, 0x5f, 0x61, 0x6e, 0x64, 0x5f, 0x73, 0x74, 0x6f, 0x72, 0x65, 0x00
	.type		$str$7,@object
	.size		$str$7,(.L_37 - $str$7)
$str$7:
        /*007e*/ 	.byte	0x2f, 0x72, 0x6f, 0x6f, 0x74, 0x2f, 0x2e, 0x70, 0x79, 0x65, 0x6e, 0x76, 0x2f, 0x76, 0x65, 0x72
        /*008e*/ 	.byte	0x73, 0x69, 0x6f, 0x6e, 0x73, 0x2f, 0x33, 0x2e, 0x31, 0x33, 0x2e, 0x31, 0x32, 0x2f, 0x6c, 0x69
        /*009e*/ 	.byte	0x62, 0x2f, 0x70, 0x79, 0x74, 0x68, 0x6f, 0x6e, 0x33, 0x2e, 0x31, 0x33, 0x2f, 0x73, 0x69, 0x74
        /*00ae*/ 	.byte	0x65, 0x2d, 0x70, 0x61, 0x63, 0x6b, 0x61, 0x67, 0x65, 0x73, 0x2f, 0x74, 0x6f, 0x72, 0x63, 0x68
        /*00be*/ 	.byte	0x2f, 0x69, 0x6e, 0x63, 0x6c, 0x75, 0x64, 0x65, 0x2f, 0x63, 0x31, 0x30, 0x2f, 0x63, 0x6f, 0x72
        /*00ce*/ 	.byte	0x65, 0x2f, 0x44, 0x79, 0x6e, 0x61, 0x6d, 0x69, 0x63, 0x43, 0x61, 0x73, 0x74, 0x2e, 0x68, 0x00
.L_37:


//--------------------- .nv.shared.reserved.0     --------------------------
	.section	.nv.shared.reserved.0,"aw",@nobits
	.weak		__nv_reservedSMEM_offset_0_alias
	.size		__nv_reservedSMEM_offset_0_alias, 0, 0
	.other		__nv_reservedSMEM_offset_0_alias,@"STO_CUDA_RESERVED_SHARED STV_DEFAULT"
__nv_reservedSMEM_offset_0_alias:
	.zero		0


//--------------------- .nv.global                --------------------------
	.section	.nv.global,"aw",@nobits
.nv.global:
	.type		_ZN64_INTERNAL_d53a5ca4_28_ActivationLeakyReluKernel_cu_9e10b42f_31044cuda3std3__48in_placeE,@object
	.size		_ZN64_INTERNAL_d53a5ca4_28_ActivationLeakyReluKernel_cu_9e10b42f_31044cuda3std3__48in_placeE,(_ZN64_INTERNAL_d53a5ca4_28_ActivationLeakyReluKernel_cu_9e10b42f_31044cuda3std6ranges3__45__cpo8distanceE - _ZN64_INTERNAL_d53a5ca4_28_ActivationLeakyReluKernel_cu_9e10b42f_31044cuda3std3__48in_placeE)
_ZN64_INTERNAL_d53a5ca4_28_ActivationLeakyReluKernel_cu_9e10b42f_31044cuda3std3__48in_placeE:
	.zero		1
	.type		_ZN64_INTERNAL_d53a5ca4_28_ActivationLeakyReluKernel_cu_9e10b42f_31044cuda3std6ranges3__45__cpo8distanceE,@object
	.size		_ZN64_INTERNAL_d53a5ca4_28_ActivationLeakyReluKernel_cu_9e10b42f_31044cuda3std6ranges3__45__cpo8distanceE,(_ZN64_INTERNAL_d53a5ca4_28_ActivationLeakyReluKernel_cu_9e10b42f_31044cuda3std3__45__cpo3endE - _ZN64_INTERNAL_d53a5ca4_28_ActivationLeakyReluKernel_cu_9e10b42f_31044cuda3std6ranges3__45__cpo8distanceE)
_ZN64_INTERNAL_d53a5ca4_28_ActivationLeakyReluKernel_cu_9e10b42f_31044cuda3std6ranges3__45__cpo8distanceE:
	.zero		1
	.type		_ZN64_INTERNAL_d53a5ca4_28_ActivationLeakyReluKernel_cu_9e10b42f_31044cuda3std3__45__cpo3endE,@object
	.size		_ZN64_INTERNAL_d53a5ca4_28_ActivationLeakyReluKernel_cu_9e10b42f_31044cuda3std3__45__cpo3endE,(_ZN64_INTERNAL_d53a5ca4_28_ActivationLeakyReluKernel_cu_9e10b42f_31044cuda3std6ranges3__45__cpo7advanceE - _ZN64_INTERNAL_d53a5ca4_28_ActivationLeakyReluKernel_cu_9e10b42f_31044cuda3std3__45__cpo3endE)
_ZN64_INTERNAL_d53a5ca4_28_ActivationLeakyReluKernel_cu_9e10b42f_31044cuda3std3__45__cpo3endE:
	.zero		1
	.type		_ZN64_INTERNAL_d53a5ca4_28_ActivationLeakyReluKernel_cu_9e10b42f_31044cuda3std6ranges3__45__cpo7advanceE,@object
	.size		_ZN64_INTERNAL_d53a5ca4_28_ActivationLeakyReluKernel_cu_9e10b42f_31044cuda3std6ranges3__45__cpo7advanceE,(_ZN64_INTERNAL_d53a5ca4_28_ActivationLeakyReluKernel_cu_9e10b42f_31044cuda3std3__45__cpo4rendE - _ZN64_INTERNAL_d53a5ca4_28_ActivationLeakyReluKernel_cu_9e10b42f_31044cuda3std6ranges3__45__cpo7advanceE)
_ZN64_INTERNAL_d53a5ca4_28_ActivationLeakyReluKernel_cu_9e10b42f_31044cuda3std6ranges3__45__cpo7advanceE:
	.zero		1
	.type		_ZN64_INTERNAL_d53a5ca4_28_ActivationLeakyReluKernel_cu_9e10b42f_31044cuda3std3__45__cpo4rendE,@object
	.size		_ZN64_INTERNAL_d53a5ca4_28_ActivationLeakyReluKernel_cu_9e10b42f_31044cuda3std3__45__cpo4rendE,(_ZN64_INTERNAL_d53a5ca4_28_ActivationLeakyReluKernel_cu_9e10b42f_31044cuda3std6ranges3__45__cpo4dataE - _ZN64_INTERNAL_d53a5ca4_28_ActivationLeakyReluKernel_cu_9e10b42f_31044cuda3std3__45__cpo4rendE)
_ZN64_INTERNAL_d53a5ca4_28_ActivationLeakyReluKernel_cu_9e10b42f_31044cuda3std3__45__cpo4rendE:
	.zero		1
	.type		_ZN64_INTERNAL_d53a5ca4_28_ActivationLeakyReluKernel_cu_9e10b42f_31044cuda3std6ranges3__45__cpo4dataE,@object
	.size		_ZN64_INTERNAL_d53a5ca4_28_ActivationLeakyReluKernel_cu_9e10b42f_31044cuda3std6ranges3__45__cpo4dataE,(_ZN64_INTERNAL_d53a5ca4_28_ActivationLeakyReluKernel_cu_9e10b42f_31044cuda3std6ranges3__45__cpo5beginE - _ZN64_INTERNAL_d53a5ca4_28_ActivationLeakyReluKernel_cu_9e10b42f_31044cuda3std6ranges3__45__cpo4dataE)
_ZN64_INTERNAL_d53a5ca4_28_ActivationLeakyReluKernel_cu_9e10b42f_31044cuda3std6ranges3__45__cpo4dataE:
	.zero		1
	.type		_ZN64_INTERNAL_d53a5ca4_28_ActivationLeakyReluKernel_cu_9e10b42f_31044cuda3std6ranges3__45__cpo5beginE,@object
	.size		_ZN64_INTERNAL_d53a5ca4_28_ActivationLeakyReluKernel_cu_9e10b42f_31044cuda3std6ranges3__45__cpo5beginE,(_ZN64_INTERNAL_d53a5ca4_28_ActivationLeakyReluKernel_cu_9e10b42f_31044cuda3std3__45__cpo5crendE - _ZN64_INTERNAL_d53a5ca4_28_ActivationLeakyReluKernel_cu_9e10b42f_31044cuda3std6ranges3__45__cpo5beginE)
_ZN64_INTERNAL_d53a5ca4_28_ActivationLeakyReluKernel_cu_9e10b42f_31044cuda3std6ranges3__45__cpo5beginE:
	.zero		1
	.type		_ZN64_INTERNAL_d53a5ca4_28_ActivationLeakyReluKernel_cu_9e10b42f_31044cuda3std3__45__cpo5crendE,@object
	.size		_ZN64_INTERNAL_d53a5ca4_28_ActivationLeakyReluKernel_cu_9e10b42f_31044cuda3std3__45__cpo5crendE,(_ZN64_INTERNAL_d53a5ca4_28_ActivationLeakyReluKernel_cu_9e10b42f_31044cuda3std6ranges3__45__cpo4sizeE - _ZN64_INTERNAL_d53a5ca4_28_ActivationLeakyReluKernel_cu_9e10b42f_31044cuda3std3__45__cpo5crendE)
_ZN64_INTERNAL_d53a5ca4_28_ActivationLeakyReluKernel_cu_9e10b42f_31044cuda3std3__45__cpo5crendE:
	.zero		1
	.type		_ZN64_INTERNAL_d53a5ca4_28_ActivationLeakyReluKernel_cu_9e10b42f_31044cuda3std6ranges3__45__cpo4sizeE,@object
	.size		_ZN64_INTERNAL_d53a5ca4_28_ActivationLeakyReluKernel_cu_9e10b42f_31044cuda3std6ranges3__45__cpo4sizeE,(_ZN64_INTERNAL_d53a5ca4_28_ActivationLeakyReluKernel_cu_9e10b42f_31044cuda3std3__466_GLOBAL__N__d53a5ca4_28_ActivationLeakyReluKernel_cu_9e10b42f_31046ignoreE - _ZN64_INTERNAL_d53a5ca4_28_ActivationLeakyReluKernel_cu_9e10b42f_31044cuda3std6ranges3__45__cpo4sizeE)
_ZN64_INTERNAL_d53a5ca4_28_ActivationLeakyReluKernel_cu_9e10b42f_31044cuda3std6ranges3__45__cpo4sizeE:
	.zero		1
	.type		_ZN64_INTERNAL_d53a5ca4_28_ActivationLeakyReluKernel_cu_9e10b42f_31044cuda3std3__466_GLOBAL__N__d53a5ca4_28_ActivationLeakyReluKernel_cu_9e10b42f_31046ignoreE,@object
	.size		_ZN64_INTERNAL_d53a5ca4_28_ActivationLeakyReluKernel_cu_9e10b42f_31044cuda3std3__466_GLOBAL__N__d53a5ca4_28_ActivationLeakyReluKernel_cu_9e10b42f_31046ignoreE,(_ZN64_INTERNAL_d53a5ca4_28_ActivationLeakyReluKernel_cu_9e10b42f_31044cuda3std6ranges3__45__cpo6cbeginE - _ZN64_INTERNAL_d53a5ca4_28_ActivationLeakyReluKernel_cu_9e10b42f_31044cuda3std3__466_GLOBAL__N__d53a5ca4_28_ActivationLeakyReluKernel_cu_9e10b42f_31046ignoreE)
_ZN64_INTERNAL_d53a5ca4_28_ActivationLeakyReluKernel_cu_9e10b42f_31044cuda3std3__466_GLOBAL__N__d53a5ca4_28_ActivationLeakyReluKernel_cu_9e10b42f_31046ignoreE:
	.zero		1
	.type		_ZN64_INTERNAL_d53a5ca4_28_ActivationLeakyReluKernel_cu_9e10b42f_31044cuda3std6ranges3__45__cpo6cbeginE,@object
	.size		_ZN64_INTERNAL_d53a5ca4_28_ActivationLeakyReluKernel_cu_9e10b42f_31044cuda3std6ranges3__45__cpo6cbeginE,(_ZN64_INTERNAL_d53a5ca4_28_ActivationLeakyReluKernel_cu_9e10b42f_31044cuda3std3__45__cpo4cendE - _ZN64_INTERNAL_d53a5ca4_28_ActivationLeakyReluKernel_cu_9e10b42f_31044cuda3std6ranges3__45__cpo6cbeginE)
_ZN64_INTERNAL_d53a5ca4_28_ActivationLeakyReluKernel_cu_9e10b42f_31044cuda3std6ranges3__45__cpo6cbeginE:
	.zero		1
	.type		_ZN64_INTERNAL_d53a5ca4_28_ActivationLeakyReluKernel_cu_9e10b42f_31044cuda3std3__45__cpo4cendE,@object
	.size		_ZN64_INTERNAL_d53a5ca4_28_ActivationLeakyReluKernel_cu_9e10b42f_31044cuda3std3__45__cpo4cendE,(_ZN64_INTERNAL_d53a5ca4_28_ActivationLeakyReluKernel_cu_9e10b42f_31044cuda3std6ranges3__45__cpo4nextE - _ZN64_INTERNAL_d53a5ca4_28_ActivationLeakyReluKernel_cu_9e10b42f_31044cuda3std3__45__cpo4cendE)
_ZN64_INTERNAL_d53a5ca4_28_ActivationLeakyReluKernel_cu_9e10b42f_31044cuda3std3__45__cpo4cendE:
	.zero		1
	.type		_ZN64_INTERNAL_d53a5ca4_28_ActivationLeakyReluKernel_cu_9e10b42f_31044cuda3std6ranges3__45__cpo4nextE,@object
	.size		_ZN64_INTERNAL_d53a5ca4_28_ActivationLeakyReluKernel_cu_9e10b42f_31044cuda3std6ranges3__45__cpo4nextE,(_ZN64_INTERNAL_d53a5ca4_28_ActivationLeakyReluKernel_cu_9e10b42f_31044cuda3std6ranges3__45__cpo4swapE - _ZN64_INTERNAL_d53a5ca4_28_ActivationLeakyReluKernel_cu_9e10b42f_31044cuda3std6ranges3__45__cpo4nextE)
_ZN64_INTERNAL_d53a5ca4_28_ActivationLeakyReluKernel_cu_9e10b42f_31044cuda3std6ranges3__45__cpo4nextE:
	.zero		1
	.type		_ZN64_INTERNAL_d53a5ca4_28_ActivationLeakyReluKernel_cu_9e10b42f_31044cuda3std6ranges3__45__cpo4swapE,@object
	.size		_ZN64_INTERNAL_d53a5ca4_28_ActivationLeakyReluKernel_cu_9e10b42f_31044cuda3std6ranges3__45__cpo4swapE,(_ZN64_INTERNAL_d53a5ca4_28_ActivationLeakyReluKernel_cu_9e10b42f_31044cuda3std3__420unreachable_sentinelE - _ZN64_INTERNAL_d53a5ca4_28_ActivationLeakyReluKernel_cu_9e10b42f_31044cuda3std6ranges3__45__cpo4swapE)
_ZN64_INTERNAL_d53a5ca4_28_ActivationLeakyReluKernel_cu_9e10b42f_31044cuda3std6ranges3__45__cpo4swapE:
	.zero		1
	.type		_ZN64_INTERNAL_d53a5ca4_28_ActivationLeakyReluKernel_cu_9e10b42f_31044cuda3std3__420unreachable_sentinelE,@object
	.size		_ZN64_INTERNAL_d53a5ca4_28_ActivationLeakyReluKernel_cu_9e10b42f_31044cuda3std3__420unreachable_sentinelE,(_ZN64_INTERNAL_d53a5ca4_28_ActivationLeakyReluKernel_cu_9e10b42f_31046thrust23THRUST_300001_SM_900_NS6system6detail10sequential3seqE - _ZN64_INTERNAL_d53a5ca4_28_ActivationLeakyReluKernel_cu_9e10b42f_31044cuda3std3__420unreachable_sentinelE)
_ZN64_INTERNAL_d53a5ca4_28_ActivationLeakyReluKernel_cu_9e10b42f_31044cuda3std3__420unreachable_sentinelE:
	.zero		1
	.type		_ZN64_INTERNAL_d53a5ca4_28_ActivationLeakyReluKernel_cu_9e10b42f_31046thrust23THRUST_300001_SM_900_NS6system6detail10sequential3seqE,@object
	.size		_ZN64_INTERNAL_d53a5ca4_28_ActivationLeakyReluKernel_cu_9e10b42f_31046thrust23THRUST_300001_SM_900_NS6system6detail10sequential3seqE,(_ZN64_INTERNAL_d53a5ca4_28_ActivationLeakyReluKernel_cu_9e10b42f_31044cuda3std3__45__cpo6cbeginE - _ZN64_INTERNAL_d53a5ca4_28_ActivationLeakyReluKernel_cu_9e10b42f_31046thrust23THRUST_300001_SM_900_NS6system6detail10sequential3seqE)
_ZN64_INTERNAL_d53a5ca4_28_ActivationLeakyReluKernel_cu_9e10b42f_31046thrust23THRUST_300001_SM_900_NS6system6detail10sequential3seqE:
	.zero		1
	.type		_ZN64_INTERNAL_d53a5ca4_28_ActivationLeakyReluKernel_cu_9e10b42f_31044cuda3std3__45__cpo6cbeginE,@object
	.size		_ZN64_INTERNAL_d53a5ca4_28_ActivationLeakyReluKernel_cu_9e10b42f_31044cuda3std3__45__cpo6cbeginE,(_ZN64_INTERNAL_d53a5ca4_28_ActivationLeakyReluKernel_cu_9e10b42f_31044cuda3std6ranges3__45__cpo9iter_swapE - _ZN64_INTERNAL_d53a5ca4_28_ActivationLeakyReluKernel_cu_9e10b42f_31044cuda3std3__45__cpo6cbeginE)
_ZN64_INTERNAL_d53a5ca4_28_ActivationLeakyReluKernel_cu_9e10b42f_31044cuda3std3__45__cpo6cbeginE:
	.zero		1
	.type		_ZN64_INTERNAL_d53a5ca4_28_ActivationLeakyReluKernel_cu_9e10b42f_31044cuda3std6ranges3__45__cpo9iter_swapE,@object
	.size		_ZN64_INTERNAL_d53a5ca4_28_ActivationLeakyReluKernel_cu_9e10b42f_31044cuda3std6ranges3__45__cpo9iter_swapE,(_ZN64_INTERNAL_d53a5ca4_28_ActivationLeakyReluKernel_cu_9e10b42f_31044cuda3std3__45__cpo7crbeginE - _ZN64_INTERNAL_d53a5ca4_28_ActivationLeakyReluKernel_cu_9e10b42f_31044cuda3std6ranges3__45__cpo9iter_swapE)
_ZN64_INTERNAL_d53a5ca4_28_ActivationLeakyReluKernel_cu_9e10b42f_31044cuda3std6ranges3__45__cpo9iter_swapE:
	.zero		1
	.type		_ZN64_INTERNAL_d53a5ca4_28_ActivationLeakyReluKernel_cu_9e10b42f_31044cuda3std3__45__cpo7crbeginE,@object
	.size		_ZN64_INTERNAL_d53a5ca4_28_ActivationLeakyReluKernel_cu_9e10b42f_31044cuda3std3__45__cpo7crbeginE,(_ZN64_INTERNAL_d53a5ca4_28_ActivationLeakyReluKernel_cu_9e10b42f_31044cuda3std6ranges3__45__cpo5cdataE - _ZN64_INTERNAL_d53a5ca4_28_ActivationLeakyReluKernel_cu_9e10b42f_31044cuda3std3__45__cpo7crbeginE)
_ZN64_INTERNAL_d53a5ca4_28_ActivationLeakyReluKernel_cu_9e10b42f_31044cuda3std3__45__cpo7crbeginE:
	.zero		1
	.type		_ZN64_INTERNAL_d53a5ca4_28_ActivationLeakyReluKernel_cu_9e10b42f_31044cuda3std6ranges3__45__cpo5cdataE,@object
	.size		_ZN64_INTERNAL_d53a5ca4_28_ActivationLeakyReluKernel_cu_9e10b42f_31044cuda3std6ranges3__45__cpo5cdataE,(_ZN64_INTERNAL_d53a5ca4_28_ActivationLeakyReluKernel_cu_9e10b42f_31044cuda3std6ranges3__45__cpo3endE - _ZN64_INTERNAL_d53a5ca4_28_ActivationLeakyReluKernel_cu_9e10b42f_31044cuda3std6ranges3__45__cpo5cdataE)
_ZN64_INTERNAL_d53a5ca4_28_ActivationLeakyReluKernel_cu_9e10b42f_31044cuda3std6ranges3__45__cpo5cdataE:
	.zero		1
	.type		_ZN64_INTERNAL_d53a5ca4_28_ActivationLeakyReluKernel_cu_9e10b42f_31044cuda3std6ranges3__45__cpo3endE,@object
	.size		_ZN64_INTERNAL_d53a5ca4_28_ActivationLeakyReluKernel_cu_9e10b42f_31044cuda3std6ranges3__45__cpo3endE,(_ZN64_INTERNAL_d53a5ca4_28_ActivationLeakyReluKernel_cu_9e10b42f_31044cuda3std3__419piecewise_constructE - _ZN64_INTERNAL_d53a5ca4_28_ActivationLeakyReluKernel_cu_9e10b42f_31044cuda3std6ranges3__45__cpo3endE)
_ZN64_INTERNAL_d53a5ca4_28_ActivationLeakyReluKernel_cu_9e10b42f_31044cuda3std6ranges3__45__cpo3endE:
	.zero		1
	.type		_ZN64_INTERNAL_d53a5ca4_28_ActivationLeakyReluKernel_cu_9e10b42f_31044cuda3std3__419piecewise_constructE,@object
	.size		_ZN64_INTERNAL_d53a5ca4_28_ActivationLeakyReluKernel_cu_9e10b42f_31044cuda3std3__419piecewise_constructE,(_ZN64_INTERNAL_d53a5ca4_28_ActivationLeakyReluKernel_cu_9e10b42f_31044cuda3std6ranges3__45__cpo5ssizeE - _ZN64_INTERNAL_d53a5ca4_28_ActivationLeakyReluKernel_cu_9e10b42f_31044cuda3std3__419piecewise_constructE)
_ZN64_INTERNAL_d53a5ca4_28_ActivationLeakyReluKernel_cu_9e10b42f_31044cuda3std3__419piecewise_constructE:
	.zero		1
	.type		_ZN64_INTERNAL_d53a5ca4_28_ActivationLeakyReluKernel_cu_9e10b42f_31044cuda3std6ranges3__45__cpo5ssizeE,@object
	.size		_ZN64_INTERNAL_d53a5ca4_28_ActivationLeakyReluKernel_cu_9e10b42f_31044cuda3std6ranges3__45__cpo5ssizeE,(_ZN64_INTERNAL_d53a5ca4_28_ActivationLeakyReluKernel_cu_9e10b42f_31044cuda3std3__45__cpo5beginE - _ZN64_INTERNAL_d53a5ca4_28_ActivationLeakyReluKernel_cu_9e10b42f_31044cuda3std6ranges3__45__cpo5ssizeE)
_ZN64_INTERNAL_d53a5ca4_28_ActivationLeakyReluKernel_cu_9e10b42f_31044cuda3std6ranges3__45__cpo5ssizeE:
	.zero		1
	.type		_ZN64_INTERNAL_d53a5ca4_28_ActivationLeakyReluKernel_cu_9e10b42f_31044cuda3std3__45__cpo5beginE,@object
	.size		_ZN64_INTERNAL_d53a5ca4_28_ActivationLeakyReluKernel_cu_9e10b42f_31044cuda3std3__45__cpo5beginE,(_ZN64_INTERNAL_d53a5ca4_28_ActivationLeakyReluKernel_cu_9e10b42f_31044cuda3std6ranges3__45__cpo4cendE - _ZN64_INTERNAL_d53a5ca4_28_ActivationLeakyReluKernel_cu_9e10b42f_31044cuda3std3__45__cpo5beginE)
_ZN64_INTERNAL_d53a5ca4_28_ActivationLeakyReluKernel_cu_9e10b42f_31044cuda3std3__45__cpo5beginE:
	.zero		1
	.type		_ZN64_INTERNAL_d53a5ca4_28_ActivationLeakyReluKernel_cu_9e10b42f_31044cuda3std6ranges3__45__cpo4cendE,@object
	.size		_ZN64_INTERNAL_d53a5ca4_28_ActivationLeakyReluKernel_cu_9e10b42f_31044cuda3std6ranges3__45__cpo4cendE,(_ZN64_INTERNAL_d53a5ca4_28_ActivationLeakyReluKernel_cu_9e10b42f_31044cuda3std3__45__cpo6rbeginE - _ZN64_INTERNAL_d53a5ca4_28_ActivationLeakyReluKernel_cu_9e10b42f_31044cuda3std6ranges3__45__cpo4cendE)
_ZN64_INTERNAL_d53a5ca4_28_ActivationLeakyReluKernel_cu_9e10b42f_31044cuda3std6ranges3__45__cpo4cendE:
	.zero		1
	.type		_ZN64_INTERNAL_d53a5ca4_28_ActivationLeakyReluKernel_cu_9e10b42f_31044cuda3std3__45__cpo6rbeginE,@object
	.size		_ZN64_INTERNAL_d53a5ca4_28_ActivationLeakyReluKernel_cu_9e10b42f_31044cuda3std3__45__cpo6rbeginE,(_ZN64_INTERNAL_d53a5ca4_28_ActivationLeakyReluKernel_cu_9e10b42f_31044cuda3std6ranges3__45__cpo4prevE - _ZN64_INTERNAL_d53a5ca4_28_ActivationLeakyReluKernel_cu_9e10b42f_31044cuda3std3__45__cpo6rbeginE)
_ZN64_INTERNAL_d53a5ca4_28_ActivationLeakyReluKernel_cu_9e10b42f_31044cuda3std3__45__cpo6rbeginE:
	.zero		1
	.type		_ZN64_INTERNAL_d53a5ca4_28_ActivationLeakyReluKernel_cu_9e10b42f_31044cuda3std6ranges3__45__cpo4prevE,@object
	.size		_ZN64_INTERNAL_d53a5ca4_28_ActivationLeakyReluKernel_cu_9e10b42f_31044cuda3std6ranges3__45__cpo4prevE,(_ZN64_INTERNAL_d53a5ca4_28_ActivationLeakyReluKernel_cu_9e10b42f_31044cuda3std6ranges3__45__cpo9iter_moveE - _ZN64_INTERNAL_d53a5ca4_28_ActivationLeakyReluKernel_cu_9e10b42f_31044cuda3std6ranges3__45__cpo4prevE)
_ZN64_INTERNAL_d53a5ca4_28_ActivationLeakyReluKernel_cu_9e10b42f_31044cuda3std6ranges3__45__cpo4prevE:
	.zero		1
	.type		_ZN64_INTERNAL_d53a5ca4_28_ActivationLeakyReluKernel_cu_9e10b42f_31044cuda3std6ranges3__45__cpo9iter_moveE,@object
	.size		_ZN64_INTERNAL_d53a5ca4_28_ActivationLeakyReluKernel_cu_9e10b42f_31044cuda3std6ranges3__45__cpo9iter_moveE,(.L_21 - _ZN64_INTERNAL_d53a5ca4_28_ActivationLeakyReluKernel_cu_9e10b42f_31044cuda3std6ranges3__45__cpo9iter_moveE)
_ZN64_INTERNAL_d53a5ca4_28_ActivationLeakyReluKernel_cu_9e10b42f_31044cuda3std6ranges3__45__cpo9iter_moveE:
	.zero		1
.L_21:


//--------------------- .nv.constant0._ZN2at6native18elementwise_kernelILi128ELi4EZNS0_15gpu_kernel_implIZZZNS0_66_GLOBAL__N__d53a5ca4_28_ActivationLeakyReluKernel_cu_9e10b42f_310426leaky_relu_backward_kernelERNS_18TensorIteratorBaseERKN3c106ScalarEENKUlvE_clEvENKUlvE2_clEvEUlNS6_8BFloat16ESC_E_EEvS5_RKT_EUliE_EEviT1_ --------------------------
	.section	.nv.constant0._ZN2at6native18elementwise_kernelILi128ELi4EZNS0_15gpu_kernel_implIZZZNS0_66_GLOBAL__N__d53a5ca4_28_ActivationLeakyReluKernel_cu_9e10b42f_310426leaky_relu_backward_kernelERNS_18TensorIteratorBaseERKN3c106ScalarEENKUlvE_clEvENKUlvE2_clEvEUlNS6_8BFloat16ESC_E_EEvS5_RKT_EUliE_EEviT1_,"a",@progbits
	.sectionflags	@""
	.align	4
.nv.constant0._ZN2at6native18elementwise_kernelILi128ELi4EZNS0_15gpu_kernel_implIZZZNS0_66_GLOBAL__N__d53a5ca4_28_ActivationLeakyReluKernel_cu_9e10b42f_310426leaky_relu_backward_kernelERNS_18TensorIteratorBaseERKN3c106ScalarEENKUlvE_clEvENKUlvE2_clEvEUlNS6_8BFloat16ESC_E_EEvS5_RKT_EUliE_EEviT1_:
	.zero		1200


//--------------------- .nv.constant0._ZN2at6native27unrolled_elementwise_kernelIZZZNS0_66_GLOBAL__N__d53a5ca4_28_ActivationLeakyReluKernel_cu_9e10b42f_310426leaky_relu_backward_kernelERNS_18TensorIteratorBaseERKN3c106ScalarEENKUlvE_clEvENKUlvE2_clEvEUlNS5_8BFloat16ESB_E_St5arrayIPcLm3EELi4E23TrivialOffsetCalculatorILi2EjESG_ILi1EjENS0_6memory12LoadWithCastILi2EEENSJ_13StoreWithCastILi1EEEEEviT_T0_T2_T3_T4_T5_ --------------------------
	.section	.nv.constant0._ZN2at6native27unrolled_elementwise_kernelIZZZNS0_66_GLOBAL__N__d53a5ca4_28_ActivationLeakyReluKernel_cu_9e10b42f_310426leaky_relu_backward_kernelERNS_18TensorIteratorBaseERKN3c106ScalarEENKUlvE_clEvENKUlvE2_clEvEUlNS5_8BFloat16ESB_E_St5arrayIPcLm3EELi4E23TrivialOffsetCalculatorILi2EjESG_ILi1EjENS0_6memory12LoadWithCastILi2EEENSJ_13StoreWithCastILi1EEEEEviT_T0_T2_T3_T4_T5_,"a",@progbits
	.sectionflags	@""
	.align	4
.nv.constant0._ZN2at6native27unrolled_elementwise_kernelIZZZNS0_66_GLOBAL__N__d53a5ca4_28_ActivationLeakyReluKernel_cu_9e10b42f_310426leaky_relu_backward_kernelERNS_18TensorIteratorBaseERKN3c106ScalarEENKUlvE_clEvENKUlvE2_clEvEUlNS5_8BFloat16ESB_E_St5arrayIPcLm3EELi4E23TrivialOffsetCalculatorILi2EjESG_ILi1EjENS0_6memory12LoadWithCastILi2EEENSJ_13StoreWithCastILi1EEEEEviT_T0_T2_T3_T4_T5_:
	.zero		600


//--------------------- .nv.constant0._ZN2at6native18elementwise_kernelILi128ELi4EZNS0_22gpu_kernel_impl_nocastIZZZNS0_66_GLOBAL__N__d53a5ca4_28_ActivationLeakyReluKernel_cu_9e10b42f_310426leaky_relu_backward_kernelERNS_18TensorIteratorBaseERKN3c106ScalarEENKUlvE_clEvENKUlvE2_clEvEUlNS6_8BFloat16ESC_E_EEvS5_RKT_EUliE_EEviT1_ --------------------------
	.section	.nv.constant0._ZN2at6native18elementwise_kernelILi128ELi4EZNS0_22gpu_kernel_impl_nocastIZZZNS0_66_GLOBAL__N__d53a5ca4_28_ActivationLeakyReluKernel_cu_9e10b42f_310426leaky_relu_backward_kernelERNS_18TensorIteratorBaseERKN3c106ScalarEENKUlvE_clEvENKUlvE2_clEvEUlNS6_8BFloat16ESC_E_EEvS5_RKT_EUliE_EEviT1_,"a",@progbits
	.sectionflags	@""
	.align	4
.nv.constant0._ZN2at6native18elementwise_kernelILi128ELi4EZNS0_22gpu_kernel_impl_nocastIZZZNS0_66_GLOBAL__N__d53a5ca4_28_ActivationLeakyReluKernel_cu_9e10b42f_310426leaky_relu_backward_kernelERNS_18TensorIteratorBaseERKN3c106ScalarEENKUlvE_clEvENKUlvE2_clEvEUlNS6_8BFloat16ESC_E_EEvS5_RKT_EUliE_EEviT1_:
	.zero		1192


//--------------------- .nv.constant0._ZN2at6native27unrolled_elementwise_kernelIZZZNS0_66_GLOBAL__N__d53a5ca4_28_ActivationLeakyReluKernel_cu_9e10b42f_310426leaky_relu_backward_kernelERNS_18TensorIteratorBaseERKN3c106ScalarEENKUlvE_clEvENKUlvE2_clEvEUlNS5_8BFloat16ESB_E_St5arrayIPcLm3EELi4E23TrivialOffsetCalculatorILi2EjESG_ILi1EjENS0_6memory15LoadWithoutCastENSJ_16StoreWithoutCastEEEviT_T0_T2_T3_T4_T5_ --------------------------
	.section	.nv.constant0._ZN2at6native27unrolled_elementwise_kernelIZZZNS0_66_GLOBAL__N__d53a5ca4_28_ActivationLeakyReluKernel_cu_9e10b42f_310426leaky_relu_backward_kernelERNS_18TensorIteratorBaseERKN3c106ScalarEENKUlvE_clEvENKUlvE2_clEvEUlNS5_8BFloat16ESB_E_St5arrayIPcLm3EELi4E23TrivialOffsetCalculatorILi2EjESG_ILi1EjENS0_6memory15LoadWithoutCastENSJ_16StoreWithoutCastEEEviT_T0_T2_T3_T4_T5_,"a",@progbits
	.sectionflags	@""
	.align	4
.nv.constant0._ZN2at6native27unrolled_elementwise_kernelIZZZNS0_66_GLOBAL__N__d53a5ca4_28_ActivationLeakyReluKernel_cu_9e10b42f_310426leaky_relu_backward_kernelERNS_18TensorIteratorBaseERKN3c106ScalarEENKUlvE_clEvENKUlvE2_clEvEUlNS5_8BFloat16ESB_E_St5arrayIPcLm3EELi4E23TrivialOffsetCalculatorILi2EjESG_ILi1EjENS0_6memory15LoadWithoutCastENSJ_16StoreWithoutCastEEEviT_T0_T2_T3_T4_T5_:
	.zero		580


//--------------------- .nv.constant0._ZN2at6native29vectorized_elementwise_kernelILi2EZZZNS0_66_GLOBAL__N__d53a5ca4_28_ActivationLeakyReluKernel_cu_9e10b42f_310426leaky_relu_backward_kernelERNS_18TensorIteratorBaseERKN3c106ScalarEENKUlvE_clEvENKUlvE2_clEvEUlNS5_8BFloat16ESB_E_St5arrayIPcLm3EEEEviT0_T1_ --------------------------
	.section	.nv.constant0._ZN2at6native29vectorized_elementwise_kernelILi2EZZZNS0_66_GLOBAL__N__d53a5ca4_28_ActivationLeakyReluKernel_cu_9e10b42f_310426leaky_relu_backward_kernelERNS_18TensorIteratorBaseERKN3c106ScalarEENKUlvE_clEvENKUlvE2_clEvEUlNS5_8BFloat16ESB_E_St5arrayIPcLm3EEEEviT0_T1_,"a",@progbits
	.sectionflags	@""
	.align	4
.nv.constant0._ZN2at6native29vectorized_elementwise_kernelILi2EZZZNS0_66_GLOBAL__N__d53a5ca4_28_ActivationLeakyReluKernel_cu_9e10b42f_310426leaky_relu_backward_kernelERNS_18TensorIteratorBaseERKN3c106ScalarEENKUlvE_clEvENKUlvE2_clEvEUlNS5_8BFloat16ESB_E_St5arrayIPcLm3EEEEviT0_T1_:
	.zero		576


//--------------------- .nv.constant0._ZN2at6native29vectorized_elementwise_kernelILi4EZZZNS0_66_GLOBAL__N__d53a5ca4_28_ActivationLeakyReluKernel_cu_9e10b42f_310426leaky_relu_backward_kernelERNS_18TensorIteratorBaseERKN3c106ScalarEENKUlvE_clEvENKUlvE2_clEvEUlNS5_8BFloat16ESB_E_St5arrayIPcLm3EEEEviT0_T1_ --------------------------
	.section	.nv.constant0._ZN2at6native29vectorized_elementwise_kernelILi4EZZZNS0_66_GLOBAL__N__d53a5ca4_28_ActivationLeakyReluKernel_cu_9e10b42f_310426leaky_relu_backward_kernelERNS_18TensorIteratorBaseERKN3c106ScalarEENKUlvE_clEvENKUlvE2_clEvEUlNS5_8BFloat16ESB_E_St5arrayIPcLm3EEEEviT0_T1_,"a",@progbits
	.sectionflags	@""
	.align	4
.nv.constant0._ZN2at6native29vectorized_elementwise_kernelILi4EZZZNS0_66_GLOBAL__N__d53a5ca4_28_ActivationLeakyReluKernel_cu_9e10b42f_310426leaky_relu_backward_kernelERNS_18TensorIteratorBaseERKN3c106ScalarEENKUlvE_clEvENKUlvE2_clEvEUlNS5_8BFloat16ESB_E_St5arrayIPcLm3EEEEviT0_T1_:
	.zero		576


//--------------------- .nv.constant0._ZN2at6native29vectorized_elementwise_kernelILi8EZZZNS0_66_GLOBAL__N__d53a5ca4_28_ActivationLeakyReluKernel_cu_9e10b42f_310426leaky_relu_backward_kernelERNS_18TensorIteratorBaseERKN3c106ScalarEENKUlvE_clEvENKUlvE2_clEvEUlNS5_8BFloat16ESB_E_St5arrayIPcLm3EEEEviT0_T1_ --------------------------
	.section	.nv.constant0._ZN2at6native29vectorized_elementwise_kernelILi8EZZZNS0_66_GLOBAL__N__d53a5ca4_28_ActivationLeakyReluKernel_cu_9e10b42f_310426leaky_relu_backward_kernelERNS_18TensorIteratorBaseERKN3c106ScalarEENKUlvE_clEvENKUlvE2_clEvEUlNS5_8BFloat16ESB_E_St5arrayIPcLm3EEEEviT0_T1_,"a",@progbits
	.sectionflags	@""
	.align	4
.nv.constant0._ZN2at6native29vectorized_elementwise_kernelILi8EZZZNS0_66_GLOBAL__N__d53a5ca4_28_ActivationLeakyReluKernel_cu_9e10b42f_310426leaky_relu_backward_kernelERNS_18TensorIteratorBaseERKN3c106ScalarEENKUlvE_clEvENKUlvE2_clEvEUlNS5_8BFloat16ESB_E_St5arrayIPcLm3EEEEviT0_T1_:
	.zero		576


//--------------------- .nv.constant0._ZN2at6native18elementwise_kernelILi128ELi4EZNS0_15gpu_kernel_implIZZZNS0_66_GLOBAL__N__d53a5ca4_28_ActivationLeakyReluKernel_cu_9e10b42f_310426leaky_relu_backward_kernelERNS_18TensorIteratorBaseERKN3c106ScalarEENKUlvE_clEvENKUlvE1_clEvEUlNS6_4HalfESC_E_EEvS5_RKT_EUliE_EEviT1_ --------------------------
	.section	.nv.constant0._ZN2at6native18elementwise_kernelILi128ELi4EZNS0_15gpu_kernel_implIZZZNS0_66_GLOBAL__N__d53a5ca4_28_ActivationLeakyReluKernel_cu_9e10b42f_310426leaky_relu_backward_kernelERNS_18TensorIteratorBaseERKN3c106ScalarEENKUlvE_clEvENKUlvE1_clEvEUlNS6_4HalfESC_E_EEvS5_RKT_EUliE_EEviT1_,"a",@progbits
	.sectionflags	@""
	.align	4
.nv.constant0._ZN2at6native18elementwise_kernelILi128ELi4EZNS0_15gpu_kernel_implIZZZNS0_66_GLOBAL__N__d53a5ca4_28_ActivationLeakyReluKernel_cu_9e10b42f_310426leaky_relu_backward_kernelERNS_18TensorIteratorBaseERKN3c106ScalarEENKUlvE_clEvENKUlvE1_clEvEUlNS6_4HalfESC_E_EEvS5_RKT_EUliE_EEviT1_:
	.zero		1200


//--------------------- .nv.constant0._ZN2at6native27unrolled_elementwise_kernelIZZZNS0_66_GLOBAL__N__d53a5ca4_28_ActivationLeakyReluKernel_cu_9e10b42f_310426leaky_relu_backward_kernelERNS_18TensorIteratorBaseERKN3c106ScalarEENKUlvE_clEvENKUlvE1_clEvEUlNS5_4HalfESB_E_St5arrayIPcLm3EELi4E23TrivialOffsetCalculatorILi2EjESG_ILi1EjENS0_6memory12LoadWithCastILi2EEENSJ_13StoreWithCastILi1EEEEEviT_T0_T2_T3_T4_T5_ --------------------------
	.section	.nv.constant0._ZN2at6native27unrolled_elementwise_kernelIZZZNS0_66_GLOBAL__N__d53a5ca4_28_ActivationLeakyReluKernel_cu_9e10b42f_310426leaky_relu_backward_kernelERNS_18TensorIteratorBaseERKN3c106ScalarEENKUlvE_clEvENKUlvE1_clEvEUlNS5_4HalfESB_E_St5arrayIPcLm3EELi4E23TrivialOffsetCalculatorILi2EjESG_ILi1EjENS0_6memory12LoadWithCastILi2EEENSJ_13StoreWithCastILi1EEEEEviT_T0_T2_T3_T4_T5_,"a",@progbits
	.sectionflags	@""
	.align	4
.nv.constant0._ZN2at6native27unrolled_elementwise_kernelIZZZNS0_66_GLOBAL__N__d53a5ca4_28_ActivationLeakyReluKernel_cu_9e10b42f_310426leaky_relu_backward_kernelERNS_18TensorIteratorBaseERKN3c106ScalarEENKUlvE_clEvENKUlvE1_clEvEUlNS5_4HalfESB_E_St5arrayIPcLm3EELi4E23TrivialOffsetCalculatorILi2EjESG_ILi1EjENS0_6memory12LoadWithCastILi2EEENSJ_13StoreWithCastILi1EEEEEviT_T0_T2_T3_T4_T5_:
	.zero		600


//--------------------- .nv.constant0._ZN2at6native18elementwise_kernelILi128ELi4EZNS0_22gpu_kernel_impl_nocastIZZZNS0_66_GLOBAL__N__d53a5ca4_28_ActivationLeakyReluKernel_cu_9e10b42f_310426leaky_relu_backward_kernelERNS_18TensorIteratorBaseERKN3c106ScalarEENKUlvE_clEvENKUlvE1_clEvEUlNS6_4HalfESC_E_EEvS5_RKT_EUliE_EEviT1_ --------------------------
	.section	.nv.constant0._ZN2at6native18elementwise_kernelILi128ELi4EZNS0_22gpu_kernel_impl_nocastIZZZNS0_66_GLOBAL__N__d53a5ca4_28_ActivationLeakyReluKernel_cu_9e10b42f_310426leaky_relu_backward_kernelERNS_18TensorIteratorBaseERKN3c106ScalarEENKUlvE_clEvENKUlvE1_clEvEUlNS6_4HalfESC_E_EEvS5_RKT_EUliE_EEviT1_,"a",@progbits
	.sectionflags	@""
	.align	4
.nv.constant0._ZN2at6native18elementwise_kernelILi128ELi4EZNS0_22gpu_kernel_impl_nocastIZZZNS0_66_GLOBAL__N__d53a5ca4_28_ActivationLeakyReluKernel_cu_9e10b42f_310426leaky_relu_backward_kernelERNS_18TensorIteratorBaseERKN3c106ScalarEENKUlvE_clEvENKUlvE1_clEvEUlNS6_4HalfESC_E_EEvS5_RKT_EUliE_EEviT1_:
	.zero		1192


//--------------------- .nv.constant0._ZN2at6native27unrolled_elementwise_kernelIZZZNS0_66_GLOBAL__N__d53a5ca4_28_ActivationLeakyReluKernel_cu_9e10b42f_310426leaky_relu_backward_kernelERNS_18TensorIteratorBaseERKN3c106ScalarEENKUlvE_clEvENKUlvE1_clEvEUlNS5_4HalfESB_E_St5arrayIPcLm3EELi4E23TrivialOffsetCalculatorILi2EjESG_ILi1EjENS0_6memory15LoadWithoutCastENSJ_16StoreWithoutCastEEEviT_T0_T2_T3_T4_T5_ --------------------------
	.section	.nv.constant0._ZN2at6native27unrolled_elementwise_kernelIZZZNS0_66_GLOBAL__N__d53a5ca4_28_ActivationLeakyReluKernel_cu_9e10b42f_310426leaky_relu_backward_kernelERNS_18TensorIteratorBaseERKN3c106ScalarEENKUlvE_clEvENKUlvE1_clEvEUlNS5_4HalfESB_E_St5arrayIPcLm3EELi4E23TrivialOffsetCalculatorILi2EjESG_ILi1EjENS0_6memory15LoadWithoutCastENSJ_16StoreWithoutCastEEEviT_T0_T2_T3_T4_T5_,"a",@progbits
	.sectionflags	@""
	.align	4
.nv.constant0._ZN2at6native27unrolled_elementwise_kernelIZZZNS0_66_GLOBAL__N__d53a5ca4_28_ActivationLeakyReluKernel_cu_9e10b42f_310426leaky_relu_backward_kernelERNS_18TensorIteratorBaseERKN3c106ScalarEENKUlvE_clEvENKUlvE1_clEvEUlNS5_4HalfESB_E_St5arrayIPcLm3EELi4E23TrivialOffsetCalculatorILi2EjESG_ILi1EjENS0_6memory15LoadWithoutCastENSJ_16StoreWithoutCastEEEviT_T0_T2_T3_T4_T5_:
	.zero		580


//--------------------- .nv.constant0._ZN2at6native29vectorized_elementwise_kernelILi2EZZZNS0_66_GLOBAL__N__d53a5ca4_28_ActivationLeakyReluKernel_cu_9e10b42f_310426leaky_relu_backward_kernelERNS_18TensorIteratorBaseERKN3c106ScalarEENKUlvE_clEvENKUlvE1_clEvEUlNS5_4HalfESB_E_St5arrayIPcLm3EEEEviT0_T1_ --------------------------
	.section	.nv.constant0._ZN2at6native29vectorized_elementwise_kernelILi2EZZZNS0_66_GLOBAL__N__d53a5ca4_28_ActivationLeakyReluKernel_cu_9e10b42f_310426leaky_relu_backward_kernelERNS_18TensorIteratorBaseERKN3c106ScalarEENKUlvE_clEvENKUlvE1_clEvEUlNS5_4HalfESB_E_St5arrayIPcLm3EEEEviT0_T1_,"a",@progbits
	.sectionflags	@""
	.align	4
.nv.constant0._ZN2at6native29vectorized_elementwise_kernelILi2EZZZNS0_66_GLOBAL__N__d53a5ca4_28_ActivationLeakyReluKernel_cu_9e10b42f_310426leaky_relu_backward_kernelERNS_18TensorIteratorBaseERKN3c106ScalarEENKUlvE_clEvENKUlvE1_clEvEUlNS5_4HalfESB_E_St5arrayIPcLm3EEEEviT0_T1_:
	.zero		576


//--------------------- .nv.constant0._ZN2at6native29vectorized_elementwise_kernelILi4EZZZNS0_66_GLOBAL__N__d53a5ca4_28_ActivationLeakyReluKernel_cu_9e10b42f_310426leaky_relu_backward_kernelERNS_18TensorIteratorBaseERKN3c106ScalarEENKUlvE_clEvENKUlvE1_clEvEUlNS5_4HalfESB_E_St5arrayIPcLm3EEEEviT0_T1_ --------------------------
	.section	.nv.constant0._ZN2at6native29vectorized_elementwise_kernelILi4EZZZNS0_66_GLOBAL__N__d53a5ca4_28_ActivationLeakyReluKernel_cu_9e10b42f_310426leaky_relu_backward_kernelERNS_18TensorIteratorBaseERKN3c106ScalarEENKUlvE_clEvENKUlvE1_clEvEUlNS5_4HalfESB_E_St5arrayIPcLm3EEEEviT0_T1_,"a",@progbits
	.sectionflags	@""
	.align	4
.nv.constant0._ZN2at6native29vectorized_elementwise_kernelILi4EZZZNS0_66_GLOBAL__N__d53a5ca4_28_ActivationLeakyReluKernel_cu_9e10b42f_310426leaky_relu_backward_kernelERNS_18TensorIteratorBaseERKN3c106ScalarEENKUlvE_clEvENKUlvE1_clEvEUlNS5_4HalfESB_E_St5arrayIPcLm3EEEEviT0_T1_:
	.zero		576


//--------------------- .nv.constant0._ZN2at6native29vectorized_elementwise_kernelILi8EZZZNS0_66_GLOBAL__N__d53a5ca4_28_ActivationLeakyReluKernel_cu_9e10b42f_310426leaky_relu_backward_kernelERNS_18TensorIteratorBaseERKN3c106ScalarEENKUlvE_clEvENKUlvE1_clEvEUlNS5_4HalfESB_E_St5arrayIPcLm3EEEEviT0_T1_ --------------------------
	.section	.nv.constant0._ZN2at6native29vectorized_elementwise_kernelILi8EZZZNS0_66_GLOBAL__N__d53a5ca4_28_ActivationLeakyReluKernel_cu_9e10b42f_310426leaky_relu_backward_kernelERNS_18TensorIteratorBaseERKN3c106ScalarEENKUlvE_clEvENKUlvE1_clEvEUlNS5_4HalfESB_E_St5arrayIPcLm3EEEEviT0_T1_,"a",@progbits
	.sectionflags	@""
	.align	4
.nv.constant0._ZN2at6native29vectorized_elementwise_kernelILi8EZZZNS0_66_GLOBAL__N__d53a5ca4_28_ActivationLeakyReluKernel_cu_9e10b42f_310426leaky_relu_backward_kernelERNS_18TensorIteratorBaseERKN3c106ScalarEENKUlvE_clEvENKUlvE1_clEvEUlNS5_4HalfESB_E_St5arrayIPcLm3EEEEviT0_T1_:
	.zero		576


//--------------------- .nv.constant0._ZN2at6native18elementwise_kernelILi128ELi4EZNS0_15gpu_kernel_implIZZZNS0_66_GLOBAL__N__d53a5ca4_28_ActivationLeakyReluKernel_cu_9e10b42f_310426leaky_relu_backward_kernelERNS_18TensorIteratorBaseERKN3c106ScalarEENKUlvE_clEvENKUlvE0_clEvEUlffE_EEvS5_RKT_EUliE_EEviT1_ --------------------------
	.section	.nv.constant0._ZN2at6native18elementwise_kernelILi128ELi4EZNS0_15gpu_kernel_implIZZZNS0_66_GLOBAL__N__d53a5ca4_28_ActivationLeakyReluKernel_cu_9e10b42f_310426leaky_relu_backward_kernelERNS_18TensorIteratorBaseERKN3c106ScalarEENKUlvE_clEvENKUlvE0_clEvEUlffE_EEvS5_RKT_EUliE_EEviT1_,"a",@progbits
	.sectionflags	@""
	.align	4
.nv.constant0._ZN2at6native18elementwise_kernelILi128ELi4EZNS0_15gpu_kernel_implIZZZNS0_66_GLOBAL__N__d53a5ca4_28_ActivationLeakyReluKernel_cu_9e10b42f_310426leaky_relu_backward_kernelERNS_18TensorIteratorBaseERKN3c106ScalarEENKUlvE_clEvENKUlvE0_clEvEUlffE_EEvS5_RKT_EUliE_EEviT1_:
	.zero		1200


//--------------------- .nv.constant0._ZN2at6native27unrolled_elementwise_kernelIZZZNS0_66_GLOBAL__N__d53a5ca4_28_ActivationLeakyReluKernel_cu_9e10b42f_310426leaky_relu_backward_kernelERNS_18TensorIteratorBaseERKN3c106ScalarEENKUlvE_clEvENKUlvE0_clEvEUlffE_St5arrayIPcLm3EELi4E23TrivialOffsetCalculatorILi2EjESF_ILi1EjENS0_6memory12LoadWithCastILi2EEENSI_13StoreWithCastILi1EEEEEviT_T0_T2_T3_T4_T5_ --------------------------
	.section	.nv.constant0._ZN2at6native27unrolled_elementwise_kernelIZZZNS0_66_GLOBAL__N__d53a5ca4_28_ActivationLeakyReluKernel_cu_9e10b42f_310426leaky_relu_backward_kernelERNS_18TensorIteratorBaseERKN3c106ScalarEENKUlvE_clEvENKUlvE0_clEvEUlffE_St5arrayIPcLm3EELi4E23TrivialOffsetCalculatorILi2EjESF_ILi1EjENS0_6memory12LoadWithCastILi2EEENSI_13StoreWithCastILi1EEEEEviT_T0_T2_T3_T4_T5_,"a",@progbits
	.sectionflags	@""
	.align	4
.nv.constant0._ZN2at6native27unrolled_elementwise_kernelIZZZNS0_66_GLOBAL__N__d53a5ca4_28_ActivationLeakyReluKernel_cu_9e10b42f_310426leaky_relu_backward_kernelERNS_18TensorIteratorBaseERKN3c106ScalarEENKUlvE_clEvENKUlvE0_clEvEUlffE_St5arrayIPcLm3EELi4E23TrivialOffsetCalculatorILi2EjESF_ILi1EjENS0_6memory12LoadWithCastILi2EEENSI_13StoreWithCastILi1EEEEEviT_T0_T2_T3_T4_T5_:
	.zero		600


//--------------------- .nv.constant0._ZN2at6native18elementwise_kernelILi128ELi2EZNS0_22gpu_kernel_impl_nocastIZZZNS0_66_GLOBAL__N__d53a5ca4_28_ActivationLeakyReluKernel_cu_9e10b42f_310426leaky_relu_backward_kernelERNS_18TensorIteratorBaseERKN3c106ScalarEENKUlvE_clEvENKUlvE0_clEvEUlffE_EEvS5_RKT_EUliE_EEviT1_ --------------------------
	.section	.nv.constant0._ZN2at6native18elementwise_kernelILi128ELi2EZNS0_22gpu_kernel_impl_nocastIZZZNS0_66_GLOBAL__N__d53a5ca4_28_ActivationLeakyReluKernel_cu_9e10b42f_310426leaky_relu_backward_kernelERNS_18TensorIteratorBaseERKN3c106ScalarEENKUlvE_clEvENKUlvE0_clEvEUlffE_EEvS5_RKT_EUliE_EEviT1_,"a",@progbits
	.sectionflags	@""
	.align	4
.nv.constant0._ZN2at6native18elementwise_kernelILi128ELi2EZNS0_22gpu_kernel_impl_nocastIZZZNS0_66_GLOBAL__N__d53a5ca4_28_ActivationLeakyReluKernel_cu_9e10b42f_310426leaky_relu_backward_kernelERNS_18TensorIteratorBaseERKN3c106ScalarEENKUlvE_clEvENKUlvE0_clEvEUlffE_EEvS5_RKT_EUliE_EEviT1_:
	.zero		1192


//--------------------- .nv.constant0._ZN2at6native27unrolled_elementwise_kernelIZZZNS0_66_GLOBAL__N__d53a5ca4_28_ActivationLeakyReluKernel_cu_9e10b42f_310426leaky_relu_backward_kernelERNS_18TensorIteratorBaseERKN3c106ScalarEENKUlvE_clEvENKUlvE0_clEvEUlffE_St5arrayIPcLm3EELi4E23TrivialOffsetCalculatorILi2EjESF_ILi1EjENS0_6memory15LoadWithoutCastENSI_16StoreWithoutCastEEEviT_T0_T2_T3_T4_T5_ --------------------------
	.section	.nv.constant0._ZN2at6native27unrolled_elementwise_kernelIZZZNS0_66_GLOBAL__N__d53a5ca4_28_ActivationLeakyReluKernel_cu_9e10b42f_310426leaky_relu_backward_kernelERNS_18TensorIteratorBaseERKN3c106ScalarEENKUlvE_clEvENKUlvE0_clEvEUlffE_St5arrayIPcLm3EELi4E23TrivialOffsetCalculatorILi2EjESF_ILi1EjENS0_6memory15LoadWithoutCastENSI_16StoreWithoutCastEEEviT_T0_T2_T3_T4_T5_,"a",@progbits
	.sectionflags	@""
	.align	4
.nv.constant0._ZN2at6native27unrolled_elementwise_kernelIZZZNS0_66_GLOBAL__N__d53a5ca4_28_ActivationLeakyReluKernel_cu_9e10b42f_310426leaky_relu_backward_kernelERNS_18TensorIteratorBaseERKN3c106ScalarEENKUlvE_clEvENKUlvE0_clEvEUlffE_St5arrayIPcLm3EELi4E23TrivialOffsetCalculatorILi2EjESF_ILi1EjENS0_6memory15LoadWithoutCastENSI_16StoreWithoutCastEEEviT_T0_T2_T3_T4_T5_:
	.zero		580


//--------------------- .nv.constant0._ZN2at6native29vectorized_elementwise_kernelILi2EZZZNS0_66_GLOBAL__N__d53a5ca4_28_ActivationLeakyReluKernel_cu_9e10b42f_310426leaky_relu_backward_kernelERNS_18TensorIteratorBaseERKN3c106ScalarEENKUlvE_clEvENKUlvE0_clEvEUlffE_St5arrayIPcLm3EEEEviT0_T1_ --------------------------
	.section	.nv.constant0._ZN2at6native29vectorized_elementwise_kernelILi2EZZZNS0_66_GLOBAL__N__d53a5ca4_28_ActivationLeakyReluKernel_cu_9e10b42f_310426leaky_relu_backward_kernelERNS_18TensorIteratorBaseERKN3c106ScalarEENKUlvE_clEvENKUlvE0_clEvEUlffE_St5arrayIPcLm3EEEEviT0_T1_,"a",@progbits
	.sectionflags	@""
	.align	4
.nv.constant0._ZN2at6native29vectorized_elementwise_kernelILi2EZZZNS0_66_GLOBAL__N__d53a5ca4_28_ActivationLeakyReluKernel_cu_9e10b42f_310426leaky_relu_backward_kernelERNS_18TensorIteratorBaseERKN3c106ScalarEENKUlvE_clEvENKUlvE0_clEvEUlffE_St5arrayIPcLm3EEEEviT0_T1_:
	.zero		576


//--------------------- .nv.constant0._ZN2at6native29vectorized_elementwise_kernelILi4EZZZNS0_66_GLOBAL__N__d53a5ca4_28_ActivationLeakyReluKernel_cu_9e10b42f_310426leaky_relu_backward_kernelERNS_18TensorIteratorBaseERKN3c106ScalarEENKUlvE_clEvENKUlvE0_clEvEUlffE_St5arrayIPcLm3EEEEviT0_T1_ --------------------------
	.section	.nv.constant0._ZN2at6native29vectorized_elementwise_kernelILi4EZZZNS0_66_GLOBAL__N__d53a5ca4_28_ActivationLeakyReluKernel_cu_9e10b42f_310426leaky_relu_backward_kernelERNS_18TensorIteratorBaseERKN3c106ScalarEENKUlvE_clEvENKUlvE0_clEvEUlffE_St5arrayIPcLm3EEEEviT0_T1_,"a",@progbits
	.sectionflags	@""
	.align	4
.nv.constant0._ZN2at6native29vectorized_elementwise_kernelILi4EZZZNS0_66_GLOBAL__N__d53a5ca4_28_ActivationLeakyReluKernel_cu_9e10b42f_310426leaky_relu_backward_kernelERNS_18TensorIteratorBaseERKN3c106ScalarEENKUlvE_clEvENKUlvE0_clEvEUlffE_St5arrayIPcLm3EEEEviT0_T1_:
	.zero		576


//--------------------- .nv.constant0._ZN2at6native29vectorized_elementwise_kernelILi8EZZZNS0_66_GLOBAL__N__d53a5ca4_28_ActivationLeakyReluKernel_cu_9e10b42f_310426leaky_relu_backward_kernelERNS_18TensorIteratorBaseERKN3c106ScalarEENKUlvE_clEvENKUlvE0_clEvEUlffE_St5arrayIPcLm3EEEEviT0_T1_ --------------------------
	.section	.nv.constant0._ZN2at6native29vectorized_elementwise_kernelILi8EZZZNS0_66_GLOBAL__N__d53a5ca4_28_ActivationLeakyReluKernel_cu_9e10b42f_310426leaky_relu_backward_kernelERNS_18TensorIteratorBaseERKN3c106ScalarEENKUlvE_clEvENKUlvE0_clEvEUlffE_St5arrayIPcLm3EEEEviT0_T1_,"a",@progbits
	.sectionflags	@""
	.align	4
.nv.constant0._ZN2at6native29vectorized_elementwise_kernelILi8EZZZNS0_66_GLOBAL__N__d53a5ca4_28_ActivationLeakyReluKernel_cu_9e10b42f_310426leaky_relu_backward_kernelERNS_18TensorIteratorBaseERKN3c106ScalarEENKUlvE_clEvENKUlvE0_clEvEUlffE_St5arrayIPcLm3EEEEviT0_T1_:
	.zero		576


//--------------------- .nv.constant0._ZN2at6native18elementwise_kernelILi128ELi4EZNS0_15gpu_kernel_implIZZZNS0_66_GLOBAL__N__d53a5ca4_28_ActivationLeakyReluKernel_cu_9e10b42f_310426leaky_relu_backward_kernelERNS_18TensorIteratorBaseERKN3c106ScalarEENKUlvE_clEvENKUlvE_clEvEUlddE_EEvS5_RKT_EUliE_EEviT1_ --------------------------
	.section	.nv.constant0._ZN2at6native18elementwise_kernelILi128ELi4EZNS0_15gpu_kernel_implIZZZNS0_66_GLOBAL__N__d53a5ca4_28_ActivationLeakyReluKernel_cu_9e10b42f_310426leaky_relu_backward_kernelERNS_18TensorIteratorBaseERKN3c106ScalarEENKUlvE_clEvENKUlvE_clEvEUlddE_EEvS5_RKT_EUliE_EEviT1_,"a",@progbits
	.sectionflags	@""
	.align	4
.nv.constant0._ZN2at6native18elementwise_kernelILi128ELi4EZNS0_15gpu_kernel_implIZZZNS0_66_GLOBAL__N__d53a5ca4_28_ActivationLeakyReluKernel_cu_9e10b42f_310426leaky_relu_backward_kernelERNS_18TensorIteratorBaseERKN3c106ScalarEENKUlvE_clEvENKUlvE_clEvEUlddE_EEvS5_RKT_EUliE_EEviT1_:
	.zero		1200


//--------------------- .nv.constant0._ZN2at6native27unrolled_elementwise_kernelIZZZNS0_66_GLOBAL__N__d53a5ca4_28_ActivationLeakyReluKernel_cu_9e10b42f_310426leaky_relu_backward_kernelERNS_18TensorIteratorBaseERKN3c106ScalarEENKUlvE_clEvENKUlvE_clEvEUlddE_St5arrayIPcLm3EELi4E23TrivialOffsetCalculatorILi2EjESF_ILi1EjENS0_6memory12LoadWithCastILi2EEENSI_13StoreWithCastILi1EEEEEviT_T0_T2_T3_T4_T5_ --------------------------
	.section	.nv.constant0._ZN2at6native27unrolled_elementwise_kernelIZZZNS0_66_GLOBAL__N__d53a5ca4_28_ActivationLeakyReluKernel_cu_9e10b42f_310426leaky_relu_backward_kernelERNS_18TensorIteratorBaseERKN3c106ScalarEENKUlvE_clEvENKUlvE_clEvEUlddE_St5arrayIPcLm3EELi4E23TrivialOffsetCalculatorILi2EjESF_ILi1EjENS0_6memory12LoadWithCastILi2EEENSI_13StoreWithCastILi1EEEEEviT_T0_T2_T3_T4_T5_,"a",@progbits
	.sectionflags	@""
	.align	4
.nv.constant0._ZN2at6native27unrolled_elementwise_kernelIZZZNS0_66_GLOBAL__N__d53a5ca4_28_ActivationLeakyReluKernel_cu_9e10b42f_310426leaky_relu_backward_kernelERNS_18TensorIteratorBaseERKN3c106ScalarEENKUlvE_clEvENKUlvE_clEvEUlddE_St5arrayIPcLm3EELi4E23TrivialOffsetCalculatorILi2EjESF_ILi1EjENS0_6memory12LoadWithCastILi2EEENSI_13StoreWithCastILi1EEEEEviT_T0_T2_T3_T4_T5_:
	.zero		600


//--------------------- .nv.constant0._ZN2at6native18elementwise_kernelILi128ELi2EZNS0_22gpu_kernel_impl_nocastIZZZNS0_66_GLOBAL__N__d53a5ca4_28_ActivationLeakyReluKernel_cu_9e10b42f_310426leaky_relu_backward_kernelERNS_18TensorIteratorBaseERKN3c106ScalarEENKUlvE_clEvENKUlvE_clEvEUlddE_EEvS5_RKT_EUliE_EEviT1_ --------------------------
	.section	.nv.constant0._ZN2at6native18elementwise_kernelILi128ELi2EZNS0_22gpu_kernel_impl_nocastIZZZNS0_66_GLOBAL__N__d53a5ca4_28_ActivationLeakyReluKernel_cu_9e10b42f_310426leaky_relu_backward_kernelERNS_18TensorIteratorBaseERKN3c106ScalarEENKUlvE_clEvENKUlvE_clEvEUlddE_EEvS5_RKT_EUliE_EEviT1_,"a",@progbits
	.sectionflags	@""
	.align	4
.nv.constant0._ZN2at6native18elementwise_kernelILi128ELi2EZNS0_22gpu_kernel_impl_nocastIZZZNS0_66_GLOBAL__N__d53a5ca4_28_ActivationLeakyReluKernel_cu_9e10b42f_310426leaky_relu_backward_kernelERNS_18TensorIteratorBaseERKN3c106ScalarEENKUlvE_clEvENKUlvE_clEvEUlddE_EEvS5_RKT_EUliE_EEviT1_:
	.zero		1192


//--------------------- .nv.constant0._ZN2at6native27unrolled_elementwise_kernelIZZZNS0_66_GLOBAL__N__d53a5ca4_28_ActivationLeakyReluKernel_cu_9e10b42f_310426leaky_relu_backward_kernelERNS_18TensorIteratorBaseERKN3c106ScalarEENKUlvE_clEvENKUlvE_clEvEUlddE_St5arrayIPcLm3EELi4E23TrivialOffsetCalculatorILi2EjESF_ILi1EjENS0_6memory15LoadWithoutCastENSI_16StoreWithoutCastEEEviT_T0_T2_T3_T4_T5_ --------------------------
	.section	.nv.constant0._ZN2at6native27unrolled_elementwise_kernelIZZZNS0_66_GLOBAL__N__d53a5ca4_28_ActivationLeakyReluKernel_cu_9e10b42f_310426leaky_relu_backward_kernelERNS_18TensorIteratorBaseERKN3c106ScalarEENKUlvE_clEvENKUlvE_clEvEUlddE_St5arrayIPcLm3EELi4E23TrivialOffsetCalculatorILi2EjESF_ILi1EjENS0_6memory15LoadWithoutCastENSI_16StoreWithoutCastEEEviT_T0_T2_T3_T4_T5_,"a",@progbits
	.sectionflags	@""
	.align	4
.nv.constant0._ZN2at6native27unrolled_elementwise_kernelIZZZNS0_66_GLOBAL__N__d53a5ca4_28_ActivationLeakyReluKernel_cu_9e10b42f_310426leaky_relu_backward_kernelERNS_18TensorIteratorBaseERKN3c106ScalarEENKUlvE_clEvENKUlvE_clEvEUlddE_St5arrayIPcLm3EELi4E23TrivialOffsetCalculatorILi2EjESF_ILi1EjENS0_6memory15LoadWithoutCastENSI_16StoreWithoutCastEEEviT_T0_T2_T3_T4_T5_:
	.zero		580


//--------------------- .nv.constant0._ZN2at6native29vectorized_elementwise_kernelILi2EZZZNS0_66_GLOBAL__N__d53a5ca4_28_ActivationLeakyReluKernel_cu_9e10b42f_310426leaky_relu_backward_kernelERNS_18TensorIteratorBaseERKN3c106ScalarEENKUlvE_clEvENKUlvE_clEvEUlddE_St5arrayIPcLm3EEEEviT0_T1_ --------------------------
	.section	.nv.constant0._ZN2at6native29vectorized_elementwise_kernelILi2EZZZNS0_66_GLOBAL__N__d53a5ca4_28_ActivationLeakyReluKernel_cu_9e10b42f_310426leaky_relu_backward_kernelERNS_18TensorIteratorBaseERKN3c106ScalarEENKUlvE_clEvENKUlvE_clEvEUlddE_St5arrayIPcLm3EEEEviT0_T1_,"a",@progbits
	.sectionflags	@""
	.align	4
.nv.constant0._ZN2at6native29vectorized_elementwise_kernelILi2EZZZNS0_66_GLOBAL__N__d53a5ca4_28_ActivationLeakyReluKernel_cu_9e10b42f_310426leaky_relu_backward_kernelERNS_18TensorIteratorBaseERKN3c106ScalarEENKUlvE_clEvENKUlvE_clEvEUlddE_St5arrayIPcLm3EEEEviT0_T1_:
	.zero		576


//--------------------- .nv.constant0._ZN2at6native29vectorized_elementwise_kernelILi4EZZZNS0_66_GLOBAL__N__d53a5ca4_28_ActivationLeakyReluKernel_cu_9e10b42f_310426leaky_relu_backward_kernelERNS_18TensorIteratorBaseERKN3c106ScalarEENKUlvE_clEvENKUlvE_clEvEUlddE_St5arrayIPcLm3EEEEviT0_T1_ --------------------------
	.section	.nv.constant0._ZN2at6native29vectorized_elementwise_kernelILi4EZZZNS0_66_GLOBAL__N__d53a5ca4_28_ActivationLeakyReluKernel_cu_9e10b42f_310426leaky_relu_backward_kernelERNS_18TensorIteratorBaseERKN3c106ScalarEENKUlvE_clEvENKUlvE_clEvEUlddE_St5arrayIPcLm3EEEEviT0_T1_,"a",@progbits
	.sectionflags	@""
	.align	4
.nv.constant0._ZN2at6native29vectorized_elementwise_kernelILi4EZZZNS0_66_GLOBAL__N__d53a5ca4_28_ActivationLeakyReluKernel_cu_9e10b42f_310426leaky_relu_backward_kernelERNS_18TensorIteratorBaseERKN3c106ScalarEENKUlvE_clEvENKUlvE_clEvEUlddE_St5arrayIPcLm3EEEEviT0_T1_:
	.zero		576


//--------------------- .nv.constant0._ZN2at6native29vectorized_elementwise_kernelILi8EZZZNS0_66_GLOBAL__N__d53a5ca4_28_ActivationLeakyReluKernel_cu_9e10b42f_310426leaky_relu_backward_kernelERNS_18TensorIteratorBaseERKN3c106ScalarEENKUlvE_clEvENKUlvE_clEvEUlddE_St5arrayIPcLm3EEEEviT0_T1_ --------------------------
	.section	.nv.constant0._ZN2at6native29vectorized_elementwise_kernelILi8EZZZNS0_66_GLOBAL__N__d53a5ca4_28_ActivationLeakyReluKernel_cu_9e10b42f_310426leaky_relu_backward_kernelERNS_18TensorIteratorBaseERKN3c106ScalarEENKUlvE_clEvENKUlvE_clEvEUlddE_St5arrayIPcLm3EEEEviT0_T1_,"a",@progbits
	.sectionflags	@""
	.align	4
.nv.constant0._ZN2at6native29vectorized_elementwise_kernelILi8EZZZNS0_66_GLOBAL__N__d53a5ca4_28_ActivationLeakyReluKernel_cu_9e10b42f_310426leaky_relu_backward_kernelERNS_18TensorIteratorBaseERKN3c106ScalarEENKUlvE_clEvENKUlvE_clEvEUlddE_St5arrayIPcLm3EEEEviT0_T1_:
	.zero		576


//--------------------- .nv.constant0._ZN2at6native18elementwise_kernelILi128ELi4EZNS0_15gpu_kernel_implIZZZNS0_66_GLOBAL__N__d53a5ca4_28_ActivationLeakyReluKernel_cu_9e10b42f_310417leaky_relu_kernelERNS_18TensorIteratorBaseERKN3c106ScalarEENKUlvE_clEvENKUlvE2_clEvEUlNS6_8BFloat16EE_EEvS5_RKT_EUliE_EEviT1_ --------------------------
	.section	.nv.constant0._ZN2at6native18elementwise_kernelILi128ELi4EZNS0_15gpu_kernel_implIZZZNS0_66_GLOBAL__N__d53a5ca4_28_ActivationLeakyReluKernel_cu_9e10b42f_310417leaky_relu_kernelERNS_18TensorIteratorBaseERKN3c106ScalarEENKUlvE_clEvENKUlvE2_clEvEUlNS6_8BFloat16EE_EEvS5_RKT_EUliE_EEviT1_,"a",@progbits
	.sectionflags	@""
	.align	4
.nv.constant0._ZN2at6native18elementwise_kernelILi128ELi4EZNS0_15gpu_kernel_implIZZZNS0_66_GLOBAL__N__d53a5ca4_28_ActivationLeakyReluKernel_cu_9e10b42f_310417leaky_relu_kernelERNS_18TensorIteratorBaseERKN3c106ScalarEENKUlvE_clEvENKUlvE2_clEvEUlNS6_8BFloat16EE_EEvS5_RKT_EUliE_EEviT1_:
	.zero		1088


//--------------------- .nv.constant0._ZN2at6native27unrolled_elementwise_kernelIZZZNS0_66_GLOBAL__N__d53a5ca4_28_ActivationLeakyReluKernel_cu_9e10b42f_310417leaky_relu_kernelERNS_18TensorIteratorBaseERKN3c106ScalarEENKUlvE_clEvENKUlvE2_clEvEUlNS5_8BFloat16EE_St5arrayIPcLm2EELi4E23TrivialOffsetCalculatorILi1EjESH_NS0_6memory12LoadWithCastILi1EEENSI_13StoreWithCastILi1EEEEEviT_T0_T2_T3_T4_T5_ --------------------------
	.section	.nv.constant0._ZN2at6native27unrolled_elementwise_kernelIZZZNS0_66_GLOBAL__N__d53a5ca4_28_ActivationLeakyReluKernel_cu_9e10b42f_310417leaky_relu_kernelERNS_18TensorIteratorBaseERKN3c106ScalarEENKUlvE_clEvENKUlvE2_clEvEUlNS5_8BFloat16EE_St5arrayIPcLm2EELi4E23TrivialOffsetCalculatorILi1EjESH_NS0_6memory12LoadWithCastILi1EEENSI_13StoreWithCastILi1EEEEEviT_T0_T2_T3_T4_T5_,"a",@progbits
	.sectionflags	@""
	.align	4
.nv.constant0._ZN2at6native27unrolled_elementwise_kernelIZZZNS0_66_GLOBAL__N__d53a5ca4_28_ActivationLeakyReluKernel_cu_9e10b42f_310417leaky_relu_kernelERNS_18TensorIteratorBaseERKN3c106ScalarEENKUlvE_clEvENKUlvE2_clEvEUlNS5_8BFloat16EE_St5arrayIPcLm2EELi4E23TrivialOffsetCalculatorILi1EjESH_NS0_6memory12LoadWithCastILi1EEENSI_13StoreWithCastILi1EEEEEviT_T0_T2_T3_T4_T5_:
	.zero		588


//--------------------- .nv.constant0._ZN2at6native18elementwise_kernelILi128ELi4EZNS0_22gpu_kernel_impl_nocastIZZZNS0_66_GLOBAL__N__d53a5ca4_28_ActivationLeakyReluKernel_cu_9e10b42f_310417leaky_relu_kernelERNS_18TensorIteratorBaseERKN3c106ScalarEENKUlvE_clEvENKUlvE2_clEvEUlNS6_8BFloat16EE_EEvS5_RKT_EUliE_EEviT1_ --------------------------
	.section	.nv.constant0._ZN2at6native18elementwise_kernelILi128ELi4EZNS0_22gpu_kernel_impl_nocastIZZZNS0_66_GLOBAL__N__d53a5ca4_28_ActivationLeakyReluKernel_cu_9e10b42f_310417leaky_relu_kernelERNS_18TensorIteratorBaseERKN3c106ScalarEENKUlvE_clEvENKUlvE2_clEvEUlNS6_8BFloat16EE_EEvS5_RKT_EUliE_EEviT1_,"a",@progbits
	.sectionflags	@""
	.align	4
.nv.constant0._ZN2at6native18elementwise_kernelILi128ELi4EZNS0_22gpu_kernel_impl_nocastIZZZNS0_66_GLOBAL__N__d53a5ca4_28_ActivationLeakyReluKernel_cu_9e10b42f_310417leaky_relu_kernelERNS_18TensorIteratorBaseERKN3c106ScalarEENKUlvE_clEvENKUlvE2_clEvEUlNS6_8BFloat16EE_EEvS5_RKT_EUliE_EEviT1_:
	.zero		1080


//--------------------- .nv.constant0._ZN2at6native27unrolled_elementwise_kernelIZZZNS0_66_GLOBAL__N__d53a5ca4_28_ActivationLeakyReluKernel_cu_9e10b42f_310417leaky_relu_kernelERNS_18TensorIteratorBaseERKN3c106ScalarEENKUlvE_clEvENKUlvE2_clEvEUlNS5_8BFloat16EE_St5arrayIPcLm2EELi4E23TrivialOffsetCalculatorILi1EjESH_NS0_6memory15LoadWithoutCastENSI_16StoreWithoutCastEEEviT_T0_T2_T3_T4_T5_ --------------------------
	.section	.nv.constant0._ZN2at6native27unrolled_elementwise_kernelIZZZNS0_66_GLOBAL__N__d53a5ca4_28_ActivationLeakyReluKernel_cu_9e10b42f_310417leaky_relu_kernelERNS_18TensorIteratorBaseERKN3c106ScalarEENKUlvE_clEvENKUlvE2_clEvEUlNS5_8BFloat16EE_St5arrayIPcLm2EELi4E23TrivialOffsetCalculatorILi1EjESH_NS0_6memory15LoadWithoutCastENSI_16StoreWithoutCastEEEviT_T0_T2_T3_T4_T5_,"a",@progbits
	.sectionflags	@""
	.align	4
.nv.constant0._ZN2at6native27unrolled_elementwise_kernelIZZZNS0_66_GLOBAL__N__d53a5ca4_28_ActivationLeakyReluKernel_cu_9e10b42f_310417leaky_relu_kernelERNS_18TensorIteratorBaseERKN3c106ScalarEENKUlvE_clEvENKUlvE2_clEvEUlNS5_8BFloat16EE_St5arrayIPcLm2EELi4E23TrivialOffsetCalculatorILi1EjESH_NS0_6memory15LoadWithoutCastENSI_16StoreWithoutCastEEEviT_T0_T2_T3_T4_T5_:
	.zero		572


//--------------------- .nv.constant0._ZN2at6native29vectorized_elementwise_kernelILi2EZZZNS0_66_GLOBAL__N__d53a5ca4_28_ActivationLeakyReluKernel_cu_9e10b42f_310417leaky_relu_kernelERNS_18TensorIteratorBaseERKN3c106ScalarEENKUlvE_clEvENKUlvE2_clEvEUlNS5_8BFloat16EE_St5arrayIPcLm2EEEEviT0_T1_ --------------------------
	.section	.nv.constant0._ZN2at6native29vectorized_elementwise_kernelILi2EZZZNS0_66_GLOBAL__N__d53a5ca4_28_ActivationLeakyReluKernel_cu_9e10b42f_310417leaky_relu_kernelERNS_18TensorIteratorBaseERKN3c106ScalarEENKUlvE_clEvENKUlvE2_clEvEUlNS5_8BFloat16EE_St5arrayIPcLm2EEEEviT0_T1_,"a",@progbits
	.sectionflags	@""
	.align	4
.nv.constant0._ZN2at6native29vectorized_elementwise_kernelILi2EZZZNS0_66_GLOBAL__N__d53a5ca4_28_ActivationLeakyReluKernel_cu_9e10b42f_310417leaky_relu_kernelERNS_18TensorIteratorBaseERKN3c106ScalarEENKUlvE_clEvENKUlvE2_clEvEUlNS5_8BFloat16EE_St5arrayIPcLm2EEEEviT0_T1_:
	.zero		568


//--------------------- .nv.constant0._ZN2at6native29vectorized_elementwise_kernelILi4EZZZNS0_66_GLOBAL__N__d53a5ca4_28_ActivationLeakyReluKernel_cu_9e10b42f_310417leaky_relu_kernelERNS_18TensorIteratorBaseERKN3c106ScalarEENKUlvE_clEvENKUlvE2_clEvEUlNS5_8BFloat16EE_St5arrayIPcLm2EEEEviT0_T1_ --------------------------
	.section	.nv.constant0._ZN2at6native29vectorized_elementwise_kernelILi4EZZZNS0_66_GLOBAL__N__d53a5ca4_28_ActivationLeakyReluKernel_cu_9e10b42f_310417leaky_relu_kernelERNS_18TensorIteratorBaseERKN3c106ScalarEENKUlvE_clEvENKUlvE2_clEvEUlNS5_8BFloat16EE_St5arrayIPcLm2EEEEviT0_T1_,"a",@progbits
	.sectionflags	@""
	.align	4
.nv.constant0._ZN2at6native29vectorized_elementwise_kernelILi4EZZZNS0_66_GLOBAL__N__d53a5ca4_28_ActivationLeakyReluKernel_cu_9e10b42f_310417leaky_relu_kernelERNS_18TensorIteratorBaseERKN3c106ScalarEENKUlvE_clEvENKUlvE2_clEvEUlNS5_8BFloat16EE_St5arrayIPcLm2EEEEviT0_T1_:
	.zero		568


//--------------------- .nv.constant0._ZN2at6native29vectorized_elementwise_kernelILi8EZZZNS0_66_GLOBAL__N__d53a5ca4_28_ActivationLeakyReluKernel_cu_9e10b42f_310417leaky_relu_kernelERNS_18TensorIteratorBaseERKN3c106ScalarEENKUlvE_clEvENKUlvE2_clEvEUlNS5_8BFloat16EE_St5arrayIPcLm2EEEEviT0_T1_ --------------------------
	.section	.nv.constant0._ZN2at6native29vectorized_elementwise_kernelILi8EZZZNS0_66_GLOBAL__N__d53a5ca4_28_ActivationLeakyReluKernel_cu_9e10b42f_310417leaky_relu_kernelERNS_18TensorIteratorBaseERKN3c106ScalarEENKUlvE_clEvENKUlvE2_clEvEUlNS5_8BFloat16EE_St5arrayIPcLm2EEEEviT0_T1_,"a",@progbits
	.sectionflags	@""
	.align	4
.nv.constant0._ZN2at6native29vectorized_elementwise_kernelILi8EZZZNS0_66_GLOBAL__N__d53a5ca4_28_ActivationLeakyReluKernel_cu_9e10b42f_310417leaky_relu_kernelERNS_18TensorIteratorBaseERKN3c106ScalarEENKUlvE_clEvENKUlvE2_clEvEUlNS5_8BFloat16EE_St5arrayIPcLm2EEEEviT0_T1_:
	.zero		568


//--------------------- .nv.constant0._ZN2at6native18elementwise_kernelILi128ELi4EZNS0_15gpu_kernel_implIZZZNS0_66_GLOBAL__N__d53a5ca4_28_ActivationLeakyReluKernel_cu_9e10b42f_310417leaky_relu_kernelERNS_18TensorIteratorBaseERKN3c106ScalarEENKUlvE_clEvENKUlvE1_clEvEUlNS6_4HalfEE_EEvS5_RKT_EUliE_EEviT1_ --------------------------
	.section	.nv.constant0._ZN2at6native18elementwise_kernelILi128ELi4EZNS0_15gpu_kernel_implIZZZNS0_66_GLOBAL__N__d53a5ca4_28_ActivationLeakyReluKernel_cu_9e10b42f_310417leaky_relu_kernelERNS_18TensorIteratorBaseERKN3c106ScalarEENKUlvE_clEvENKUlvE1_clEvEUlNS6_4HalfEE_EEvS5_RKT_EUliE_EEviT1_,"a",@progbits
	.sectionflags	@""
	.align	4
.nv.constant0._ZN2at6native18elementwise_kernelILi128ELi4EZNS0_15gpu_kernel_implIZZZNS0_66_GLOBAL__N__d53a5ca4_28_ActivationLeakyReluKernel_cu_9e10b42f_310417leaky_relu_kernelERNS_18TensorIteratorBaseERKN3c106ScalarEENKUlvE_clEvENKUlvE1_clEvEUlNS6_4HalfEE_EEvS5_RKT_EUliE_EEviT1_:
	.zero		1088


//--------------------- .nv.constant0._ZN2at6native27unrolled_elementwise_kernelIZZZNS0_66_GLOBAL__N__d53a5ca4_28_ActivationLeakyReluKernel_cu_9e10b42f_310417leaky_relu_kernelERNS_18TensorIteratorBaseERKN3c106ScalarEENKUlvE_clEvENKUlvE1_clEvEUlNS5_4HalfEE_St5arrayIPcLm2EELi4E23TrivialOffsetCalculatorILi1EjESH_NS0_6memory12LoadWithCastILi1EEENSI_13StoreWithCastILi1EEEEEviT_T0_T2_T3_T4_T5_ --------------------------
	.section	.nv.constant0._ZN2at6native27unrolled_elementwise_kernelIZZZNS0_66_GLOBAL__N__d53a5ca4_28_ActivationLeakyReluKernel_cu_9e10b42f_310417leaky_relu_kernelERNS_18TensorIteratorBaseERKN3c106ScalarEENKUlvE_clEvENKUlvE1_clEvEUlNS5_4HalfEE_St5arrayIPcLm2EELi4E23TrivialOffsetCalculatorILi1EjESH_NS0_6memory12LoadWithCastILi1EEENSI_13StoreWithCastILi1EEEEEviT_T0_T2_T3_T4_T5_,"a",@progbits
	.sectionflags	@""
	.align	4
.nv.constant0._ZN2at6native27unrolled_elementwise_kernelIZZZNS0_66_GLOBAL__N__d53a5ca4_28_ActivationLeakyReluKernel_cu_9e10b42f_310417leaky_relu_kernelERNS_18TensorIteratorBaseERKN3c106ScalarEENKUlvE_clEvENKUlvE1_clEvEUlNS5_4HalfEE_St5arrayIPcLm2EELi4E23TrivialOffsetCalculatorILi1EjESH_NS0_6memory12LoadWithCastILi1EEENSI_13StoreWithCastILi1EEEEEviT_T0_T2_T3_T4_T5_:
	.zero		588


//--------------------- .nv.constant0._ZN2at6native18elementwise_kernelILi128ELi4EZNS0_22gpu_kernel_impl_nocastIZZZNS0_66_GLOBAL__N__d53a5ca4_28_ActivationLeakyReluKernel_cu_9e10b42f_310417leaky_relu_kernelERNS_18TensorIteratorBaseERKN3c106ScalarEENKUlvE_clEvENKUlvE1_clEvEUlNS6_4HalfEE_EEvS5_RKT_EUliE_EEviT1_ --------------------------
	.section	.nv.constant0._ZN2at6native18elementwise_kernelILi128ELi4EZNS0_22gpu_kernel_impl_nocastIZZZNS0_66_GLOBAL__N__d53a5ca4_28_ActivationLeakyReluKernel_cu_9e10b42f_310417leaky_relu_kernelERNS_18TensorIteratorBaseERKN3c106ScalarEENKUlvE_clEvENKUlvE1_clEvEUlNS6_4HalfEE_EEvS5_RKT_EUliE_EEviT1_,"a",@progbits
	.sectionflags	@""
	.align	4
.nv.constant0._ZN2at6native18elementwise_kernelILi128ELi4EZNS0_22gpu_kernel_impl_nocastIZZZNS0_66_GLOBAL__N__d53a5ca4_28_ActivationLeakyReluKernel_cu_9e10b42f_310417leaky_relu_kernelERNS_18TensorIteratorBaseERKN3c106ScalarEENKUlvE_clEvENKUlvE1_clEvEUlNS6_4HalfEE_EEvS5_RKT_EUliE_EEviT1_:
	.zero		1080


//--------------------- .nv.constant0._ZN2at6native27unrolled_elementwise_kernelIZZZNS0_66_GLOBAL__N__d53a5ca4_28_ActivationLeakyReluKernel_cu_9e10b42f_310417leaky_relu_kernelERNS_18TensorIteratorBaseERKN3c106ScalarEENKUlvE_clEvENKUlvE1_clEvEUlNS5_4HalfEE_St5arrayIPcLm2EELi4E23TrivialOffsetCalculatorILi1EjESH_NS0_6memory15LoadWithoutCastENSI_16StoreWithoutCastEEEviT_T0_T2_T3_T4_T5_ --------------------------
	.section	.nv.constant0._ZN2at6native27unrolled_elementwise_kernelIZZZNS0_66_GLOBAL__N__d53a5ca4_28_ActivationLeakyReluKernel_cu_9e10b42f_310417leaky_relu_kernelERNS_18TensorIteratorBaseERKN3c106ScalarEENKUlvE_clEvENKUlvE1_clEvEUlNS5_4HalfEE_St5arrayIPcLm2EELi4E23TrivialOffsetCalculatorILi1EjESH_NS0_6memory15LoadWithoutCastENSI_16StoreWithoutCastEEEviT_T0_T2_T3_T4_T5_,"a",@progbits
	.sectionflags	@""
	.align	4
.nv.constant0._ZN2at6native27unrolled_elementwise_kernelIZZZNS0_66_GLOBAL__N__d53a5ca4_28_ActivationLeakyReluKernel_cu_9e10b42f_310417leaky_relu_kernelERNS_18TensorIteratorBaseERKN3c106ScalarEENKUlvE_clEvENKUlvE1_clEvEUlNS5_4HalfEE_St5arrayIPcLm2EELi4E23TrivialOffsetCalculatorILi1EjESH_NS0_6memory15LoadWithoutCastENSI_16StoreWithoutCastEEEviT_T0_T2_T3_T4_T5_:
	.zero		572


//--------------------- .nv.constant0._ZN2at6native29vectorized_elementwise_kernelILi2EZZZNS0_66_GLOBAL__N__d53a5ca4_28_ActivationLeakyReluKernel_cu_9e10b42f_310417leaky_relu_kernelERNS_18TensorIteratorBaseERKN3c106ScalarEENKUlvE_clEvENKUlvE1_clEvEUlNS5_4HalfEE_St5arrayIPcLm2EEEEviT0_T1_ --------------------------
	.section	.nv.constant0._ZN2at6native29vectorized_elementwise_kernelILi2EZZZNS0_66_GLOBAL__N__d53a5ca4_28_ActivationLeakyReluKernel_cu_9e10b42f_310417leaky_relu_kernelERNS_18TensorIteratorBaseERKN3c106ScalarEENKUlvE_clEvENKUlvE1_clEvEUlNS5_4HalfEE_St5arrayIPcLm2EEEEviT0_T1_,"a",@progbits
	.sectionflags	@""
	.align	4
.nv.constant0._ZN2at6native29vectorized_elementwise_kernelILi2EZZZNS0_66_GLOBAL__N__d53a5ca4_28_ActivationLeakyReluKernel_cu_9e10b42f_310417leaky_relu_kernelERNS_18TensorIteratorBaseERKN3c106ScalarEENKUlvE_clEvENKUlvE1_clEvEUlNS5_4HalfEE_St5arrayIPcLm2EEEEviT0_T1_:
	.zero		568


//--------------------- .nv.constant0._ZN2at6native29vectorized_elementwise_kernelILi4EZZZNS0_66_GLOBAL__N__d53a5ca4_28_ActivationLeakyReluKernel_cu_9e10b42f_310417leaky_relu_kernelERNS_18TensorIteratorBaseERKN3c106ScalarEENKUlvE_clEvENKUlvE1_clEvEUlNS5_4HalfEE_St5arrayIPcLm2EEEEviT0_T1_ --------------------------
	.section	.nv.constant0._ZN2at6native29vectorized_elementwise_kernelILi4EZZZNS0_66_GLOBAL__N__d53a5ca4_28_ActivationLeakyReluKernel_cu_9e10b42f_310417leaky_relu_kernelERNS_18TensorIteratorBaseERKN3c106ScalarEENKUlvE_clEvENKUlvE1_clEvEUlNS5_4HalfEE_St5arrayIPcLm2EEEEviT0_T1_,"a",@progbits
	.sectionflags	@""
	.align	4
.nv.constant0._ZN2at6native29vectorized_elementwise_kernelILi4EZZZNS0_66_GLOBAL__N__d53a5ca4_28_ActivationLeakyReluKernel_cu_9e10b42f_310417leaky_relu_kernelERNS_18TensorIteratorBaseERKN3c106ScalarEENKUlvE_clEvENKUlvE1_clEvEUlNS5_4HalfEE_St5arrayIPcLm2EEEEviT0_T1_:
	.zero		568


//--------------------- .nv.constant0._ZN2at6native29vectorized_elementwise_kernelILi8EZZZNS0_66_GLOBAL__N__d53a5ca4_28_ActivationLeakyReluKernel_cu_9e10b42f_310417leaky_relu_kernelERNS_18TensorIteratorBaseERKN3c106ScalarEENKUlvE_clEvENKUlvE1_clEvEUlNS5_4HalfEE_St5arrayIPcLm2EEEEviT0_T1_ --------------------------
	.section	.nv.constant0._ZN2at6native29vectorized_elementwise_kernelILi8EZZZNS0_66_GLOBAL__N__d53a5ca4_28_ActivationLeakyReluKernel_cu_9e10b42f_310417leaky_relu_kernelERNS_18TensorIteratorBaseERKN3c106ScalarEENKUlvE_clEvENKUlvE1_clEvEUlNS5_4HalfEE_St5arrayIPcLm2EEEEviT0_T1_,"a",@progbits
	.sectionflags	@""
	.align	4
.nv.constant0._ZN2at6native29vectorized_elementwise_kernelILi8EZZZNS0_66_GLOBAL__N__d53a5ca4_28_ActivationLeakyReluKernel_cu_9e10b42f_310417leaky_relu_kernelERNS_18TensorIteratorBaseERKN3c106ScalarEENKUlvE_clEvENKUlvE1_clEvEUlNS5_4HalfEE_St5arrayIPcLm2EEEEviT0_T1_:
	.zero		568


//--------------------- .nv.constant0._ZN2at6native18elementwise_kernelILi128ELi4EZNS0_15gpu_kernel_implIZZZNS0_66_GLOBAL__N__d53a5ca4_28_ActivationLeakyReluKernel_cu_9e10b42f_310417leaky_relu_kernelERNS_18TensorIteratorBaseERKN3c106ScalarEENKUlvE_clEvENKUlvE0_clEvEUlfE_EEvS5_RKT_EUliE_EEviT1_ --------------------------
	.section	.nv.constant0._ZN2at6native18elementwise_kernelILi128ELi4EZNS0_15gpu_kernel_implIZZZNS0_66_GLOBAL__N__d53a5ca4_28_ActivationLeakyReluKernel_cu_9e10b42f_310417leaky_relu_kernelERNS_18TensorIteratorBaseERKN3c106ScalarEENKUlvE_clEvENKUlvE0_clEvEUlfE_EEvS5_RKT_EUliE_EEviT1_,"a",@progbits
	.sectionflags	@""
	.align	4
.nv.constant0._ZN2at6native18elementwise_kernelILi128ELi4EZNS0_15gpu_kernel_implIZZZNS0_66_GLOBAL__N__d53a5ca4_28_ActivationLeakyReluKernel_cu_9e10b42f_310417leaky_relu_kernelERNS_18TensorIteratorBaseERKN3c106ScalarEENKUlvE_clEvENKUlvE0_clEvEUlfE_EEvS5_RKT_EUliE_EEviT1_:
	.zero		1088


//--------------------- .nv.constant0._ZN2at6native27unrolled_elementwise_kernelIZZZNS0_66_GLOBAL__N__d53a5ca4_28_ActivationLeakyReluKernel_cu_9e10b42f_310417leaky_relu_kernelERNS_18TensorIteratorBaseERKN3c106ScalarEENKUlvE_clEvENKUlvE0_clEvEUlfE_St5arrayIPcLm2EELi4E23TrivialOffsetCalculatorILi1EjESG_NS0_6memory12LoadWithCastILi1EEENSH_13StoreWithCastILi1EEEEEviT_T0_T2_T3_T4_T5_ --------------------------
	.section	.nv.constant0._ZN2at6native27unrolled_elementwise_kernelIZZZNS0_66_GLOBAL__N__d53a5ca4_28_ActivationLeakyReluKernel_cu_9e10b42f_310417leaky_relu_kernelERNS_18TensorIteratorBaseERKN3c106ScalarEENKUlvE_clEvENKUlvE0_clEvEUlfE_St5arrayIPcLm2EELi4E23TrivialOffsetCalculatorILi1EjESG_NS0_6memory12LoadWithCastILi1EEENSH_13StoreWithCastILi1EEEEEviT_T0_T2_T3_T4_T5_,"a",@progbits
	.sectionflags	@""
	.align	4
.nv.constant0._ZN2at6native27unrolled_elementwise_kernelIZZZNS0_66_GLOBAL__N__d53a5ca4_28_ActivationLeakyReluKernel_cu_9e10b42f_310417leaky_relu_kernelERNS_18TensorIteratorBaseERKN3c106ScalarEENKUlvE_clEvENKUlvE0_clEvEUlfE_St5arrayIPcLm2EELi4E23TrivialOffsetCalculatorILi1EjESG_NS0_6memory12LoadWithCastILi1EEENSH_13StoreWithCastILi1EEEEEviT_T0_T2_T3_T4_T5_:
	.zero		588


//--------------------- .nv.constant0._ZN2at6native18elementwise_kernelILi128ELi2EZNS0_22gpu_kernel_impl_nocastIZZZNS0_66_GLOBAL__N__d53a5ca4_28_ActivationLeakyReluKernel_cu_9e10b42f_310417leaky_relu_kernelERNS_18TensorIteratorBaseERKN3c106ScalarEENKUlvE_clEvENKUlvE0_clEvEUlfE_EEvS5_RKT_EUliE_EEviT1_ --------------------------
	.section	.nv.constant0._ZN2at6native18elementwise_kernelILi128ELi2EZNS0_22gpu_kernel_impl_nocastIZZZNS0_66_GLOBAL__N__d53a5ca4_28_ActivationLeakyReluKernel_cu_9e10b42f_310417leaky_relu_kernelERNS_18TensorIteratorBaseERKN3c106ScalarEENKUlvE_clEvENKUlvE0_clEvEUlfE_EEvS5_RKT_EUliE_EEviT1_,"a",@progbits
	.sectionflags	@""
	.align	4
.nv.constant0._ZN2at6native18elementwise_kernelILi128ELi2EZNS0_22gpu_kernel_impl_nocastIZZZNS0_66_GLOBAL__N__d53a5ca4_28_ActivationLeakyReluKernel_cu_9e10b42f_310417leaky_relu_kernelERNS_18TensorIteratorBaseERKN3c106ScalarEENKUlvE_clEvENKUlvE0_clEvEUlfE_EEvS5_RKT_EUliE_EEviT1_:
	.zero		1080


//--------------------- .nv.constant0._ZN2at6native27unrolled_elementwise_kernelIZZZNS0_66_GLOBAL__N__d53a5ca4_28_ActivationLeakyReluKernel_cu_9e10b42f_310417leaky_relu_kernelERNS_18TensorIteratorBaseERKN3c106ScalarEENKUlvE_clEvENKUlvE0_clEvEUlfE_St5arrayIPcLm2EELi4E23TrivialOffsetCalculatorILi1EjESG_NS0_6memory15LoadWithoutCastENSH_16StoreWithoutCastEEEviT_T0_T2_T3_T4_T5_ --------------------------
	.section	.nv.constant0._ZN2at6native27unrolled_elementwise_kernelIZZZNS0_66_GLOBAL__N__d53a5ca4_28_ActivationLeakyReluKernel_cu_9e10b42f_310417leaky_relu_kernelERNS_18TensorIteratorBaseERKN3c106ScalarEENKUlvE_clEvENKUlvE0_clEvEUlfE_St5arrayIPcLm2EELi4E23TrivialOffsetCalculatorILi1EjESG_NS0_6memory15LoadWithoutCastENSH_16StoreWithoutCastEEEviT_T0_T2_T3_T4_T5_,"a",@progbits
	.sectionflags	@""
	.align	4
.nv.constant0._ZN2at6native27unrolled_elementwise_kernelIZZZNS0_66_GLOBAL__N__d53a5ca4_28_ActivationLeakyReluKernel_cu_9e10b42f_310417leaky_relu_kernelERNS_18TensorIteratorBaseERKN3c106ScalarEENKUlvE_clEvENKUlvE0_clEvEUlfE_St5arrayIPcLm2EELi4E23TrivialOffsetCalculatorILi1EjESG_NS0_6memory15LoadWithoutCastENSH_16StoreWithoutCastEEEviT_T0_T2_T3_T4_T5_:
	.zero		572


//--------------------- .nv.constant0._ZN2at6native29vectorized_elementwise_kernelILi2EZZZNS0_66_GLOBAL__N__d53a5ca4_28_ActivationLeakyReluKernel_cu_9e10b42f_310417leaky_relu_kernelERNS_18TensorIteratorBaseERKN3c106ScalarEENKUlvE_clEvENKUlvE0_clEvEUlfE_St5arrayIPcLm2EEEEviT0_T1_ --------------------------
	.section	.nv.constant0._ZN2at6native29vectorized_elementwise_kernelILi2EZZZNS0_66_GLOBAL__N__d53a5ca4_28_ActivationLeakyReluKernel_cu_9e10b42f_310417leaky_relu_kernelERNS_18TensorIteratorBaseERKN3c106ScalarEENKUlvE_clEvENKUlvE0_clEvEUlfE_St5arrayIPcLm2EEEEviT0_T1_,"a",@progbits
	.sectionflags	@""
	.align	4
.nv.constant0._ZN2at6native29vectorized_elementwise_kernelILi2EZZZNS0_66_GLOBAL__N__d53a5ca4_28_ActivationLeakyReluKernel_cu_9e10b42f_310417leaky_relu_kernelERNS_18TensorIteratorBaseERKN3c106ScalarEENKUlvE_clEvENKUlvE0_clEvEUlfE_St5arrayIPcLm2EEEEviT0_T1_:
	.zero		568


//--------------------- .nv.constant0._ZN2at6native29vectorized_elementwise_kernelILi4EZZZNS0_66_GLOBAL__N__d53a5ca4_28_ActivationLeakyReluKernel_cu_9e10b42f_310417leaky_relu_kernelERNS_18TensorIteratorBaseERKN3c106ScalarEENKUlvE_clEvENKUlvE0_clEvEUlfE_St5arrayIPcLm2EEEEviT0_T1_ --------------------------
	.section	.nv.constant0._ZN2at6native29vectorized_elementwise_kernelILi4EZZZNS0_66_GLOBAL__N__d53a5ca4_28_ActivationLeakyReluKernel_cu_9e10b42f_310417leaky_relu_kernelERNS_18TensorIteratorBaseERKN3c106ScalarEENKUlvE_clEvENKUlvE0_clEvEUlfE_St5arrayIPcLm2EEEEviT0_T1_,"a",@progbits
	.sectionflags	@""
	.align	4
.nv.constant0._ZN2at6native29vectorized_elementwise_kernelILi4EZZZNS0_66_GLOBAL__N__d53a5ca4_28_ActivationLeakyReluKernel_cu_9e10b42f_310417leaky_relu_kernelERNS_18TensorIteratorBaseERKN3c106ScalarEENKUlvE_clEvENKUlvE0_clEvEUlfE_St5arrayIPcLm2EEEEviT0_T1_:
	.zero		568


//--------------------- .nv.constant0._ZN2at6native29vectorized_elementwise_kernelILi8EZZZNS0_66_GLOBAL__N__d53a5ca4_28_ActivationLeakyReluKernel_cu_9e10b42f_310417leaky_relu_kernelERNS_18TensorIteratorBaseERKN3c106ScalarEENKUlvE_clEvENKUlvE0_clEvEUlfE_St5arrayIPcLm2EEEEviT0_T1_ --------------------------
	.section	.nv.constant0._ZN2at6native29vectorized_elementwise_kernelILi8EZZZNS0_66_GLOBAL__N__d53a5ca4_28_ActivationLeakyReluKernel_cu_9e10b42f_310417leaky_relu_kernelERNS_18TensorIteratorBaseERKN3c106ScalarEENKUlvE_clEvENKUlvE0_clEvEUlfE_St5arrayIPcLm2EEEEviT0_T1_,"a",@progbits
	.sectionflags	@""
	.align	4
.nv.constant0._ZN2at6native29vectorized_elementwise_kernelILi8EZZZNS0_66_GLOBAL__N__d53a5ca4_28_ActivationLeakyReluKernel_cu_9e10b42f_310417leaky_relu_kernelERNS_18TensorIteratorBaseERKN3c106ScalarEENKUlvE_clEvENKUlvE0_clEvEUlfE_St5arrayIPcLm2EEEEviT0_T1_:
	.zero		568


//--------------------- .nv.constant0._ZN2at6native18elementwise_kernelILi128ELi4EZNS0_15gpu_kernel_implIZZZNS0_66_GLOBAL__N__d53a5ca4_28_ActivationLeakyReluKernel_cu_9e10b42f_310417leaky_relu_kernelERNS_18TensorIteratorBaseERKN3c106ScalarEENKUlvE_clEvENKUlvE_clEvEUldE_EEvS5_RKT_EUliE_EEviT1_ --------------------------
	.section	.nv.constant0._ZN2at6native18elementwise_kernelILi128ELi4EZNS0_15gpu_kernel_implIZZZNS0_66_GLOBAL__N__d53a5ca4_28_ActivationLeakyReluKernel_cu_9e10b42f_310417leaky_relu_kernelERNS_18TensorIteratorBaseERKN3c106ScalarEENKUlvE_clEvENKUlvE_clEvEUldE_EEvS5_RKT_EUliE_EEviT1_,"a",@progbits
	.sectionflags	@""
	.align	4
.nv.constant0._ZN2at6native18elementwise_kernelILi128ELi4EZNS0_15gpu_kernel_implIZZZNS0_66_GLOBAL__N__d53a5ca4_28_ActivationLeakyReluKernel_cu_9e10b42f_310417leaky_relu_kernelERNS_18TensorIteratorBaseERKN3c106ScalarEENKUlvE_clEvENKUlvE_clEvEUldE_EEvS5_RKT_EUliE_EEviT1_:
	.zero		1088


//--------------------- .nv.constant0._ZN2at6native27unrolled_elementwise_kernelIZZZNS0_66_GLOBAL__N__d53a5ca4_28_ActivationLeakyReluKernel_cu_9e10b42f_310417leaky_relu_kernelERNS_18TensorIteratorBaseERKN3c106ScalarEENKUlvE_clEvENKUlvE_clEvEUldE_St5arrayIPcLm2EELi4E23TrivialOffsetCalculatorILi1EjESG_NS0_6memory12LoadWithCastILi1EEENSH_13StoreWithCastILi1EEEEEviT_T0_T2_T3_T4_T5_ --------------------------
	.section	.nv.constant0._ZN2at6native27unrolled_elementwise_kernelIZZZNS0_66_GLOBAL__N__d53a5ca4_28_ActivationLeakyReluKernel_cu_9e10b42f_310417leaky_relu_kernelERNS_18TensorIteratorBaseERKN3c106ScalarEENKUlvE_clEvENKUlvE_clEvEUldE_St5arrayIPcLm2EELi4E23TrivialOffsetCalculatorILi1EjESG_NS0_6memory12LoadWithCastILi1EEENSH_13StoreWithCastILi1EEEEEviT_T0_T2_T3_T4_T5_,"a",@progbits
	.sectionflags	@""
	.align	4
.nv.constant0._ZN2at6native27unrolled_elementwise_kernelIZZZNS0_66_GLOBAL__N__d53a5ca4_28_ActivationLeakyReluKernel_cu_9e10b42f_310417leaky_relu_kernelERNS_18TensorIteratorBaseERKN3c106ScalarEENKUlvE_clEvENKUlvE_clEvEUldE_St5arrayIPcLm2EELi4E23TrivialOffsetCalculatorILi1EjESG_NS0_6memory12LoadWithCastILi1EEENSH_13StoreWithCastILi1EEEEEviT_T0_T2_T3_T4_T5_:
	.zero		588


//--------------------- .nv.constant0._ZN2at6native18elementwise_kernelILi128ELi2EZNS0_22gpu_kernel_impl_nocastIZZZNS0_66_GLOBAL__N__d53a5ca4_28_ActivationLeakyReluKernel_cu_9e10b42f_310417leaky_relu_kernelERNS_18TensorIteratorBaseERKN3c106ScalarEENKUlvE_clEvENKUlvE_clEvEUldE_EEvS5_RKT_EUliE_EEviT1_ --------------------------
	.section	.nv.constant0._ZN2at6native18elementwise_kernelILi128ELi2EZNS0_22gpu_kernel_impl_nocastIZZZNS0_66_GLOBAL__N__d53a5ca4_28_ActivationLeakyReluKernel_cu_9e10b42f_310417leaky_relu_kernelERNS_18TensorIteratorBaseERKN3c106ScalarEENKUlvE_clEvENKUlvE_clEvEUldE_EEvS5_RKT_EUliE_EEviT1_,"a",@progbits
	.sectionflags	@""
	.align	4
.nv.constant0._ZN2at6native18elementwise_kernelILi128ELi2EZNS0_22gpu_kernel_impl_nocastIZZZNS0_66_GLOBAL__N__d53a5ca4_28_ActivationLeakyReluKernel_cu_9e10b42f_310417leaky_relu_kernelERNS_18TensorIteratorBaseERKN3c106ScalarEENKUlvE_clEvENKUlvE_clEvEUldE_EEvS5_RKT_EUliE_EEviT1_:
	.zero		1080


//--------------------- .nv.constant0._ZN2at6native27unrolled_elementwise_kernelIZZZNS0_66_GLOBAL__N__d53a5ca4_28_ActivationLeakyReluKernel_cu_9e10b42f_310417leaky_relu_kernelERNS_18TensorIteratorBaseERKN3c106ScalarEENKUlvE_clEvENKUlvE_clEvEUldE_St5arrayIPcLm2EELi4E23TrivialOffsetCalculatorILi1EjESG_NS0_6memory15LoadWithoutCastENSH_16StoreWithoutCastEEEviT_T0_T2_T3_T4_T5_ --------------------------
	.section	.nv.constant0._ZN2at6native27unrolled_elementwise_kernelIZZZNS0_66_GLOBAL__N__d53a5ca4_28_ActivationLeakyReluKernel_cu_9e10b42f_310417leaky_relu_kernelERNS_18TensorIteratorBaseERKN3c106ScalarEENKUlvE_clEvENKUlvE_clEvEUldE_St5arrayIPcLm2EELi4E23TrivialOffsetCalculatorILi1EjESG_NS0_6memory15LoadWithoutCastENSH_16StoreWithoutCastEEEviT_T0_T2_T3_T4_T5_,"a",@progbits
	.sectionflags	@""
	.align	4
.nv.constant0._ZN2at6native27unrolled_elementwise_kernelIZZZNS0_66_GLOBAL__N__d53a5ca4_28_ActivationLeakyReluKernel_cu_9e10b42f_310417leaky_relu_kernelERNS_18TensorIteratorBaseERKN3c106ScalarEENKUlvE_clEvENKUlvE_clEvEUldE_St5arrayIPcLm2EELi4E23TrivialOffsetCalculatorILi1EjESG_NS0_6memory15LoadWithoutCastENSH_16StoreWithoutCastEEEviT_T0_T2_T3_T4_T5_:
	.zero		572


//--------------------- .nv.constant0._ZN2at6native29vectorized_elementwise_kernelILi2EZZZNS0_66_GLOBAL__N__d53a5ca4_28_ActivationLeakyReluKernel_cu_9e10b42f_310417leaky_relu_kernelERNS_18TensorIteratorBaseERKN3c106ScalarEENKUlvE_clEvENKUlvE_clEvEUldE_St5arrayIPcLm2EEEEviT0_T1_ --------------------------
	.section	.nv.constant0._ZN2at6native29vectorized_elementwise_kernelILi2EZZZNS0_66_GLOBAL__N__d53a5ca4_28_ActivationLeakyReluKernel_cu_9e10b42f_310417leaky_relu_kernelERNS_18TensorIteratorBaseERKN3c106ScalarEENKUlvE_clEvENKUlvE_clEvEUldE_St5arrayIPcLm2EEEEviT0_T1_,"a",@progbits
	.sectionflags	@""
	.align	4
.nv.constant0._ZN2at6native29vectorized_elementwise_kernelILi2EZZZNS0_66_GLOBAL__N__d53a5ca4_28_ActivationLeakyReluKernel_cu_9e10b42f_310417leaky_relu_kernelERNS_18TensorIteratorBaseERKN3c106ScalarEENKUlvE_clEvENKUlvE_clEvEUldE_St5arrayIPcLm2EEEEviT0_T1_:
	.zero		568


//--------------------- .nv.constant0._ZN2at6native29vectorized_elementwise_kernelILi4EZZZNS0_66_GLOBAL__N__d53a5ca4_28_ActivationLeakyReluKernel_cu_9e10b42f_310417leaky_relu_kernelERNS_18TensorIteratorBaseERKN3c106ScalarEENKUlvE_clEvENKUlvE_clEvEUldE_St5arrayIPcLm2EEEEviT0_T1_ --------------------------
	.section	.nv.constant0._ZN2at6native29vectorized_elementwise_kernelILi4EZZZNS0_66_GLOBAL__N__d53a5ca4_28_ActivationLeakyReluKernel_cu_9e10b42f_310417leaky_relu_kernelERNS_18TensorIteratorBaseERKN3c106ScalarEENKUlvE_clEvENKUlvE_clEvEUldE_St5arrayIPcLm2EEEEviT0_T1_,"a",@progbits
	.sectionflags	@""
	.align	4
.nv.constant0._ZN2at6native29vectorized_elementwise_kernelILi4EZZZNS0_66_GLOBAL__N__d53a5ca4_28_ActivationLeakyReluKernel_cu_9e10b42f_310417leaky_relu_kernelERNS_18TensorIteratorBaseERKN3c106ScalarEENKUlvE_clEvENKUlvE_clEvEUldE_St5arrayIPcLm2EEEEviT0_T1_:
	.zero		568


//--------------------- .nv.constant0._ZN2at6native29vectorized_elementwise_kernelILi8EZZZNS0_66_GLOBAL__N__d53a5ca4_28_ActivationLeakyReluKernel_cu_9e10b42f_310417leaky_relu_kernelERNS_18TensorIteratorBaseERKN3c106ScalarEENKUlvE_clEvENKUlvE_clEvEUldE_St5arrayIPcLm2EEEEviT0_T1_ --------------------------
	.section	.nv.constant0._ZN2at6native29vectorized_elementwise_kernelILi8EZZZNS0_66_GLOBAL__N__d53a5ca4_28_ActivationLeakyReluKernel_cu_9e10b42f_310417leaky_relu_kernelERNS_18TensorIteratorBaseERKN3c106ScalarEENKUlvE_clEvENKUlvE_clEvEUldE_St5arrayIPcLm2EEEEviT0_T1_,"a",@progbits
	.sectionflags	@""
	.align	4
.nv.constant0._ZN2at6native29vectorized_elementwise_kernelILi8EZZZNS0_66_GLOBAL__N__d53a5ca4_28_ActivationLeakyReluKernel_cu_9e10b42f_310417leaky_relu_kernelERNS_18TensorIteratorBaseERKN3c106ScalarEENKUlvE_clEvENKUlvE_clEvEUldE_St5arrayIPcLm2EEEEviT0_T1_:
	.zero		568


//--------------------- SYMBOLS --------------------------

	.type		.nv.reservedSmem.offset0,@object
	.size		.nv.reservedSmem.offset0,0x4
	.type		__assertfail,@function
